	.target	sm_90a

	.elftype	@"ET_EXEC"


//--------------------- .note.nv.tkinfo           --------------------------
	.section	.note.nv.tkinfo,"",@"SHT_NOTE"
	.sectionflags	@"SHF_NOTE_NV_TKINFO"
	.tkinfo
        /*0018*/ 	.word	0x00000002
        /*0030*/ 	.string	""
        /*0030*/ 	.string	"ptxas"
        /*0030*/ 	.string	"Cuda compilation tools, release 13.0, V13.0.88"
        /*0030*/ 	.string	"Build cuda_13.0.r13.0/compiler.36424714_0"
        /*0030*/ 	.string	"-v  -suppress-debug-info  -lineinfo  -arch sm_90a "



//--------------------- .note.nv.cuinfo           --------------------------
	.section	.note.nv.cuinfo,"",@"SHT_NOTE"
	.sectionflags	@"SHF_NOTE_NV_CUINFO"
        /*0018*/ 	.short	0x0002
        /*001a*/ 	.short	0x005a
        /*001c*/ 	.short	0x0082
	.zero		2


//--------------------- .nv.info                  --------------------------
	.section	.nv.info,"",@"SHT_CUDA_INFO"
	.align	4


	//----- nvinfo : EIATTR_REGCOUNT
	.align		4
        /*0000*/ 	.byte	0x04, 0x2f
        /*0002*/ 	.short	(.L_1 - .L_0)
	.align		4
.L_0:
        /*0004*/ 	.word	index@(matmul_kernel)
        /*0008*/ 	.word	0x00000020


	//----- nvinfo : EIATTR_FRAME_SIZE
	.align		4
.L_1:
        /*000c*/ 	.byte	0x04, 0x11
        /*000e*/ 	.short	(.L_3 - .L_2)
	.align		4
.L_2:
        /*0010*/ 	.word	index@(matmul_kernel)
        /*0014*/ 	.word	0x00005170


	//----- nvinfo : EIATTR_MIN_STACK_SIZE
	.align		4
.L_3:
        /*0018*/ 	.byte	0x04, 0x12
        /*001a*/ 	.short	(.L_5 - .L_4)
	.align		4
.L_4:
        /*001c*/ 	.word	index@(matmul_kernel)
        /*0020*/ 	.word	0x00005170
.L_5:


//--------------------- .nv.compat                --------------------------
	.section	.nv.compat,"",@"SHT_CUDA_COMPAT_INFO"
	.align	4
        /*0000*/ 	.byte	0x02, 0x09, 0x01, 0x00, 0x02, 0x02, 0x01, 0x00, 0x02, 0x05, 0x05, 0x00, 0x03, 0x07, 0x01, 0x01
        /*0010*/ 	.byte	0x02, 0x03, 0x00, 0x00, 0x02, 0x06, 0x01, 0x00, 0x04, 0x0b, 0x08, 0x00, 0x00, 0x00, 0x00, 0x00
        /*0020*/ 	.byte	0x00, 0x00, 0x00, 0x00


//--------------------- .nv.info.matmul_kernel    --------------------------
	.section	.nv.info.matmul_kernel,"",@"SHT_CUDA_INFO"
	.sectionflags	@""
	.align	4


	//----- nvinfo : EIATTR_CUDA_API_VERSION
	.align		4
        /*0000*/ 	.byte	0x04, 0x37
        /*0002*/ 	.short	(.L_7 - .L_6)
.L_6:
        /*0004*/ 	.word	0x00000082


	//----- nvinfo : EIATTR_KPARAM_INFO
	.align		4
.L_7:
        /*0008*/ 	.byte	0x04, 0x17
        /*000a*/ 	.short	(.L_9 - .L_8)
.L_8:
        /*000c*/ 	.word	0x00000000
        /*0010*/ 	.short	0x000d
        /*0012*/ 	.short	0x0048
        /*0014*/ 	.byte	0x00, 0xf4, 0x21, 0x00


	//----- nvinfo : EIATTR_KPARAM_INFO
	.align		4
.L_9:
        /*0018*/ 	.byte	0x04, 0x17
        /*001a*/ 	.short	(.L_11 - .L_10)
.L_10:
        /*001c*/ 	.word	0x00000000
        /*0020*/ 	.short	0x000c
        /*0022*/ 	.short	0x0040
        /*0024*/ 	.byte	0x00, 0xf4, 0x21, 0x00


	//----- nvinfo : EIATTR_KPARAM_INFO
	.align		4
.L_11:
        /*0028*/ 	.byte	0x04, 0x17
        /*002a*/ 	.short	(.L_13 - .L_12)
.L_12:
        /*002c*/ 	.word	0x00000000
        /*0030*/ 	.short	0x000b
        /*0032*/ 	.short	0x0038
        /*0034*/ 	.byte	0x00, 0xf0, 0x11, 0x00


	//----- nvinfo : EIATTR_KPARAM_INFO
	.align		4
.L_13:
        /*0038*/ 	.byte	0x04, 0x17
        /*003a*/ 	.short	(.L_15 - .L_14)
.L_14:
        /*003c*/ 	.word	0x00000000
        /*0040*/ 	.short	0x000a
        /*0042*/ 	.short	0x0034
        /*0044*/ 	.byte	0x00, 0xf0, 0x11, 0x00


	//----- nvinfo : EIATTR_KPARAM_INFO
	.align		4
.L_15:
        /*0048*/ 	.byte	0x04, 0x17
        /*004a*/ 	.short	(.L_17 - .L_16)
.L_16:
        /*004c*/ 	.word	0x00000000
        /*0050*/ 	.short	0x0009
        /*0052*/ 	.short	0x0030
        /*0054*/ 	.byte	0x00, 0xf0, 0x11, 0x00


	//----- nvinfo : EIATTR_KPARAM_INFO
	.align		4
.L_17:
        /*0058*/ 	.byte	0x04, 0x17
        /*005a*/ 	.short	(.L_19 - .L_18)
.L_18:
        /*005c*/ 	.word	0x00000000
        /*0060*/ 	.short	0x0008
        /*0062*/ 	.short	0x002c
        /*0064*/ 	.byte	0x00, 0xf0, 0x11, 0x00


	//----- nvinfo : EIATTR_KPARAM_INFO
	.align		4
.L_19:
        /*0068*/ 	.byte	0x04, 0x17
        /*006a*/ 	.short	(.L_21 - .L_20)
.L_20:
        /*006c*/ 	.word	0x00000000
        /*0070*/ 	.short	0x0007
        /*0072*/ 	.short	0x0028
        /*0074*/ 	.byte	0x00, 0xf0, 0x11, 0x00


	//----- nvinfo : EIATTR_KPARAM_INFO
	.align		4
.L_21:
        /*0078*/ 	.byte	0x04, 0x17
        /*007a*/ 	.short	(.L_23 - .L_22)
.L_22:
        /*007c*/ 	.word	0x00000000
        /*0080*/ 	.short	0x0006
        /*0082*/ 	.short	0x0024
        /*0084*/ 	.byte	0x00, 0xf0, 0x11, 0x00


	//----- nvinfo : EIATTR_KPARAM_INFO
	.align		4
.L_23:
        /*0088*/ 	.byte	0x04, 0x17
        /*008a*/ 	.short	(.L_25 - .L_24)
.L_24:
        /*008c*/ 	.word	0x00000000
        /*0090*/ 	.short	0x0005
        /*0092*/ 	.short	0x0020
        /*0094*/ 	.byte	0x00, 0xf0, 0x11, 0x00


	//----- nvinfo : EIATTR_KPARAM_INFO
	.align		4
.L_25:
        /*0098*/ 	.byte	0x04, 0x17
        /*009a*/ 	.short	(.L_27 - .L_26)
.L_26:
        /*009c*/ 	.word	0x00000000
        /*00a0*/ 	.short	0x0004
        /*00a2*/ 	.short	0x001c
        /*00a4*/ 	.byte	0x00, 0xf0, 0x11, 0x00


	//----- nvinfo : EIATTR_KPARAM_INFO
	.align		4
.L_27:
        /*00a8*/ 	.byte	0x04, 0x17
        /*00aa*/ 	.short	(.L_29 - .L_28)
.L_28:
        /*00ac*/ 	.word	0x00000000
        /*00b0*/ 	.short	0x0003
        /*00b2*/ 	.short	0x0018
        /*00b4*/ 	.byte	0x00, 0xf0, 0x11, 0x00


	//----- nvinfo : EIATTR_KPARAM_INFO
	.align		4
.L_29:
        /*00b8*/ 	.byte	0x04, 0x17
        /*00ba*/ 	.short	(.L_31 - .L_30)
.L_30:
        /*00bc*/ 	.word	0x00000000
        /*00c0*/ 	.short	0x0002
        /*00c2*/ 	.short	0x0010
        /*00c4*/ 	.byte	0x00, 0xf4, 0x21, 0x00


	//----- nvinfo : EIATTR_KPARAM_INFO
	.align		4
.L_31:
        /*00c8*/ 	.byte	0x04, 0x17
        /*00ca*/ 	.short	(.L_33 - .L_32)
.L_32:
        /*00cc*/ 	.word	0x00000000
        /*00d0*/ 	.short	0x0001
        /*00d2*/ 	.short	0x0008
        /*00d4*/ 	.byte	0x00, 0xf4, 0x21, 0x00


	//----- nvinfo : EIATTR_KPARAM_INFO
	.align		4
.L_33:
        /*00d8*/ 	.byte	0x04, 0x17
        /*00da*/ 	.short	(.L_35 - .L_34)
.L_34:
        /*00dc*/ 	.word	0x00000000
        /*00e0*/ 	.short	0x0000
        /*00e2*/ 	.short	0x0000
        /*00e4*/ 	.byte	0x00, 0xf4, 0x21, 0x00


	//----- nvinfo : EIATTR_SPARSE_MMA_MASK
	.align		4
.L_35:
        /*00e8*/ 	.byte	0x03, 0x50
        /*00ea*/ 	.short	0x0000


	//----- nvinfo : EIATTR_MAXREG_COUNT
	.align		4
        /*00ec*/ 	.byte	0x03, 0x1b
        /*00ee*/ 	.short	0x00ff


	//----- nvinfo : EIATTR_NUM_BARRIERS
	.align		4
        /*00f0*/ 	.byte	0x02, 0x4c
        /*00f2*/ 	.byte	0x01
	.zero		1


	//----- nvinfo : EIATTR_ANNOTATIONS
	.align		4
        /*00f4*/ 	.byte	0x04, 0x55
        /*00f6*/ 	.short	(.L_37 - .L_36)


	//   ....[0]....
.L_36:
        /*00f8*/ 	.word	0x00000001
        /*00fc*/ 	.byte	0xe0, 0x00, 0x00, 0x00, 0x01, 0x00, 0x00, 0x00, 0x00, 0x01, 0x00, 0x00, 0x01, 0x00, 0x00, 0x00
        /* <DEDUP_REMOVED lines=1117> */
        /*46dc*/ 	.byte	0x10, 0x79, 0x01, 0x00, 0x01, 0x00, 0x00, 0x00, 0x20, 0x79, 0x01, 0x00


	//----- nvinfo : EIATTR_MERCURY_ISA_VERSION
	.align		4
.L_37:
        /*46e8*/ 	.byte	0x03, 0x5f
        /*46ea*/ 	.short	0x0101


	//----- nvinfo : EIATTR_EXIT_INSTR_OFFSETS
	.align		4
        /*46ec*/ 	.byte	0x04, 0x1c
        /*46ee*/ 	.short	(.L_39 - .L_38)


	//   ....[0]....
.L_38:
        /*46f0*/ 	.word	0x00082ae0


	//   ....[1]....
        /*46f4*/ 	.word	0x00082b10


	//----- nvinfo : EIATTR_REQNTID
	.align		4
.L_39:
        /*46f8*/ 	.byte	0x04, 0x10
        /*46fa*/ 	.short	(.L_41 - .L_40)
.L_40:
        /*46fc*/ 	.word	0x00000040
        /*4700*/ 	.word	0x00000001
        /*4704*/ 	.word	0x00000001


	//----- nvinfo : EIATTR_CBANK_PARAM_SIZE
	.align		4
.L_41:
        /*4708*/ 	.byte	0x03, 0x19
        /*470a*/ 	.short	0x0050


	//----- nvinfo : EIATTR_PARAM_CBANK
	.align		4
        /*470c*/ 	.byte	0x04, 0x0a
        /*470e*/ 	.short	(.L_43 - .L_42)
	.align		4
.L_42:
        /*4710*/ 	.word	index@(.nv.constant0.matmul_kernel)
        /*4714*/ 	.short	0x0210
        /*4716*/ 	.short	0x0050


	//----- nvinfo : EIATTR_SW_WAR
	.align		4
.L_43:
        /*4718*/ 	.byte	0x04, 0x36
        /*471a*/ 	.short	(.L_45 - .L_44)
.L_44:
        /*471c*/ 	.word	0x00000008
.L_45:


//--------------------- .nv.callgraph             --------------------------
	.section	.nv.callgraph,"",@"SHT_CUDA_CALLGRAPH"
	.align	4
	.sectionentsize	8
	.align		4
        /*0000*/ 	.word	0x00000000
	.align		4
        /*0004*/ 	.word	0xffffffff
	.align		4
        /*0008*/ 	.word	0x00000000
	.align		4
        /*000c*/ 	.word	0xfffffffe
	.align		4
        /*0010*/ 	.word	0x00000000
	.align		4
        /*0014*/ 	.word	0xfffffffd
	.align		4
        /*0018*/ 	.word	0x00000000
	.align		4
        /*001c*/ 	.word	0xfffffffc


//--------------------- .text.matmul_kernel       --------------------------
	.section	.text.matmul_kernel,"ax",@progbits
	.align	128
        .global         matmul_kernel
        .type           matmul_kernel,@function
        .size           matmul_kernel,(.L_x_3 - matmul_kernel)
        .other          matmul_kernel,@"STO_CUDA_ENTRY STV_DEFAULT"
matmul_kernel:
.text.matmul_kernel:
[----:B------:R-:W0:Y:S08]  /*0000*/  LDC R1, c[0x0][0x28] ;  /* 0x00000a00ff017b82 */ /* 0x000e300000000800 */
[----:B------:R-:W1:Y:S01]  /*0010*/  LDC.64 R2, c[0x0][0x228] ;  /* 0x00008a00ff027b82 */ /* 0x000e620000000a00 */
[----:B0-----:R-:W-:Y:S01]  /*0020*/  VIADD R1, R1, 0xffffae90 ;  /* 0xffffae9001017836 */ /* 0x001fe20000000000 */
[----:B------:R-:W-:Y:S01]  /*0030*/  UMOV UR4, 0x400 ;  /* 0x0000040000047882 */ /* 0x000fe20000000000 */
[----:B------:R-:W-:-:S02]  /*0040*/  CS2R R20, SRZ ;  /* 0x0000000000147805 */ /* 0x000fc4000001ff00 */
[----:B------:R-:W-:Y:S02]  /*0050*/  CS2R R22, SRZ ;  /* 0x0000000000167805 */ /* 0x000fe4000001ff00 */
[----:B------:R-:W-:Y:S02]  /*0060*/  CS2R R24, SRZ ;  /* 0x0000000000187805 */ /* 0x000fe4000001ff00 */
[----:B------:R-:W-:Y:S02]  /*0070*/  CS2R R26, SRZ ;  /* 0x00000000001a7805 */ /* 0x000fe4000001ff00 */
[----:B------:R-:W-:Y:S01]  /*0080*/  CS2R R14, SRZ ;  /* 0x00000000000e7805 */ /* 0x000fe2000001ff00 */
[----:B------:R-:W0:Y:S01]  /*0090*/  LDC R29, c[0x0][0x230] ;  /* 0x00008c00ff1d7b82 */ /* 0x000e220000000800 */
[----:B------:R-:W-:Y:S02]  /*00a0*/  CS2R R16, SRZ ;  /* 0x0000000000107805 */ /* 0x000fe4000001ff00 */
[----:B------:R-:W-:-:S05]  /*00b0*/  CS2R R18, SRZ ;  /* 0x0000000000127805 */ /* 0x000fca000001ff00 */
[----:B------:R-:W2:Y:S01]  /*00c0*/  S2UR UR5, SR_CgaCtaId ;  /* 0x00000000000579c3 */ /* 0x000ea20000008800 */
[----:B-1----:R-:W-:Y:S01]  /*00d0*/  VIADD R0, R3, 0xff ;  /* 0x000000ff03007836 */ /* 0x002fe20000000000 */
[----:B------:R-:W-:Y:S04]  /*00e0*/  STL [R1+0x1ed0], R3 ;  /* 0x001ed00301007387 */ /* 0x000fe80000100800 */
[----:B------:R-:W-:Y:S01]  /*00f0*/  SHF.R.S32.HI R5, RZ, 0x1f, R0 ;  /* 0x0000001fff057819 */ /* 0x000fe20000011400 */
[----:B------:R0:W-:Y:S03]  /*0100*/  STL [R1+0x1ed4], R2 ;  /* 0x001ed40201007387 */ /* 0x0001e60000100800 */
[----:B------:R-:W-:Y:S01]  /*0110*/  LEA.HI R5, R5, R0, RZ, 0x8 ;  /* 0x0000000005057211 */ /* 0x000fe200078f40ff */
[----:B------:R-:W-:Y:S03]  /*0120*/  STL [R1+0x170], RZ ;  /* 0x000170ff01007387 */ /* 0x000fe60000100800 */
[----:B------:R-:W-:Y:S01]  /*0130*/  SHF.R.S32.HI R0, RZ, 0x8, R5 ;  /* 0x00000008ff007819 */ /* 0x000fe20000011405 */
[----:B------:R-:W-:Y:S01]  /*0140*/  STL [R1+0x174], RZ ;  /* 0x000174ff01007387 */ /* 0x000fe20000100800 */
[----:B------:R-:W-:Y:S01]  /*0150*/  ULDC.64 UR6, c[0x0][0x208] ;  /* 0x0000820000067ab9 */ /* 0x000fe20000000a00 */
[----:B--2---:R-:W-:-:S02]  /*0160*/  ULEA UR4, UR5, UR4, 0x18 ;  /* 0x0000000405047291 */ /* 0x004fc4000f8ec03f */
[----:B------:R-:W-:Y:S01]  /*0170*/  IMAD.SHL.U32 R0, R0, 0x8, RZ ;  /* 0x0000000800007824 */ /* 0x000fe200078e00ff */
[----:B------:R-:W1:Y:S04]  /*0180*/  S2R R5, SR_CTAID.X ;  /* 0x0000000000057919 */ /* 0x000e680000002500 */
[-C--:B------:R-:W-:Y:S01]  /*0190*/  IABS R9, R0.reuse ;  /* 0x0000000000097213 */ /* 0x080fe20000000000 */
[----:B------:R-:W-:Y:S01]  /*01a0*/  STL [R1+0x178], RZ ;  /* 0x000178ff01007387 */ /* 0x000fe20000100800 */
[----:B------:R-:W-:Y:S02]  /*01b0*/  IABS R12, R0 ;  /* 0x00000000000c7213 */ /* 0x000fe40000000000 */
[----:B------:R-:W2:Y:S01]  /*01c0*/  I2F.RP R4, R9 ;  /* 0x0000000900047306 */ /* 0x000ea20000209400 */
[----:B------:R-:W-:Y:S04]  /*01d0*/  STL [R1+0x17c], RZ ;  /* 0x00017cff01007387 */ /* 0x000fe80000100800 */
[----:B------:R-:W-:Y:S04]  /*01e0*/  STL [R1+0x160], RZ ;  /* 0x000160ff01007387 */ /* 0x000fe80000100800 */
[----:B------:R-:W-:Y:S04]  /*01f0*/  STL [R1+0x164], RZ ;  /* 0x000164ff01007387 */ /* 0x000fe80000100800 */
[----:B------:R-:W-:Y:S01]  /*0200*/  STL [R1+0x168], RZ ;  /* 0x000168ff01007387 */ /* 0x000fe20000100800 */
[----:B--2---:R-:W2:Y:S03]  /*0210*/  MUFU.RCP R4, R4 ;  /* 0x0000000400047308 */ /* 0x004ea60000001000 */
[----:B------:R-:W-:Y:S04]  /*0220*/  STL [R1+0x16c], RZ ;  /* 0x00016cff01007387 */ /* 0x000fe80000100800 */
[----:B------:R-:W-:Y:S01]  /*0230*/  STL [R1+0x150], RZ ;  /* 0x000150ff01007387 */ /* 0x000fe20000100800 */
[----:B-1----:R-:W-:-:S03]  /*0240*/  IABS R10, R5 ;  /* 0x00000005000a7213 */ /* 0x002fc60000000000 */
[----:B------:R-:W-:Y:S04]  /*0250*/  STL [R1+0x154], RZ ;  /* 0x000154ff01007387 */ /* 0x000fe80000100800 */
[----:B------:R-:W-:Y:S01]  /*0260*/  STL [R1+0x158], RZ ;  /* 0x000158ff01007387 */ /* 0x000fe20000100800 */
[----:B--2---:R-:W-:-:S03]  /*0270*/  VIADD R6, R4, 0xffffffe ;  /* 0x0ffffffe04067836 */ /* 0x004fc60000000000 */
[----:B------:R-:W-:Y:S01]  /*0280*/  STL [R1+0x15c], RZ ;  /* 0x00015cff01007387 */ /* 0x000fe20000100800 */
[----:B------:R-:W-:Y:S01]  /*0290*/  IMAD.MOV R4, RZ, RZ, -R12 ;  /* 0x000000ffff047224 */ /* 0x000fe200078e0a0c */
[----:B------:R-:W-:Y:S01]  /*02a0*/  CS2R R12, SRZ ;  /* 0x00000000000c7805 */ /* 0x000fe2000001ff00 */
[----:B------:R1:W2:Y:S01]  /*02b0*/  F2I.FTZ.U32.TRUNC.NTZ R7, R6 ;  /* 0x0000000600077305 */ /* 0x0002a2000021f000 */
[----:B------:R-:W-:Y:S04]  /*02c0*/  STL [R1+0x140], RZ ;  /* 0x000140ff01007387 */ /* 0x000fe80000100800 */
[----:B------:R-:W-:Y:S01]  /*02d0*/  STL [R1+0x144], RZ ;  /* 0x000144ff01007387 */ /* 0x000fe20000100800 */
[----:B-1----:R-:W-:-:S03]  /*02e0*/  IMAD.MOV.U32 R6, RZ, RZ, RZ ;  /* 0x000000ffff067224 */ /* 0x002fc600078e00ff */
[----:B------:R-:W-:Y:S04]  /*02f0*/  STL [R1+0x148], RZ ;  /* 0x000148ff01007387 */ /* 0x000fe80000100800 */
[----:B------:R-:W-:Y:S01]  /*0300*/  STL [R1+0x14c], RZ ;  /* 0x00014cff01007387 */ /* 0x000fe20000100800 */
[----:B--2---:R-:W-:-:S03]  /*0310*/  IMAD.MOV R8, RZ, RZ, -R7 ;  /* 0x000000ffff087224 */ /* 0x004fc600078e0a07 */
[----:B------:R-:W-:Y:S01]  /*0320*/  STL [R1+0x130], RZ ;  /* 0x000130ff01007387 */ /* 0x000fe20000100800 */
[----:B------:R-:W-:Y:S02]  /*0330*/  IMAD R11, R8, R9, RZ ;  /* 0x00000009080b7224 */ /* 0x000fe400078e02ff */
[----:B------:R-:W-:Y:S01]  /*0340*/  IMAD.MOV.U32 R8, RZ, RZ, R10 ;  /* 0x000000ffff087224 */ /* 0x000fe200078e000a */
[----:B------:R-:W-:Y:S01]  /*0350*/  STL [R1+0x134], RZ ;  /* 0x000134ff01007387 */ /* 0x000fe20000100800 */
[----:B------:R-:W-:-:S03]  /*0360*/  IMAD.HI.U32 R7, R7, R11, R6 ;  /* 0x0000000b07077227 */ /* 0x000fc600078e0006 */
[----:B------:R-:W-:Y:S03]  /*0370*/  STL [R1+0x138], RZ ;  /* 0x000138ff01007387 */ /* 0x000fe60000100800 */
[----:B------:R-:W-:Y:S01]  /*0380*/  IMAD.HI.U32 R7, R7, R8, RZ ;  /* 0x0000000807077227 */ /* 0x000fe200078e00ff */
[----:B------:R-:W-:Y:S03]  /*0390*/  STL [R1+0x13c], RZ ;  /* 0x00013cff01007387 */ /* 0x000fe60000100800 */
[----:B------:R-:W-:Y:S01]  /*03a0*/  IMAD R4, R7, R4, R8 ;  /* 0x0000000407047224 */ /* 0x000fe200078e0208 */
[----:B------:R-:W-:Y:S04]  /*03b0*/  STL [R1+0x120], RZ ;  /* 0x000120ff01007387 */ /* 0x000fe80000100800 */
[----:B------:R-:W-:Y:S01]  /*03c0*/  ISETP.GT.U32.AND P1, PT, R9, R4, PT ;  /* 0x000000040900720c */ /* 0x000fe20003f24070 */
[----:B------:R-:W-:Y:S04]  /*03d0*/  STL [R1+0x124], RZ ;  /* 0x000124ff01007387 */ /* 0x000fe80000100800 */
[----:B------:R-:W-:Y:S04]  /*03e0*/  STL [R1+0x128], RZ ;  /* 0x000128ff01007387 */ /* 0x000fe80000100800 */
[----:B------:R-:W-:Y:S04]  /*03f0*/  STL [R1+0x12c], RZ ;  /* 0x00012cff01007387 */ /* 0x000fe80000100800 */
[----:B------:R-:W-:Y:S01]  /*0400*/  @!P1 IMAD.IADD R4, R4, 0x1, -R9 ;  /* 0x0000000104049824 */ /* 0x000fe200078e0a09 */
[----:B------:R-:W-:Y:S01]  /*0410*/  STL [R1+0x110], RZ ;  /* 0x000110ff01007387 */ /* 0x000fe20000100800 */
[----:B------:R-:W-:Y:S01]  /*0420*/  @!P1 VIADD R7, R7, 0x1 ;  /* 0x0000000107079836 */ /* 0x000fe20000000000 */
[----:B------:R-:W-:-:S02]  /*0430*/  ISETP.NE.AND P1, PT, R0, RZ, PT ;  /* 0x000000ff0000720c */ /* 0x000fc40003f25270 */
[----:B------:R-:W-:Y:S01]  /*0440*/  ISETP.GE.U32.AND P0, PT, R4, R9, PT ;  /* 0x000000090400720c */ /* 0x000fe20003f06070 */
[----:B------:R-:W-:Y:S01]  /*0450*/  STL [R1+0x114], RZ ;  /* 0x000114ff01007387 */ /* 0x000fe20000100800 */
[----:B------:R-:W-:-:S03]  /*0460*/  LOP3.LUT R4, R5, R0, RZ, 0x3c, !PT ;  /* 0x0000000005047212 */ /* 0x000fc600078e3cff */
[----:B------:R-:W-:Y:S01]  /*0470*/  STL [R1+0x118], RZ ;  /* 0x000118ff01007387 */ /* 0x000fe20000100800 */
[----:B------:R-:W-:Y:S01]  /*0480*/  ISETP.GE.AND P2, PT, R4, RZ, PT ;  /* 0x000000ff0400720c */ /* 0x000fe20003f46270 */
[----:B------:R-:W-:Y:S02]  /*0490*/  VIADD R4, R2, 0x3f ;  /* 0x0000003f02047836 */ /* 0x000fe40000000000 */
[----:B------:R-:W-:Y:S01]  /*04a0*/  STL [R1+0x11c], RZ ;  /* 0x00011cff01007387 */ /* 0x000fe20000100800 */
[----:B0-----:R-:W-:-:S03]  /*04b0*/  VIADD R2, R29, 0x7f ;  /* 0x0000007f1d027836 */ /* 0x001fc60000000000 */
[----:B------:R-:W-:Y:S01]  /*04c0*/  @P0 VIADD R7, R7, 0x1 ;  /* 0x0000000107070836 */ /* 0x000fe20000000000 */
[----:B------:R-:W-:Y:S03]  /*04d0*/  STL [R1+0x100], RZ ;  /* 0x000100ff01007387 */ /* 0x000fe60000100800 */
[----:B------:R-:W-:Y:S01]  /*04e0*/  IMAD.MOV.U32 R6, RZ, RZ, R7 ;  /* 0x000000ffff067224 */ /* 0x000fe200078e0007 */
[----:B------:R-:W-:Y:S01]  /*04f0*/  SHF.R.S32.HI R7, RZ, 0x1f, R4 ;  /* 0x0000001fff077819 */ /* 0x000fe20000011404 */
[----:B------:R-:W-:Y:S02]  /*0500*/  STL [R1+0x104], RZ ;  /* 0x000104ff01007387 */ /* 0x000fe40000100800 */
[----:B------:R-:W-:Y:S01]  /*0510*/  @!P2 IMAD.MOV R6, RZ, RZ, -R6 ;  /* 0x000000ffff06a224 */ /* 0x000fe200078e0a06 */
[----:B------:R-:W-:Y:S01]  /*0520*/  @!P1 LOP3.LUT R6, RZ, R0, RZ, 0x33, !PT ;  /* 0x00000000ff069212 */ /* 0x000fe200078e33ff */
[----:B------:R-:W-:Y:S01]  /*0530*/  STL [R1+0x108], RZ ;  /* 0x000108ff01007387 */ /* 0x000fe20000100800 */
[----:B------:R-:W-:-:S03]  /*0540*/  LEA.HI R7, R7, R4, RZ, 0x6 ;  /* 0x0000000407077211 */ /* 0x000fc600078f30ff */
[----:B------:R-:W-:Y:S01]  /*0550*/  IMAD.SHL.U32 R28, R6, 0x8, RZ ;  /* 0x00000008061c7824 */ /* 0x000fe200078e00ff */
[----:B------:R-:W-:Y:S01]  /*0560*/  STL [R1+0x10c], RZ ;  /* 0x00010cff01007387 */ /* 0x000fe20000100800 */
[----:B------:R-:W-:-:S03]  /*0570*/  IMAD.MOV R6, RZ, RZ, -R6 ;  /* 0x000000ffff067224 */ /* 0x000fc600078e0a06 */
[----:B------:R-:W-:Y:S01]  /*0580*/  LEA.HI.SX32 R4, R7, -R28, 0x1a ;  /* 0x8000001c07047211 */ /* 0x000fe200078fd2ff */
[----:B------:R-:W-:Y:S01]  /*0590*/  IMAD R11, R0, R6, R5 ;  /* 0x00000006000b7224 */ /* 0x000fe200078e0205 */
[----:B------:R-:W-:Y:S01]  /*05a0*/  STL [R1+0xf0], RZ ;  /* 0x0000f0ff01007387 */ /* 0x000fe20000100800 */
[----:B------:R-:W-:Y:S01]  /*05b0*/  IMAD.MOV.U32 R6, RZ, RZ, RZ ;  /* 0x000000ffff067224 */ /* 0x000fe200078e00ff */
[----:B------:R-:W-:Y:S02]  /*05c0*/  VIMNMX R4, R4, 0x8, PT ;  /* 0x0000000804047848 */ /* 0x000fe40003fe0100 */
[----:B------:R-:W-:Y:S02]  /*05d0*/  STL [R1+0xf4], RZ ;  /* 0x0000f4ff01007387 */ /* 0x000fe40000100800 */
[-C--:B------:R-:W-:Y:S02]  /*05e0*/  IABS R10, R4.reuse ;  /* 0x00000004000a7213 */ /* 0x080fe40000000000 */
[----:B------:R-:W-:Y:S01]  /*05f0*/  STL [R1+0xf8], RZ ;  /* 0x0000f8ff01007387 */ /* 0x000fe20000100800 */
[----:B------:R-:W-:Y:S01]  /*0600*/  IABS R0, R4 ;  /* 0x0000000400007213 */ /* 0x000fe20000000000 */
[----:B------:R-:W0:Y:S02]  /*0610*/  I2F.RP R8, R10 ;  /* 0x0000000a00087306 */ /* 0x000e240000209400 */
[----:B------:R-:W-:Y:S04]  /*0620*/  STL [R1+0xfc], RZ ;  /* 0x0000fcff01007387 */ /* 0x000fe80000100800 */
[----:B------:R-:W-:Y:S04]  /*0630*/  STL [R1+0xe0], RZ ;  /* 0x0000e0ff01007387 */ /* 0x000fe80000100800 */
[----:B------:R-:W-:Y:S04]  /*0640*/  STL [R1+0xe4], RZ ;  /* 0x0000e4ff01007387 */ /* 0x000fe80000100800 */
[----:B------:R-:W-:Y:S01]  /*0650*/  STL [R1+0xe8], RZ ;  /* 0x0000e8ff01007387 */ /* 0x000fe20000100800 */
[----:B0-----:R-:W0:Y:S03]  /*0660*/  MUFU.RCP R8, R8 ;  /* 0x0000000800087308 */ /* 0x001e260000001000 */
[----:B------:R-:W-:Y:S04]  /*0670*/  STL [R1+0xec], RZ ;  /* 0x0000ecff01007387 */ /* 0x000fe80000100800 */
[----:B------:R-:W-:Y:S04]  /*0680*/  STL [R1+0xd0], RZ ;  /* 0x0000d0ff01007387 */ /* 0x000fe80000100800 */
[----:B------:R-:W-:Y:S04]  /*0690*/  STL [R1+0xd4], RZ ;  /* 0x0000d4ff01007387 */ /* 0x000fe80000100800 */
[----:B------:R-:W-:Y:S01]  /*06a0*/  STL [R1+0xd8], RZ ;  /* 0x0000d8ff01007387 */ /* 0x000fe20000100800 */
[----:B0-----:R-:W-:-:S03]  /*06b0*/  VIADD R7, R8, 0xffffffe ;  /* 0x0ffffffe08077836 */ /* 0x001fc60000000000 */
[----:B------:R-:W-:Y:S03]  /*06c0*/  STL [R1+0xdc], RZ ;  /* 0x0000dcff01007387 */ /* 0x000fe60000100800 */
[----:B------:R-:W0:Y:S01]  /*06d0*/  F2I.FTZ.U32.TRUNC.NTZ R7, R7 ;  /* 0x0000000700077305 */ /* 0x000e22000021f000 */
[----:B------:R-:W-:Y:S04]  /*06e0*/  STL [R1+0xc0], RZ ;  /* 0x0000c0ff01007387 */ /* 0x000fe80000100800 */
[----:B------:R-:W-:Y:S04]  /*06f0*/  STL [R1+0xc4], RZ ;  /* 0x0000c4ff01007387 */ /* 0x000fe80000100800 */
[----:B------:R-:W-:Y:S04]  /*0700*/  STL [R1+0xc8], RZ ;  /* 0x0000c8ff01007387 */ /* 0x000fe80000100800 */
[----:B------:R-:W-:Y:S01]  /*0710*/  STL [R1+0xcc], RZ ;  /* 0x0000ccff01007387 */ /* 0x000fe20000100800 */
[----:B0-----:R-:W-:-:S03]  /*0720*/  IMAD.MOV R9, RZ, RZ, -R7 ;  /* 0x000000ffff097224 */ /* 0x001fc600078e0a07 */
[----:B------:R-:W-:Y:S01]  /*0730*/  STL [R1+0xb0], RZ ;  /* 0x0000b0ff01007387 */ /* 0x000fe20000100800 */
[----:B------:R-:W-:Y:S01]  /*0740*/  IMAD.MOV.U32 R5, RZ, RZ, R9 ;  /* 0x000000ffff057224 */ /* 0x000fe200078e0009 */
[----:B------:R-:W-:Y:S02]  /*0750*/  IABS R9, R11 ;  /* 0x0000000b00097213 */ /* 0x000fe40000000000 */
[----:B------:R-:W-:Y:S01]  /*0760*/  STL [R1+0xb4], RZ ;  /* 0x0000b4ff01007387 */ /* 0x000fe20000100800 */
[----:B------:R-:W-:-:S03]  /*0770*/  IMAD R5, R5, R10, RZ ;  /* 0x0000000a05057224 */ /* 0x000fc600078e02ff */
[----:B------:R-:W-:Y:S01]  /*0780*/  STL [R1+0xb8], RZ ;  /* 0x0000b8ff01007387 */ /* 0x000fe20000100800 */
[----:B------:R-:W-:-:S03]  /*0790*/  IMAD.HI.U32 R6, R7, R5, R6 ;  /* 0x0000000507067227 */ /* 0x000fc600078e0006 */
[----:B------:R-:W-:Y:S01]  /*07a0*/  STL [R1+0xbc], RZ ;  /* 0x0000bcff01007387 */ /* 0x000fe20000100800 */
[----:B------:R-:W-:Y:S02]  /*07b0*/  IMAD.MOV R5, RZ, RZ, -R0 ;  /* 0x000000ffff057224 */ /* 0x000fe400078e0a00 */
[----:B------:R-:W-:Y:S01]  /*07c0*/  IMAD.HI.U32 R0, R6, R9, RZ ;  /* 0x0000000906007227 */ /* 0x000fe200078e00ff */
[----:B------:R-:W-:Y:S01]  /*07d0*/  STL [R1+0xa0], RZ ;  /* 0x0000a0ff01007387 */ /* 0x000fe20000100800 */
[----:B------:R-:W-:Y:S02]  /*07e0*/  CS2R R6, SRZ ;  /* 0x0000000000067805 */ /* 0x000fe4000001ff00 */
[----:B------:R-:W-:Y:S01]  /*07f0*/  IMAD R5, R0, R5, R9 ;  /* 0x0000000500057224 */ /* 0x000fe200078e0209 */
[----:B------:R-:W-:Y:S01]  /*0800*/  STL [R1+0xa4], RZ ;  /* 0x0000a4ff01007387 */ /* 0x000fe20000100800 */
[----:B------:R-:W-:-:S03]  /*0810*/  CS2R R8, SRZ ;  /* 0x0000000000087805 */ /* 0x000fc6000001ff00 */
[----:B------:R-:W-:Y:S01]  /*0820*/  ISETP.GT.U32.AND P1, PT, R10, R5, PT ;  /* 0x000000050a00720c */ /* 0x000fe20003f24070 */
[----:B------:R-:W-:Y:S04]  /*0830*/  STL [R1+0xa8], RZ ;  /* 0x0000a8ff01007387 */ /* 0x000fe80000100800 */
[----:B------:R-:W-:Y:S04]  /*0840*/  STL [R1+0xac], RZ ;  /* 0x0000acff01007387 */ /* 0x000fe80000100800 */
[----:B------:R-:W-:Y:S04]  /*0850*/  STL [R1+0x90], RZ ;  /* 0x000090ff01007387 */ /* 0x000fe80000100800 */
[----:B------:R-:W-:Y:S01]  /*0860*/  STL [R1+0x94], RZ ;  /* 0x000094ff01007387 */ /* 0x000fe20000100800 */
[----:B------:R-:W-:-:S02]  /*0870*/  @!P1 IMAD.IADD R5, R5, 0x1, -R10 ;  /* 0x0000000105059824 */ /* 0x000fc400078e0a0a */
[----:B------:R-:W-:Y:S01]  /*0880*/  @!P1 VIADD R0, R0, 0x1 ;  /* 0x0000000100009836 */ /* 0x000fe20000000000 */
[----:B------:R-:W-:Y:S01]  /*0890*/  STL [R1+0x98], RZ ;  /* 0x000098ff01007387 */ /* 0x000fe20000100800 */
[----:B------:R-:W-:Y:S02]  /*08a0*/  ISETP.NE.AND P1, PT, R4, RZ, PT ;  /* 0x000000ff0400720c */ /* 0x000fe40003f25270 */
[----:B------:R-:W-:Y:S01]  /*08b0*/  ISETP.GE.U32.AND P0, PT, R5, R10, PT ;  /* 0x0000000a0500720c */ /* 0x000fe20003f06070 */
[----:B------:R-:W-:Y:S01]  /*08c0*/  STL [R1+0x9c], RZ ;  /* 0x00009cff01007387 */ /* 0x000fe20000100800 */
[----:B------:R-:W-:-:S03]  /*08d0*/  LOP3.LUT R5, R11, R4, RZ, 0x3c, !PT ;  /* 0x000000040b057212 */ /* 0x000fc600078e3cff */
[----:B------:R-:W-:Y:S01]  /*08e0*/  STL [R1+0x80], RZ ;  /* 0x000080ff01007387 */ /* 0x000fe20000100800 */
[----:B------:R-:W-:-:S03]  /*08f0*/  ISETP.GE.AND P2, PT, R5, RZ, PT ;  /* 0x000000ff0500720c */ /* 0x000fc60003f46270 */
[----:B------:R-:W-:Y:S04]  /*0900*/  STL [R1+0x84], RZ ;  /* 0x000084ff01007387 */ /* 0x000fe80000100800 */
[----:B------:R-:W-:Y:S01]  /*0910*/  STL [R1+0x88], RZ ;  /* 0x000088ff01007387 */ /* 0x000fe20000100800 */
[----:B------:R-:W-:Y:S01]  /*0920*/  @P0 VIADD R0, R0, 0x1 ;  /* 0x0000000100000836 */ /* 0x000fe20000000000 */
[----:B------:R-:W-:Y:S02]  /*0930*/  ISETP.GE.AND P0, PT, R2, 0x80, PT ;  /* 0x000000800200780c */ /* 0x000fe40003f06270 */
[----:B------:R-:W-:Y:S02]  /*0940*/  STL [R1+0x8c], RZ ;  /* 0x00008cff01007387 */ /* 0x000fe40000100800 */
[----:B------:R-:W-:Y:S01]  /*0950*/  @!P2 IMAD.MOV R0, RZ, RZ, -R0 ;  /* 0x000000ffff00a224 */ /* 0x000fe200078e0a00 */
[----:B------:R-:W-:Y:S01]  /*0960*/  @!P1 LOP3.LUT R0, RZ, R4, RZ, 0x33, !PT ;  /* 0x00000004ff009212 */ /* 0x000fe200078e33ff */
[----:B------:R-:W-:Y:S04]  /*0970*/  STL [R1+0x70], RZ ;  /* 0x000070ff01007387 */ /* 0x000fe80000100800 */
[----:B------:R-:W-:Y:S01]  /*0980*/  STL [R1+0x74], RZ ;  /* 0x000074ff01007387 */ /* 0x000fe20000100800 */
[----:B------:R-:W-:-:S02]  /*0990*/  IMAD.SHL.U32 R3, R0, 0x100, RZ ;  /* 0x0000010000037824 */ /* 0x000fc400078e00ff */
[----:B------:R-:W-:Y:S01]  /*09a0*/  IMAD.MOV R5, RZ, RZ, -R0 ;  /* 0x000000ffff057224 */ /* 0x000fe200078e0a00 */
[----:B------:R-:W-:Y:S01]  /*09b0*/  STL [R1+0x78], RZ ;  /* 0x000078ff01007387 */ /* 0x000fe20000100800 */
[C---:B------:R-:W-:Y:S02]  /*09c0*/  VIADD R0, R3.reuse, 0x1 ;  /* 0x0000000103007836 */ /* 0x040fe40000000000 */
[----:B------:R-:W-:Y:S01]  /*09d0*/  VIADD R2, R3, 0x2 ;  /* 0x0000000203027836 */ /* 0x000fe20000000000 */
[----:B------:R-:W-:Y:S01]  /*09e0*/  STL [R1+0x7c], RZ ;  /* 0x00007cff01007387 */ /* 0x000fe20000100800 */
[----:B------:R-:W-:Y:S01]  /*09f0*/  IMAD R5, R4, R5, R11 ;  /* 0x0000000504057224 */ /* 0x000fe200078e020b */
[----:B------:R-:W-:Y:S02]  /*0a00*/  CS2R R10, SRZ ;  /* 0x00000000000a7805 */ /* 0x000fe4000001ff00 */
[----:B------:R-:W-:Y:S01]  /*0a10*/  STL [R1+0x60], RZ ;  /* 0x000060ff01007387 */ /* 0x000fe20000100800 */
[----:B------:R-:W-:Y:S01]  /*0a20*/  IMAD.IADD R28, R28, 0x1, R5 ;  /* 0x000000011c1c7824 */ /* 0x000fe200078e0205 */
[----:B------:R-:W-:-:S02]  /*0a30*/  CS2R R4, SRZ ;  /* 0x0000000000047805 */ /* 0x000fc4000001ff00 */
[----:B------:R-:W-:Y:S04]  /*0a40*/  STL [R1+0x64], RZ ;  /* 0x000064ff01007387 */ /* 0x000fe80000100800 */
        /* <DEDUP_REMOVED lines=22> */
[----:B------:R-:W-:Y:S04]  /*0bb0*/  STL [R1], RZ ;  /* 0x000000ff01007387 */ /* 0x000fe80000100800 */
        /* <DEDUP_REMOVED lines=11> */
[----:B------:R-:W-:Y:S04]  /*0c70*/  STL [R1+0x7e8], R3 ;  /* 0x0007e80301007387 */ /* 0x000fe80000100800 */
[----:B------:R0:W-:Y:S04]  /*0c80*/  STL [R1+0x690], R0 ;  /* 0x0006900001007387 */ /* 0x0001e80000100800 */
[----:B------:R1:W-:Y:S01]  /*0c90*/  STL [R1+0x68c], R2 ;  /* 0x00068c0201007387 */ /* 0x0003e20000100800 */
[----:B------:R-:W2:Y:S01]  /*0ca0*/  S2R R29, SR_TID.X ;  /* 0x00000000001d7919 */ /* 0x000ea20000002100 */
[----:B0-----:R-:W-:-:S02]  /*0cb0*/  VIADD R0, R3, 0x3 ;  /* 0x0000000303007836 */ /* 0x001fc40000000000 */
[----:B-1----:R-:W-:-:S03]  /*0cc0*/  VIADD R2, R3, 0x4 ;  /* 0x0000000403027836 */ /* 0x002fc60000000000 */
[----:B------:R0:W-:Y:S04]  /*0cd0*/  STL [R1+0x688], R0 ;  /* 0x0006880001007387 */ /* 0x0001e80000100800 */
[----:B------:R1:W-:Y:S01]  /*0ce0*/  STL [R1+0x684], R2 ;  /* 0x0006840201007387 */ /* 0x0003e20000100800 */
[C---:B0-----:R-:W-:Y:S02]  /*0cf0*/  VIADD R0, R3.reuse, 0x5 ;  /* 0x0000000503007836 */ /* 0x041fe40000000000 */
[----:B-1----:R-:W-:-:S03]  /*0d00*/  VIADD R2, R3, 0x6 ;  /* 0x0000000603027836 */ /* 0x002fc60000000000 */
[----:B------:R0:W-:Y:S04]  /*0d10*/  STL [R1+0x680], R0 ;  /* 0x0006800001007387 */ /* 0x0001e80000100800 */
[----:B------:R1:W-:Y:S01]  /*0d20*/  STL [R1+0x67c], R2 ;  /* 0x00067c0201007387 */ /* 0x0003e20000100800 */
[----:B0-----:R-:W-:Y:S01]  /*0d30*/  VIADD R0, R3, 0x7 ;  /* 0x0000000703007836 */ /* 0x001fe20000000000 */
[----:B--2---:R-:W-:Y:S01]  /*0d40*/  LOP3.LUT R29, R29, 0x3f, RZ, 0xc0, !PT ;  /* 0x0000003f1d1d7812 */ /* 0x004fe200078ec0ff */
[----:B-1----:R-:W-:-:S03]  /*0d50*/  VIADD R2, R3, 0x8 ;  /* 0x0000000803027836 */ /* 0x002fc60000000000 */
[----:B------:R0:W-:Y:S04]  /*0d60*/  STL [R1+0x678], R0 ;  /* 0x0006780001007387 */ /* 0x0001e80000100800 */
[----:B------:R1:W-:Y:S01]  /*0d70*/  STL [R1+0x674], R2 ;  /* 0x0006740201007387 */ /* 0x0003e20000100800 */
[C---:B0-----:R-:W-:Y:S02]  /*0d80*/  VIADD R0, R3.reuse, 0x9 ;  /* 0x0000000903007836 */ /* 0x041fe40000000000 */
        /* <DEDUP_REMOVED lines=171> */
[----:B------:R-:W-:Y:S02]  /*1840*/  IMAD R28, R28, 0x40, R29 ;  /* 0x000000401c1c7824 */ /* 0x000fe400078e021d */
[C---:B0-----:R-:W-:Y:S02]  /*1850*/  VIADD R0, R3.reuse, 0x5f ;  /* 0x0000005f03007836 */ /* 0x041fe40000000000 */
[----:B-1----:R-:W-:-:S05]  /*1860*/  VIADD R2, R3, 0x60 ;  /* 0x0000006003027836 */ /* 0x002fca0000000000 */
[----:B------:R0:W-:Y:S02]  /*1870*/  STL [R1+0x514], R2 ;  /* 0x0005140201007387 */ /* 0x0001e40000100800 */
[----:B0-----:R-:W-:-:S05]  /*1880*/  VIADD R2, R3, 0x61 ;  /* 0x0000006103027836 */ /* 0x001fca0000000000 */
        /* <DEDUP_REMOVED lines=262> */
[----:B------:R0:W-:Y:S01]  /*28f0*/  STL [R1+0x204], R2 ;  /* 0x0002040201007387 */ /* 0x0001e20000100800 */
[C---:B------:R-:W-:Y:S02]  /*2900*/  VIADD R29, R3.reuse, 0xe6 ;  /* 0x000000e6031d7836 */ /* 0x040fe40000000000 */
[----:B0-----:R-:W-:-:S05]  /*2910*/  VIADD R2, R3, 0xe5 ;  /* 0x000000e503027836 */ /* 0x001fca0000000000 */
[----:B------:R0:W-:Y:S04]  /*2920*/  STL [R1+0x200], R2 ;  /* 0x0002000201007387 */ /* 0x0001e80000100800 */
[----:B0-----:R0:W5:Y:S04]  /*2930*/  LDL.LU R2, [R1+0x1ed4] ;  /* 0x001ed40001027983 */ /* 0x0011680000300800 */
[----:B------:R1:W-:Y:S04]  /*2940*/  STL [R1+0x1ecc], R28 ;  /* 0x001ecc1c01007387 */ /* 0x0003e80000100800 */
[----:B------:R2:W-:Y:S01]  /*2950*/  STL [R1+0x1fc], R29 ;  /* 0x0001fc1d01007387 */ /* 0x0005e20000100800 */
[----:B-1----:R-:W-:-:S02]  /*2960*/  VIADD R28, R3, 0xe7 ;  /* 0x000000e7031c7836 */ /* 0x002fc40000000000 */
[----:B--2---:R-:W-:-:S03]  /*2970*/  VIADD R29, R3, 0xe8 ;  /* 0x000000e8031d7836 */ /* 0x004fc60000000000 */
[----:B------:R1:W-:Y:S04]  /*2980*/  STL [R1+0x1f8], R28 ;  /* 0x0001f81c01007387 */ /* 0x0003e80000100800 */
[----:B------:R2:W-:Y:S01]  /*2990*/  STL [R1+0x1f4], R29 ;  /* 0x0001f41d01007387 */ /* 0x0005e20000100800 */
[C---:B-1----:R-:W-:Y:S02]  /*29a0*/  VIADD R28, R3.reuse, 0xe9 ;  /* 0x000000e9031c7836 */ /* 0x042fe40000000000 */
        /* <DEDUP_REMOVED lines=41> */
[----:B------:R1:W-:Y:S02]  /*2c40*/  STL [R1+0x1a0], R28 ;  /* 0x0001a01c01007387 */ /* 0x0003e40000100800 */
[----:B-1----:R-:W-:Y:S02]  /*2c50*/  VIADD R28, R3, 0xff ;  /* 0x000000ff031c7836 */ /* 0x002fe40000000000 */
[----:B------:R0:W5:Y:S01]  /*2c60*/  LDL.LU R3, [R1+0x1ed0] ;  /* 0x001ed00001037983 */ /* 0x0001620000300800 */
[----:B------:R-:W-:Y:S05]  /*2c70*/  @!P0 BRA `(.L_x_0) ;  /* 0x0000076000b08947 */ /* 0x000fea0003800000 */
[----:B------:R-:W2:Y:S01]  /*2c80*/  LDL.LU R9, [R1+0x31c] ;  /* 0x00031c0001097983 */ /* 0x000ea20000300800 */
[----:B-----5:R-:W-:Y:S01]  /*2c90*/  IABS R6, R2 ;  /* 0x0000000200067213 */ /* 0x020fe20000000000 */
[----:B------:R-:W-:Y:S01]  /*2ca0*/  IMAD.MOV.U32 R14, RZ, RZ, R0 ;  /* 0x000000ffff0e7224 */ /* 0x000fe200078e0000 */
[----:B------:R-:W-:Y:S01]  /*2cb0*/  ISETP.GE.AND P5, PT, R28, RZ, PT ;  /* 0x000000ff1c00720c */ /* 0x000fe20003fa6270 */
[----:B------:R-:W3:Y:S01]  /*2cc0*/  LDL.LU R15, [R1+0x3cc] ;  /* 0x0003cc00010f7983 */ /* 0x000ee20000300800 */
[----:B------:R-:W-:Y:S01]  /*2cd0*/  ISETP.GE.AND P3, PT, R29, RZ, PT ;  /* 0x000000ff1d00720c */ /* 0x000fe20003f66270 */
[----:B------:R-:W-:Y:S01]  /*2ce0*/  ULDC.64 UR8, c[0x0][0x218] ;  /* 0x0000860000087ab9 */ /* 0x000fe20000000a00 */
[----:B------:R-:W-:Y:S01]  /*2cf0*/  ISETP.NE.AND P1, PT, R2, RZ, PT ;  /* 0x000000ff0200720c */ /* 0x000fe20003f25270 */
[----:B------:R-:W4:Y:S01]  /*2d00*/  LDL R8, [R1+0x1ecc] ;  /* 0x001ecc0001087983 */ /* 0x000f220000100800 */
[----:B------:R-:W-:-:S03]  /*2d10*/  ULDC UR5, c[0x0][0x240] ;  /* 0x0000900000057ab9 */ /* 0x000fc60000000800 */
[----:B------:R-:W2:Y:S04]  /*2d20*/  LDL.LU R16, [R1+0x368] ;  /* 0x0003680001107983 */ /* 0x000ea80000300800 */
[----:B------:R-:W3:Y:S04]  /*2d30*/  LDL R21, [R1+0x1a0] ;  /* 0x0001a00001157983 */ /* 0x000ee80000100800 */
[----:B------:R-:W2:Y:S04]  /*2d40*/  LDL R22, [R1+0x1a4] ;  /* 0x0001a40001167983 */ /* 0x000ea80000100800 */
[----:B------:R-:W2:Y:S04]  /*2d50*/  LDL R23, [R1+0x1a8] ;  /* 0x0001a80001177983 */ /* 0x000ea80000100800 */
[----:B------:R-:W2:Y:S04]  /*2d60*/  LDL.LU R17, [R1+0x338] ;  /* 0x0003380001117983 */ /* 0x000ea80000300800 */
[----:B------:R-:W2:Y:S04]  /*2d70*/  LDL.LU R24, [R1+0x33c] ;  /* 0x00033c0001187983 */ /* 0x000ea80000300800 */
[----:B------:R-:W2:Y:S04]  /*2d80*/  LDL.LU R25, [R1+0x318] ;  /* 0x0003180001197983 */ /* 0x000ea80000300800 */
[----:B------:R-:W2:Y:S04]  /*2d90*/  LDL.LU R19, [R1+0x514] ;  /* 0x0005140001137983 */ /* 0x000ea80000300800 */
[----:B------:R-:W2:Y:S04]  /*2da0*/  LDL R26, [R1+0x348] ;  /* 0x00034800011a7983 */ /* 0x000ea80000100800 */
[----:B------:R-:W2:Y:S04]  /*2db0*/  LDL.LU R27, [R1+0x2e4] ;  /* 0x0002e400011b7983 */ /* 0x000ea80000300800 */
[----:B------:R-:W2:Y:S04]  /*2dc0*/  LDL.LU R12, [R1+0x3b4] ;  /* 0x0003b400010c7983 */ /* 0x000ea80000300800 */
[----:B------:R-:W2:Y:S01]  /*2dd0*/  LDL.LU R13, [R1+0x510] ;  /* 0x00051000010d7983 */ /* 0x000ea20000300800 */
[----:B------:R-:W1:Y:S01]  /*2de0*/  I2F.RP R4, R6 ;  /* 0x0000000600047306 */ /* 0x000e620000209400 */
[----:B------:R-:W-:-:S02]  /*2df0*/  IABS R0, R3 ;  /* 0x0000000300007213 */ /* 0x000fc40000000000 */
[----:B------:R-:W2:Y:S04]  /*2e00*/  LDL.LU R18, [R1+0x3f0] ;  /* 0x0003f00001127983 */ /* 0x000ea80000300800 */
[----:B------:R0:W-:Y:S01]  /*2e10*/  STL [R1+0x2104], R3 ;  /* 0x0021040301007387 */ /* 0x0001e20000100800 */
[----:B------:R-:W0:Y:S08]  /*2e20*/  I2F.RP R10, R0 ;  /* 0x00000000000a7306 */ /* 0x000e300000209400 */
[----:B-1----:R-:W1:Y:S08]  /*2e30*/  MUFU.RCP R4, R4 ;  /* 0x0000000400047308 */ /* 0x002e700000001000 */
[----:B0-----:R-:W0:Y:S01]  /*2e40*/  MUFU.RCP R10, R10 ;  /* 0x0000000a000a7308 */ /* 0x001e220000001000 */
[----:B-1----:R-:W-:-:S07]  /*2e50*/  VIADD R4, R4, 0xffffffe ;  /* 0x0ffffffe04047836 */ /* 0x002fce0000000000 */
[----:B------:R1:W1:Y:S01]  /*2e60*/  F2I.FTZ.U32.TRUNC.NTZ R5, R4 ;  /* 0x0000000400057305 */ /* 0x000262000021f000 */
[----:B0-----:R-:W-:-:S07]  /*2e70*/  VIADD R10, R10, 0xffffffe ;  /* 0x0ffffffe0a0a7836 */ /* 0x001fce0000000000 */
[----:B------:R0:W0:Y:S01]  /*2e80*/  F2I.FTZ.U32.TRUNC.NTZ R11, R10 ;  /* 0x0000000a000b7305 */ /* 0x000022000021f000 */
[----:B-1----:R-:W-:Y:S02]  /*2e90*/  IMAD.MOV.U32 R4, RZ, RZ, RZ ;  /* 0x000000ffff047224 */ /* 0x002fe400078e00ff */
[----:B------:R-:W-:Y:S02]  /*2ea0*/  IMAD.MOV R7, RZ, RZ, -R5 ;  /* 0x000000ffff077224 */ /* 0x000fe400078e0a05 */
[----:B0-----:R-:W-:Y:S02]  /*2eb0*/  IMAD.MOV.U32 R10, RZ, RZ, RZ ;  /* 0x000000ffff0a7224 */ /* 0x001fe400078e00ff */
[----:B------:R-:W-:-:S04]  /*2ec0*/  IMAD R7, R7, R6, RZ ;  /* 0x0000000607077224 */ /* 0x000fc800078e02ff */
[----:B------:R-:W-:-:S04]  /*2ed0*/  IMAD.HI.U32 R7, R5, R7, R4 ;  /* 0x0000000705077227 */ /* 0x000fc800078e0004 */
[----:B------:R-:W-:-:S04]  /*2ee0*/  IMAD.MOV R5, RZ, RZ, -R11 ;  /* 0x000000ffff057224 */ /* 0x000fc800078e0a0b */
[----:B------:R-:W-:-:S04]  /*2ef0*/  IMAD R5, R5, R0, RZ ;  /* 0x0000000005057224 */ /* 0x000fc800078e02ff */
[----:B------:R-:W-:Y:S01]  /*2f00*/  IMAD.HI.U32 R10, R11, R5, R10 ;  /* 0x000000050b0a7227 */ /* 0x000fe200078e000a */
[----:B------:R-:W-:Y:S02]  /*2f10*/  IABS R5, R28 ;  /* 0x0000001c00057213 */ /* 0x000fe40000000000 */
[----:B----4-:R-:W-:-:S05]  /*2f20*/  IABS R8, R8 ;  /* 0x0000000800087213 */ /* 0x010fca0000000000 */
[----:B------:R-:W-:-:S04]  /*2f30*/  IMAD.HI.U32 R4, R7, R8, RZ ;  /* 0x0000000807047227 */ /* 0x000fc800078e00ff */
[----:B---3--:R-:W-:Y:S02]  /*2f40*/  IMAD.MOV.U32 R20, RZ, RZ, R21 ;  /* 0x000000ffff147224 */ /* 0x008fe400078e0015 */
[----:B------:R-:W-:Y:S02]  /*2f50*/  IMAD.MOV R4, RZ, RZ, -R4 ;  /* 0x000000ffff047224 */ /* 0x000fe400078e0a04 */
[----:B--2---:R-:W-:Y:S01]  /*2f60*/  IMAD.MOV.U32 R21, RZ, RZ, R22 ;  /* 0x000000ffff157224 */ /* 0x004fe200078e0016 */
[----:B------:R-:W-:Y:S01]  /*2f70*/  IABS R7, R20 ;  /* 0x0000001400077213 */ /* 0x000fe20000000000 */
[C---:B------:R-:W-:Y:S02]  /*2f80*/  IMAD R4, R6.reuse, R4, R8 ;  /* 0x0000000406047224 */ /* 0x040fe400078e0208 */
[----:B------:R-:W-:Y:S01]  /*2f90*/  IMAD.MOV.U32 R22, RZ, RZ, R23 ;  /* 0x000000ffff167224 */ /* 0x000fe200078e0017 */
[----:B------:R-:W-:Y:S02]  /*2fa0*/  IABS R8, R21 ;  /* 0x0000001500087213 */ /* 0x000fe40000000000 */
[----:B------:R-:W-:-:S02]  /*2fb0*/  ISETP.GT.U32.AND P0, PT, R6, R4, PT ;  /* 0x000000040600720c */ /* 0x000fc40003f04070 */
[----:B------:R-:W-:Y:S01]  /*2fc0*/  IABS R11, R22 ;  /* 0x00000016000b7213 */ /* 0x000fe20000000000 */
[----:B------:R-:W-:Y:S02]  /*2fd0*/  IMAD.MOV.U32 R23, RZ, RZ, R24 ;  /* 0x000000ffff177224 */ /* 0x000fe400078e0018 */
[----:B------:R-:W-:Y:S02]  /*2fe0*/  IMAD.MOV.U32 R24, RZ, RZ, R25 ;  /* 0x000000ffff187224 */ /* 0x000fe400078e0019 */
[----:B------:R-:W-:Y:S02]  /*2ff0*/  IMAD.MOV.U32 R22, RZ, RZ, R23 ;  /* 0x000000ffff167224 */ /* 0x000fe400078e0017 */
[----:B------:R-:W-:Y:S02]  /*3000*/  IMAD.MOV.U32 R21, RZ, RZ, R24 ;  /* 0x000000ffff157224 */ /* 0x000fe400078e0018 */
[----:B------:R-:W-:Y:S02]  /*3010*/  IMAD.MOV.U32 R25, RZ, RZ, R26 ;  /* 0x000000ffff197224 */ /* 0x000fe400078e001a */
[----:B------:R-:W-:-:S02]  /*3020*/  IMAD.MOV.U32 R26, RZ, RZ, R27 ;  /* 0x000000ffff1a7224 */ /* 0x000fc400078e001b */
[----:B------:R-:W-:Y:S02]  /*3030*/  IMAD.MOV.U32 R20, RZ, RZ, R25 ;  /* 0x000000ffff147224 */ /* 0x000fe400078e0019 */
[----:B------:R-:W-:Y:S02]  /*3040*/  IMAD.MOV.U32 R27, RZ, RZ, R12 ;  /* 0x000000ffff1b7224 */ /* 0x000fe400078e000c */
[----:B------:R-:W-:Y:S02]  /*3050*/  IMAD.MOV.U32 R23, RZ, RZ, R16 ;  /* 0x000000ffff177224 */ /* 0x000fe400078e0010 */
[----:B------:R-:W-:Y:S02]  /*3060*/  IMAD.MOV.U32 R12, RZ, RZ, R13 ;  /* 0x000000ffff0c7224 */ /* 0x000fe400078e000d */
[----:B------:R-:W-:Y:S02]  /*3070*/  IMAD.MOV.U32 R13, RZ, RZ, R14 ;  /* 0x000000ffff0d7224 */ /* 0x000fe400078e000e */
[----:B------:R-:W-:-:S02]  /*3080*/  IMAD.MOV.U32 R14, RZ, RZ, R15 ;  /* 0x000000ffff0e7224 */ /* 0x000fc400078e000f */
[----:B------:R-:W-:Y:S01]  /*3090*/  IMAD.MOV.U32 R15, RZ, RZ, R9 ;  /* 0x000000ffff0f7224 */ /* 0x000fe200078e0009 */
[----:B------:R-:W-:Y:S01]  /*30a0*/  IABS R9, R29 ;  /* 0x0000001d00097213 */ /* 0x000fe20000000000 */
[----:B------:R-:W-:Y:S01]  /*30b0*/  IMAD.MOV.U32 R24, RZ, RZ, R27 ;  /* 0x000000ffff187224 */ /* 0x000fe200078e001b */
[----:B------:R-:W2:Y:S01]  /*30c0*/  LDL R29, [R1+0x1b8] ;  /* 0x0001b800011d7983 */ /* 0x000ea20000100800 */
[----:B------:R-:W-:Y:S02]  /*30d0*/  IMAD.MOV.U32 R25, RZ, RZ, R14 ;  /* 0x000000ffff197224 */ /* 0x000fe400078e000e */
[----:B------:R-:W-:Y:S02]  /*30e0*/  IMAD.MOV.U32 R27, RZ, RZ, R13 ;  /* 0x000000ffff1b7224 */ /* 0x000fe400078e000d */
[----:B------:R-:W-:Y:S02]  /*30f0*/  IMAD.MOV.U32 R28, RZ, RZ, R15 ;  /* 0x000000ffff1c7224 */ /* 0x000fe400078e000f */
[----:B------:R-:W-:-:S04]  /*3100*/  IMAD.HI.U32 R14, R10, R7, RZ ;  /* 0x000000070a0e7227 */ /* 0x000fc800078e00ff */
[----:B------:R-:W-:-:S04]  /*3110*/  IMAD.HI.U32 R15, R10, R9, RZ ;  /* 0x000000090a0f7227 */ /* 0x000fc800078e00ff */
[----:B------:R-:W-:-:S04]  /*3120*/  IMAD.HI.U32 R13, R10, R8, RZ ;  /* 0x000000080a0d7227 */ /* 0x000fc800078e00ff */
[----:B------:R-:W-:-:S04]  /*3130*/  IMAD.HI.U32 R16, R10, R5, RZ ;  /* 0x000000050a107227 */ /* 0x000fc800078e00ff */
[----:B------:R-:W-:Y:S02]  /*3140*/  IMAD.MOV R14, RZ, RZ, -R14 ;  /* 0x000000ffff0e7224 */ /* 0x000fe400078e0a0e */
[----:B------:R-:W-:Y:S02]  /*3150*/  IMAD.MOV R15, RZ, RZ, -R15 ;  /* 0x000000ffff0f7224 */ /* 0x000fe400078e0a0f */
[----:B------:R-:W-:Y:S02]  /*3160*/  IMAD.MOV R13, RZ, RZ, -R13 ;  /* 0x000000ffff0d7224 */ /* 0x000fe400078e0a0d */
[----:B------:R-:W-:Y:S02]  /*3170*/  IMAD.MOV R16, RZ, RZ, -R16 ;  /* 0x000000ffff107224 */ /* 0x000fe400078e0a10 */
[C---:B------:R-:W-:Y:S02]  /*3180*/  IMAD R7, R0.reuse, R14, R7 ;  /* 0x0000000e00077224 */ /* 0x040fe400078e0207 */
[C---:B------:R-:W-:Y:S01]  /*3190*/  IMAD R9, R0.reuse, R15, R9 ;  /* 0x0000000f00097224 */ /* 0x040fe200078e0209 */
[----:B------:R-:W3:Y:S01]  /*31a0*/  LDL R14, [R1+0x1ac] ;  /* 0x0001ac00010e7983 */ /* 0x000ee20000100800 */
[----:B------:R-:W-:-:S02]  /*31b0*/  IMAD R8, R0, R13, R8 ;  /* 0x0000000d00087224 */ /* 0x000fc400078e0208 */
[----:B------:R-:W-:Y:S01]  /*31c0*/  IMAD R5, R0, R16, R5 ;  /* 0x0000001000057224 */ /* 0x000fe200078e0205 */
[----:B------:R-:W4:Y:S01]  /*31d0*/  LDL R15, [R1+0x1b0] ;  /* 0x0001b000010f7983 */ /* 0x000f220000100800 */
[----:B------:R-:W-:Y:S02]  /*31e0*/  @!P0 IMAD.IADD R4, R4, 0x1, -R6 ;  /* 0x0000000104048824 */ /* 0x000fe400078e0a06 */
[----:B------:R-:W-:Y:S01]  /*31f0*/  IMAD.MOV.U32 R3, RZ, RZ, R26 ;  /* 0x000000ffff037224 */ /* 0x000fe200078e001a */
[----:B------:R-:W4:Y:S01]  /*3200*/  LDL R13, [R1+0x1ecc] ;  /* 0x001ecc00010d7983 */ /* 0x000f220000100800 */
[----:B------:R-:W-:-:S03]  /*3210*/  IMAD.MOV.U32 R26, RZ, RZ, R12 ;  /* 0x000000ffff1a7224 */ /* 0x000fc600078e000c */
[----:B------:R-:W4:Y:S01]  /*3220*/  LDL R16, [R1+0x1b4] ;  /* 0x0001b40001107983 */ /* 0x000f220000100800 */
[----:B------:R-:W-:Y:S01]  /*3230*/  ISETP.GT.U32.AND P0, PT, R6, R4, PT ;  /* 0x000000040600720c */ /* 0x000fe20003f04070 */
[----:B------:R-:W-:-:S04]  /*3240*/  IMAD.HI.U32 R12, R10, R11, RZ ;  /* 0x0000000b0a0c7227 */ /* 0x000fc800078e00ff */
[----:B------:R-:W-:-:S04]  /*3250*/  IMAD.MOV R12, RZ, RZ, -R12 ;  /* 0x000000ffff0c7224 */ /* 0x000fc800078e0a0c */
[----:B------:R-:W-:-:S04]  /*3260*/  IMAD R11, R0, R12, R11 ;  /* 0x0000000c000b7224 */ /* 0x000fc800078e020b */
[----:B------:R-:W-:Y:S01]  /*3270*/  @!P0 IMAD.IADD R4, R4, 0x1, -R6 ;  /* 0x0000000104048824 */ /* 0x000fe200078e0a06 */
[----:B------:R0:W-:Y:S01]  /*3280*/  STL [R1+0x217c], R28 ;  /* 0x00217c1c01007387 */ /* 0x0001e20000100800 */
[----:B---3--:R-:W-:Y:S02]  /*3290*/  IABS R6, R14 ;  /* 0x0000000e00067213 */ /* 0x008fe40000000000 */
[----:B--2---:R-:W-:Y:S02]  /*32a0*/  IABS R14, R29 ;  /* 0x0000001d000e7213 */ /* 0x004fe40000000000 */
[----:B----4-:R-:W-:Y:S01]  /*32b0*/  IABS R12, R15 ;  /* 0x0000000f000c7213 */ /* 0x010fe20000000000 */
[----:B------:R-:W-:Y:S01]  /*32c0*/  IMAD.MOV.U32 R29, RZ, RZ, R3 ;  /* 0x000000ffff1d7224 */ /* 0x000fe200078e0003 */
[----:B------:R-:W-:Y:S01]  /*32d0*/  ISETP.GE.AND P6, PT, R13, RZ, PT ;  /* 0x000000ff0d00720c */ /* 0x000fe20003fc6270 */
[----:B------:R-:W-:Y:S01]  /*32e0*/  IMAD.MOV.U32 R3, RZ, RZ, R21 ;  /* 0x000000ffff037224 */ /* 0x000fe200078e0015 */
[----:B------:R-:W-:Y:S01]  /*32f0*/  IABS R13, R16 ;  /* 0x00000010000d7213 */ /* 0x000fe20000000000 */
[----:B------:R-:W-:-:S04]  /*3300*/  IMAD.HI.U32 R15, R10, R6, RZ ;  /* 0x000000060a0f7227 */ /* 0x000fc800078e00ff */
[----:B------:R-:W-:Y:S02]  /*3310*/  IMAD.MOV.U32 R21, RZ, RZ, R17 ;  /* 0x000000ffff157224 */ /* 0x000fe400078e0011 */
[----:B------:R-:W-:-:S04]  /*3320*/  IMAD.HI.U32 R16, R10, R12, RZ ;  /* 0x0000000c0a107227 */ /* 0x000fc800078e00ff */
[----:B------:R-:W-:-:S04]  /*3330*/  IMAD.HI.U32 R17, R10, R13, RZ ;  /* 0x0000000d0a117227 */ /* 0x000fc800078e00ff */
[----:B------:R-:W-:Y:S02]  /*3340*/  IMAD.MOV R15, RZ, RZ, -R15 ;  /* 0x000000ffff0f7224 */ /* 0x000fe400078e0a0f */
[----:B------:R-:W-:Y:S02]  /*3350*/  IMAD.MOV R16, RZ, RZ, -R16 ;  /* 0x000000ffff107224 */ /* 0x000fe400078e0a10 */
[----:B------:R-:W-:Y:S02]  /*3360*/  IMAD.MOV R17, RZ, RZ, -R17 ;  /* 0x000000ffff117224 */ /* 0x000fe400078e0a11 */
[C---:B------:R-:W-:Y:S02]  /*3370*/  IMAD R6, R0.reuse, R15, R6 ;  /* 0x0000000f00067224 */ /* 0x040fe400078e0206 */
[----:B------:R-:W2:Y:S01]  /*3380*/  LDL R15, [R1+0x1c0] ;  /* 0x0001c000010f7983 */ /* 0x000ea20000100800 */
[C---:B------:R-:W-:Y:S02]  /*3390*/  IMAD R12, R0.reuse, R16, R12 ;  /* 0x00000010000c7224 */ /* 0x040fe400078e020c */
[C---:B------:R-:W-:Y:S01]  /*33a0*/  IMAD R13, R0.reuse, R17, R13 ;  /* 0x00000011000d7224 */ /* 0x040fe200078e020d */
[----:B------:R-:W3:Y:S04]  /*33b0*/  LDL.LU R16, [R1+0x2ac] ;  /* 0x0002ac0001107983 */ /* 0x000ee80000300800 */
[----:B------:R-:W4:Y:S01]  /*33c0*/  LDL R17, [R1+0x1bc] ;  /* 0x0001bc0001117983 */ /* 0x000f220000100800 */
[----:B------:R-:W-:-:S02]  /*33d0*/  ISETP.GT.U32.AND P0, PT, R0, R5, PT ;  /* 0x000000050000720c */ /* 0x000fc40003f04070 */
[----:B------:R-:W-:Y:S01]  /*33e0*/  ISETP.GT.U32.AND P4, PT, R0, R9, PT ;  /* 0x000000090000720c */ /* 0x000fe20003f84070 */
[----:B0-----:R-:W-:Y:S02]  /*33f0*/  IMAD.MOV.U32 R28, RZ, RZ, R4 ;  /* 0x000000ffff1c7224 */ /* 0x001fe400078e0004 */
[----:B------:R-:W-:-:S08]  /*3400*/  IMAD.HI.U32 R4, R10, R14, RZ ;  /* 0x0000000e0a047227 */ /* 0x000fd000078e00ff */
[--C-:B------:R-:W-:Y:S02]  /*3410*/  @!P0 IMAD.IADD R5, R5, 0x1, -R0.reuse ;  /* 0x0000000105058824 */ /* 0x100fe400078e0a00 */
[----:B------:R-:W-:-:S03]  /*3420*/  @!P4 IMAD.IADD R9, R9, 0x1, -R0 ;  /* 0x000000010909c824 */ /* 0x000fc600078e0a00 */
[C---:B------:R-:W-:Y:S01]  /*3430*/  ISETP.GT.U32.AND P4, PT, R0.reuse, R5, PT ;  /* 0x000000050000720c */ /* 0x040fe20003f84070 */
[----:B------:R-:W-:Y:S02]  /*3440*/  IMAD.MOV R4, RZ, RZ, -R4 ;  /* 0x000000ffff047224 */ /* 0x000fe400078e0a04 */
[----:B------:R-:W-:Y:S01]  /*3450*/  @!P6 IMAD.MOV R28, RZ, RZ, -R28 ;  /* 0x000000ffff1ce224 */ /* 0x000fe200078e0a1c */
[----:B------:R-:W-:Y:S01]  /*3460*/  @!P1 LOP3.LUT R28, RZ, R2, RZ, 0x33, !PT ;  /* 0x00000002ff1c9212 */ /* 0x000fe200078e33ff */
[----:B------:R-:W-:-:S04]  /*3470*/  IMAD R14, R0, R4, R14 ;  /* 0x00000004000e7224 */ /* 0x000fc800078e020e */
[----:B------:R0:W-:Y:S04]  /*3480*/  STL [R1+0xaa0], R28 ;  /* 0x000aa01c01007387 */ /* 0x0001e80000100800 */
[----:B------:R-:W-:Y:S01]  /*3490*/  @!P4 IMAD.IADD R5, R5, 0x1, -R0 ;  /* 0x000000010505c824 */ /* 0x000fe200078e0a00 */
[----:B0-----:R-:W3:Y:S01]  /*34a0*/  LDL.LU R28, [R1+0x217c] ;  /* 0x00217c00011c7983 */ /* 0x001ee20000300800 */
[----:B--2---:R-:W-:-:S03]  /*34b0*/  IABS R2, R15 ;  /* 0x0000000f00027213 */ /* 0x004fc60000000000 */
[----:B------:R-:W2:Y:S01]  /*34c0*/  LDL.LU R15, [R1+0x1a0] ;  /* 0x0001a000010f7983 */ /* 0x000ea20000300800 */
[----:B----4-:R-:W-:Y:S01]  /*34d0*/  IABS R4, R17 ;  /* 0x0000001100047213 */ /* 0x010fe20000000000 */
[----:B---3--:R-:W-:-:S05]  /*34e0*/  IMAD.MOV.U32 R17, RZ, RZ, R16 ;  /* 0x000000ffff117224 */ /* 0x008fca00078e0010 */
[----:B------:R0:W-:Y:S04]  /*34f0*/  STL [R1+0x2178], R17 ;  /* 0x0021781101007387 */ /* 0x0001e80000100800 */
[----:B0-----:R-:W3:Y:S04]  /*3500*/  LDL.LU R17, [R1+0x1a4] ;  /* 0x0001a40001117983 */ /* 0x001ee80000300800 */
[----:B------:R0:W-:Y:S04]  /*3510*/  STL [R1+0x2170], R5 ;  /* 0x0021700501007387 */ /* 0x0001e80000100800 */
[----:B0-----:R-:W4:Y:S01]  /*3520*/  LDL.LU R5, [R1+0x1ac] ;  /* 0x0001ac0001057983 */ /* 0x001f220000300800 */
[----:B------:R-:W-:-:S02]  /*3530*/  ISETP.GT.U32.AND P2, PT, R0, R7, PT ;  /* 0x000000070000720c */ /* 0x000fc40003f44070 */
[C---:B------:R-:W-:Y:S02]  /*3540*/  ISETP.GT.U32.AND P6, PT, R0.reuse, R8, PT ;  /* 0x000000080000720c */ /* 0x040fe40003fc4070 */
[----:B------:R-:W-:-:S09]  /*3550*/  ISETP.GT.U32.AND P0, PT, R0, R11, PT ;  /* 0x0000000b0000720c */ /* 0x000fd20003f04070 */
[--C-:B------:R-:W-:Y:S01]  /*3560*/  @!P2 IMAD.IADD R7, R7, 0x1, -R0.reuse ;  /* 0x000000010707a824 */ /* 0x100fe200078e0a00 */
[----:B------:R-:W-:Y:S01]  /*3570*/  ISETP.GT.U32.AND P2, PT, R0, R9, PT ;  /* 0x000000090000720c */ /* 0x000fe20003f44070 */
[--C-:B------:R-:W-:Y:S01]  /*3580*/  @!P6 IMAD.IADD R8, R8, 0x1, -R0.reuse ;  /* 0x000000010808e824 */ /* 0x100fe200078e0a00 */
[----:B----4-:R0:W-:Y:S04]  /*3590*/  STL [R1+0x2174], R5 ;  /* 0x0021740501007387 */ /* 0x0101e80000100800 */
[----:B0-----:R-:W4:Y:S01]  /*35a0*/  LDL.LU R5, [R1+0x1a8] ;  /* 0x0001a80001057983 */ /* 0x001f220000300800 */
[----:B------:R-:W-:Y:S01]  /*35b0*/  @!P0 IMAD.IADD R11, R11, 0x1, -R0 ;  /* 0x000000010b0b8824 */ /* 0x000fe200078e0a00 */
[----:B------:R-:W-:-:S05]  /*35c0*/  ISETP.GT.U32.AND P0, PT, R0, R8, PT ;  /* 0x000000080000720c */ /* 0x000fca0003f04070 */
[--C-:B------:R-:W-:Y:S01]  /*35d0*/  @!P2 IMAD.IADD R9, R9, 0x1, -R0.reuse ;  /* 0x000000010909a824 */ /* 0x100fe200078e0a00 */
[C---:B------:R-:W-:Y:S02]  /*35e0*/  ISETP.GT.U32.AND P4, PT, R0.reuse, R6, PT ;  /* 0x000000060000720c */ /* 0x040fe40003f84070 */
[----:B------:R-:W-:Y:S01]  /*35f0*/  ISETP.GT.U32.AND P2, PT, R0, R12, PT ;  /* 0x0000000c0000720c */ /* 0x000fe20003f44070 */
[----:B------:R-:W-:Y:S01]  /*3600*/  IMAD.HI.U32 R16, R10, R2, RZ ;  /* 0x000000020a107227 */ /* 0x000fe200078e00ff */
[----:B------:R0:W-:Y:S03]  /*3610*/  STL [R1+0x2168], R10 ;  /* 0x0021680a01007387 */ /* 0x0001e60000100800 */
[----:B------:R-:W-:Y:S01]  /*3620*/  @!P0 IMAD.IADD R8, R8, 0x1, -R0 ;  /* 0x0000000108088824 */ /* 0x000fe200078e0a00 */
[----:B--2---:R-:W-:Y:S01]  /*3630*/  ISETP.GE.AND P0, PT, R15, RZ, PT ;  /* 0x000000ff0f00720c */ /* 0x004fe20003f06270 */
[----:B------:R-:W-:-:S02]  /*3640*/  IMAD.HI.U32 R15, R10, R4, RZ ;  /* 0x000000040a0f7227 */ /* 0x000fc400078e00ff */
[----:B0-----:R-:W2:Y:S02]  /*3650*/  LDL.LU R10, [R1+0x1c4] ;  /* 0x0001c400010a7983 */ /* 0x001ea40000300800 */
[--C-:B------:R-:W-:Y:S01]  /*3660*/  @!P4 IMAD.IADD R6, R6, 0x1, -R0.reuse ;  /* 0x000000010606c824 */ /* 0x100fe200078e0a00 */
[----:B---3--:R-:W-:Y:S01]  /*3670*/  ISETP.GE.AND P4, PT, R17, RZ, PT ;  /* 0x000000ff1100720c */ /* 0x008fe20003f86270 */
[--C-:B------:R-:W-:Y:S01]  /*3680*/  @!P2 IMAD.IADD R12, R12, 0x1, -R0.reuse ;  /* 0x000000010c0ca824 */ /* 0x100fe200078e0a00 */
[----:B------:R-:W3:Y:S01]  /*3690*/  LDL.LU R17, [R1+0x2178] ;  /* 0x0021780001117983 */ /* 0x000ee20000300800 */
[C---:B------:R-:W-:Y:S02]  /*36a0*/  ISETP.GT.U32.AND P1, PT, R0.reuse, R7, PT ;  /* 0x000000070000720c */ /* 0x040fe40003f24070 */
[----:B----4-:R-:W-:Y:S02]  /*36b0*/  ISETP.GE.AND P2, PT, R5, RZ, PT ;  /* 0x000000ff0500720c */ /* 0x010fe40003f46270 */
[----:B------:R-:W4:Y:S09]  /*36c0*/  LDL.LU R5, [R1+0x2174] ;  /* 0x0021740001057983 */ /* 0x000f320000300800 */
[----:B------:R-:W-:Y:S01]  /*36d0*/  @!P1 IMAD.IADD R7, R7, 0x1, -R0 ;  /* 0x0000000107079824 */ /* 0x000fe200078e0a00 */
[----:B------:R-:W-:-:S13]  /*36e0*/  ISETP.GT.U32.AND P1, PT, R0, R13, PT ;  /* 0x0000000d0000720c */ /* 0x000fda0003f24070 */
[----:B------:R-:W-:Y:S01]  /*36f0*/  @!P1 IMAD.IADD R13, R13, 0x1, -R0 ;  /* 0x000000010d0d9824 */ /* 0x000fe200078e0a00 */
[----:B----4-:R-:W-:Y:S02]  /*3700*/  ISETP.GE.AND P1, PT, R5, RZ, PT ;  /* 0x000000ff0500720c */ /* 0x010fe40003f26270 */
[----:B------:R-:W4:Y:S01]  /*3710*/  LDL.LU R5, [R1+0x2170] ;  /* 0x0021700001057983 */ /* 0x000f220000300800 */
[----:B------:R-:W-:Y:S02]  /*3720*/  IMAD.MOV R15, RZ, RZ, -R15 ;  /* 0x000000ffff0f7224 */ /* 0x000fe400078e0a0f */
[----:B------:R-:W-:Y:S02]  /*3730*/  IMAD.MOV R16, RZ, RZ, -R16 ;  /* 0x000000ffff107224 */ /* 0x000fe400078e0a10 */
[C---:B------:R-:W-:Y:S02]  /*3740*/  IMAD R4, R0.reuse, R15, R4 ;  /* 0x0000000f00047224 */ /* 0x040fe400078e0204 */
[----:B------:R-:W-:-:S02]  /*3750*/  IMAD R2, R0, R16, R2 ;  /* 0x0000001000027224 */ /* 0x000fc400078e0202 */
[----:B--2---:R-:W-:Y:S01]  /*3760*/  IMAD.MOV.U32 R16, RZ, RZ, R10 ;  /* 0x000000ffff107224 */ /* 0x004fe200078e000a */
[----:B------:R-:W-:Y:S01]  /*3770*/  ISETP.GT.U32.AND P6, PT, R0, R11, PT ;  /* 0x0000000b0000720c */ /* 0x000fe20003fc4070 */
[----:B------:R0:W-:Y:S01]  /*3780*/  STL [R1+0x216c], R4 ;  /* 0x00216c0401007387 */ /* 0x0001e20000100800 */
[----:B------:R-:W-:-:S03]  /*3790*/  @!P3 IMAD.MOV R9, RZ, RZ, -R9 ;  /* 0x000000ffff09b224 */ /* 0x000fc600078e0a09 */
[----:B------:R-:W-:Y:S01]  /*37a0*/  STL [R1+0x2164], R16 ;  /* 0x0021641001007387 */ /* 0x000fe20000100800 */
[----:B------:R-:W-:Y:S01]  /*37b0*/  IABS R15, R16 ;  /* 0x00000010000f7213 */ /* 0x000fe20000000000 */
[----:B0-----:R-:W-:-:S04]  /*37c0*/  IMAD.MOV.U32 R4, RZ, RZ, R7 ;  /* 0x000000ffff047224 */ /* 0x001fc800078e0007 */
[----:B------:R-:W-:Y:S02]  /*37d0*/  @!P0 IMAD.MOV R4, RZ, RZ, -R4 ;  /* 0x000000ffff048224 */ /* 0x000fe400078e0a04 */
[----:B------:R-:W-:-:S04]  /*37e0*/  @!P6 IMAD.IADD R11, R11, 0x1, -R0 ;  /* 0x000000010b0be824 */ /* 0x000fc800078e0a00 */
[----:B------:R-:W-:Y:S02]  /*37f0*/  IMAD.MOV.U32 R10, RZ, RZ, R11 ;  /* 0x000000ffff0a7224 */ /* 0x000fe400078e000b */
[----:B----4-:R-:W-:-:S05]  /*3800*/  @!P5 IMAD.MOV R5, RZ, RZ, -R5 ;  /* 0x000000ffff05d224 */ /* 0x010fca00078e0a05 */
[----:B------:R0:W-:Y:S04]  /*3810*/  STL [R1+0x3f8], R5 ;  /* 0x0003f80501007387 */ /* 0x0001e80000100800 */
[----:B0-----:R-:W2:Y:S04]  /*3820*/  LDL.LU R5, [R1+0x1b0] ;  /* 0x0001b00001057983 */ /* 0x001ea80000300800 */
[----:B------:R-:W4:Y:S04]  /*3830*/  LDL.LU R16, [R1+0x1b4] ;  /* 0x0001b40001107983 */ /* 0x000f280000300800 */
[----:B------:R0:W-:Y:S04]  /*3840*/  STL [R1+0x4f4], R9 ;  /* 0x0004f40901007387 */ /* 0x0001e80000100800 */
[----:B------:R-:W3:Y:S04]  /*3850*/  LDL.LU R7, [R1+0x1bc] ;  /* 0x0001bc0001077983 */ /* 0x000ee80000300800 */
[----:B0-----:R-:W2:Y:S04]  /*3860*/  LDL.LU R9, [R1+0x1c0] ;  /* 0x0001c00001097983 */ /* 0x001ea80000300800 */
[----:B------:R0:W-:Y:S02]  /*3870*/  STL [R1+0x4f0], R4 ;  /* 0x0004f00401007387 */ /* 0x0001e40000100800 */
[----:B0-----:R-:W-:-:S02]  /*3880*/  IMAD.MOV.U32 R4, RZ, RZ, R8 ;  /* 0x000000ffff047224 */ /* 0x001fc400078e0008 */
[----:B------:R-:W3:Y:S02]  /*3890*/  LDL.LU R8, [R1+0x1c8] ;  /* 0x0001c80001087983 */ /* 0x000ee40000300800 */
[----:B------:R-:W-:Y:S02]  /*38a0*/  @!P4 IMAD.MOV R4, RZ, RZ, -R4 ;  /* 0x000000ffff04c224 */ /* 0x000fe400078e0a04 */
[----:B------:R-:W3:Y:S04]  /*38b0*/  LDL.LU R11, [R1+0x1b8] ;  /* 0x0001b800010b7983 */ /* 0x000ee80000300800 */
[----:B------:R0:W-:Y:S04]  /*38c0*/  STL [R1+0x4ec], R4 ;  /* 0x0004ec0401007387 */ /* 0x0001e80000100800 */
[----:B0-----:R-:W2:Y:S01]  /*38d0*/  LDL.LU R4, [R1+0x216c] ;  /* 0x00216c0001047983 */ /* 0x001ea20000300800 */
[----:B------:R-:W-:Y:S01]  /*38e0*/  ISETP.GT.U32.AND P3, PT, R0, R12, PT ;  /* 0x0000000c0000720c */ /* 0x000fe20003f64070 */
[----:B------:R-:W-:-:S05]  /*38f0*/  @!P2 IMAD.MOV R10, RZ, RZ, -R10 ;  /* 0x000000ffff0aa224 */ /* 0x000fca00078e0a0a */
[----:B------:R0:W-:Y:S07]  /*3900*/  STL [R1+0x4e8], R10 ;  /* 0x0004e80a01007387 */ /* 0x0001ee0000100800 */
[----:B------:R-:W-:Y:S01]  /*3910*/  @!P3 IMAD.IADD R12, R12, 0x1, -R0 ;  /* 0x000000010c0cb824 */ /* 0x000fe200078e0a00 */
[----:B0-----:R-:W3:Y:S01]  /*3920*/  LDL.LU R10, [R1+0x2168] ;  /* 0x00216800010a7983 */ /* 0x001ee20000300800 */
[----:B----4-:R-:W-:-:S03]  /*3930*/  ISETP.GE.AND P3, PT, R16, RZ, PT ;  /* 0x000000ff1000720c */ /* 0x010fc60003f66270 */
[----:B------:R-:W4:Y:S01]  /*3940*/  LDL.LU R16, [R1+0x2164] ;  /* 0x0021640001107983 */ /* 0x000f220000300800 */
[----:B--2---:R-:W-:-:S13]  /*3950*/  ISETP.GT.U32.AND P4, PT, R0, R4, PT ;  /* 0x000000040000720c */ /* 0x004fda0003f84070 */
[----:B------:R-:W-:Y:S01]  /*3960*/  @!P4 IMAD.IADD R4, R4, 0x1, -R0 ;  /* 0x000000010404c824 */ /* 0x000fe200078e0a00 */
[----:B------:R-:W-:Y:S01]  /*3970*/  ISETP.GE.AND P4, PT, R9, RZ, PT ;  /* 0x000000ff0900720c */ /* 0x000fe20003f86270 */
[----:B------:R-:W-:Y:S02]  /*3980*/  IMAD.MOV.U32 R9, RZ, RZ, R12 ;  /* 0x000000ffff097224 */ /* 0x000fe400078e000c */
[----:B------:R-:W2:Y:S01]  /*3990*/  LDL.LU R12, [R1+0x1cc] ;  /* 0x0001cc00010c7983 */ /* 0x000ea20000300800 */
[C---:B------:R-:W-:Y:S02]  /*39a0*/  ISETP.GT.U32.AND P6, PT, R0.reuse, R14, PT ;  /* 0x0000000e0000720c */ /* 0x040fe40003fc4070 */
[----:B------:R-:W-:Y:S02]  /*39b0*/  ISETP.GE.AND P2, PT, R5, RZ, PT ;  /* 0x000000ff0500720c */ /* 0x000fe40003f46270 */
[----:B------:R-:W-:-:S09]  /*39c0*/  ISETP.GT.U32.AND P0, PT, R0, R13, PT ;  /* 0x0000000d0000720c */ /* 0x000fd20003f04070 */
[--C-:B------:R-:W-:Y:S01]  /*39d0*/  @!P6 IMAD.IADD R14, R14, 0x1, -R0.reuse ;  /* 0x000000010e0ee824 */ /* 0x100fe200078e0a00 */
[----:B------:R-:W-:Y:S01]  /*39e0*/  ISETP.GT.U32.AND P6, PT, R0, R6, PT ;  /* 0x000000060000720c */ /* 0x000fe20003fc4070 */
[----:B------:R-:W-:Y:S02]  /*39f0*/  @!P2 IMAD.MOV R9, RZ, RZ, -R9 ;  /* 0x000000ffff09a224 */ /* 0x000fe400078e0a09 */
[----:B------:R-:W-:Y:S01]  /*3a00*/  @!P0 IMAD.IADD R13, R13, 0x1, -R0 ;  /* 0x000000010d0d8824 */ /* 0x000fe200078e0a00 */
[----:B---3--:R-:W-:-:S09]  /*3a10*/  ISETP.GE.AND P0, PT, R11, RZ, PT ;  /* 0x000000ff0b00720c */ /* 0x008fd20003f06270 */
[----:B------:R-:W-:-:S04]  /*3a20*/  @!P6 IMAD.IADD R6, R6, 0x1, -R0 ;  /* 0x000000010606e824 */ /* 0x000fc800078e0a00 */
[----:B------:R-:W-:Y:S01]  /*3a30*/  @!P1 IMAD.MOV R6, RZ, RZ, -R6 ;  /* 0x000000ffff069224 */ /* 0x000fe200078e0a06 */
[----:B------:R-:W-:-:S04]  /*3a40*/  ISETP.GT.U32.AND P5, PT, R0, R14, PT ;  /* 0x0000000e0000720c */ /* 0x000fc80003fa4070 */
[----:B------:R-:W-:Y:S01]  /*3a50*/  STL [R1+0x4e4], R6 ;  /* 0x0004e40601007387 */ /* 0x000fe20000100800 */
[----:B------:R-:W-:Y:S01]  /*3a60*/  IMAD.HI.U32 R5, R10, R15, RZ ;  /* 0x0000000f0a057227 */ /* 0x000fe200078e00ff */
[----:B------:R-:W-:-:S03]  /*3a70*/  ISETP.GT.U32.AND P1, PT, R0, R4, PT ;  /* 0x000000040000720c */ /* 0x000fc60003f24070 */
[----:B------:R-:W-:-:S04]  /*3a80*/  IMAD.MOV R5, RZ, RZ, -R5 ;  /* 0x000000ffff057224 */ /* 0x000fc800078e0a05 */
[----:B------:R-:W-:Y:S01]  /*3a90*/  @!P5 IMAD.IADD R14, R14, 0x1, -R0 ;  /* 0x000000010e0ed824 */ /* 0x000fe200078e0a00 */
[----:B------:R-:W-:Y:S01]  /*3aa0*/  ISETP.GE.AND P5, PT, R7, RZ, PT ;  /* 0x000000ff0700720c */ /* 0x000fe20003fa6270 */
[----:B------:R-:W-:Y:S02]  /*3ab0*/  IMAD R5, R0, R5, R15 ;  /* 0x0000000500057224 */ /* 0x000fe400078e020f */
[----:B------:R-:W-:Y:S02]  /*3ac0*/  IMAD.MOV.U32 R15, RZ, RZ, R13 ;  /* 0x000000ffff0f7224 */ /* 0x000fe400078e000d */
[----:B------:R-:W-:Y:S02]  /*3ad0*/  IMAD.MOV.U32 R13, RZ, RZ, R14 ;  /* 0x000000ffff0d7224 */ /* 0x000fe400078e000e */
[----:B------:R-:W-:Y:S02]  /*3ae0*/  @!P3 IMAD.MOV R15, RZ, RZ, -R15 ;  /* 0x000000ffff0fb224 */ /* 0x000fe400078e0a0f */
[----:B------:R-:W-:Y:S01]  /*3af0*/  @!P1 IMAD.IADD R4, R4, 0x1, -R0 ;  /* 0x0000000104049824 */ /* 0x000fe200078e0a00 */
[----:B------:R-:W-:Y:S01]  /*3b00*/  IABS R7, R8 ;  /* 0x0000000800077213 */ /* 0x000fe20000000000 */
[----:B------:R-:W-:Y:S01]  /*3b10*/  @!P0 IMAD.MOV R13, RZ, RZ, -R13 ;  /* 0x000000ffff0d8224 */ /* 0x000fe200078e0a0d */
[----:B------:R-:W-:Y:S01]  /*3b20*/  ISETP.GE.AND P0, PT, R8, RZ, PT ;  /* 0x000000ff0800720c */ /* 0x000fe20003f06270 */
[----:B----4-:R-:W-:-:S02]  /*3b30*/  IMAD.MOV.U32 R11, RZ, RZ, R16 ;  /* 0x000000ffff0b7224 */ /* 0x010fc400078e0010 */
[----:B------:R-:W3:Y:S04]  /*3b40*/  LDL.LU R16, [R1+0x1d8] ;  /* 0x0001d80001107983 */ /* 0x000ee80000300800 */
[----:B------:R0:W-:Y:S04]  /*3b50*/  STL [R1+0x4e0], R9 ;  /* 0x0004e00901007387 */ /* 0x0001e80000100800 */
[----:B0-----:R-:W4:Y:S01]  /*3b60*/  LDL.LU R9, [R1+0x1d0] ;  /* 0x0001d00001097983 */ /* 0x001f220000300800 */
[----:B------:R-:W-:-:S03]  /*3b70*/  ISETP.GE.AND P3, PT, R11, RZ, PT ;  /* 0x000000ff0b00720c */ /* 0x000fc60003f66270 */
[----:B------:R-:W3:Y:S04]  /*3b80*/  LDL.LU R11, [R1+0x1d4] ;  /* 0x0001d400010b7983 */ /* 0x000ee80000300800 */
[----:B------:R0:W-:Y:S04]  /*3b90*/  STL [R1+0x4dc], R15 ;  /* 0x0004dc0f01007387 */ /* 0x0001e80000100800 */
[----:B0-----:R-:W3:Y:S04]  /*3ba0*/  LDL.LU R15, [R1+0x1dc] ;  /* 0x0001dc00010f7983 */ /* 0x001ee80000300800 */
[----:B------:R-:W-:Y:S01]  /*3bb0*/  STL [R1+0x4d8], R13 ;  /* 0x0004d80d01007387 */ /* 0x000fe20000100800 */
[----:B--2---:R-:W-:-:S02]  /*3bc0*/  IABS R8, R12 ;  /* 0x0000000c00087213 */ /* 0x004fc40000000000 */
[----:B------:R-:W-:Y:S01]  /*3bd0*/  ISETP.GE.AND P1, PT, R12, RZ, PT ;  /* 0x000000ff0c00720c */ /* 0x000fe20003f26270 */
[----:B------:R-:W-:-:S04]  /*3be0*/  IMAD.MOV.U32 R12, RZ, RZ, R4 ;  /* 0x000000ffff0c7224 */ /* 0x000fc800078e0004 */
[----:B------:R-:W-:-:S05]  /*3bf0*/  @!P5 IMAD.MOV R12, RZ, RZ, -R12 ;  /* 0x000000ffff0cd224 */ /* 0x000fca00078e0a0c */
[----:B------:R0:W-:Y:S04]  /*3c00*/  STL [R1+0x4d4], R12 ;  /* 0x0004d40c01007387 */ /* 0x0001e80000100800 */
[----:B------:R-:W2:Y:S01]  /*3c10*/  LDL R14, [R1+0x1e0] ;  /* 0x0001e000010e7983 */ /* 0x000ea20000100800 */
[----:B------:R-:W-:Y:S01]  /*3c20*/  ISETP.GT.U32.AND P6, PT, R0, R2, PT ;  /* 0x000000020000720c */ /* 0x000fe20003fc4070 */
[----:B------:R-:W-:-:S12]  /*3c30*/  IMAD.HI.U32 R6, R10, R7, RZ ;  /* 0x000000070a067227 */ /* 0x000fd800078e00ff */
[----:B------:R-:W-:Y:S01]  /*3c40*/  @!P6 IMAD.IADD R2, R2, 0x1, -R0 ;  /* 0x000000010202e824 */ /* 0x000fe200078e0a00 */
[----:B------:R-:W-:-:S04]  /*3c50*/  ISETP.GT.U32.AND P6, PT, R0, R5, PT ;  /* 0x000000050000720c */ /* 0x000fc80003fc4070 */
[----:B------:R-:W-:Y:S01]  /*3c60*/  ISETP.GT.U32.AND P2, PT, R0, R2, PT ;  /* 0x000000020000720c */ /* 0x000fe20003f44070 */
[----:B------:R-:W-:-:S08]  /*3c70*/  IMAD.MOV R6, RZ, RZ, -R6 ;  /* 0x000000ffff067224 */ /* 0x000fd000078e0a06 */
[--C-:B------:R-:W-:Y:S02]  /*3c80*/  @!P6 IMAD.IADD R5, R5, 0x1, -R0.reuse ;  /* 0x000000010505e824 */ /* 0x100fe400078e0a00 */
[----:B------:R-:W-:Y:S02]  /*3c90*/  IMAD R7, R0, R6, R7 ;  /* 0x0000000600077224 */ /* 0x000fe400078e0207 */
[----:B------:R-:W-:Y:S01]  /*3ca0*/  @!P2 IMAD.IADD R2, R2, 0x1, -R0 ;  /* 0x000000010202a824 */ /* 0x000fe200078e0a00 */
[----:B------:R-:W-:-:S03]  /*3cb0*/  ISETP.GT.U32.AND P6, PT, R0, R5, PT ;  /* 0x000000050000720c */ /* 0x000fc60003fc4070 */
[----:B0-----:R-:W-:Y:S01]  /*3cc0*/  IMAD.MOV.U32 R12, RZ, RZ, R2 ;  /* 0x000000ffff0c7224 */ /* 0x001fe200078e0002 */
[----:B------:R-:W-:-:S09]  /*3cd0*/  ISETP.GT.U32.AND P5, PT, R0, R7, PT ;  /* 0x000000070000720c */ /* 0x000fd20003fa4070 */
[----:B------:R-:W-:-:S04]  /*3ce0*/  @!P6 IMAD.IADD R5, R5, 0x1, -R0 ;  /* 0x000000010505e824 */ /* 0x000fc800078e0a00 */
[----:B------:R-:W-:Y:S02]  /*3cf0*/  @!P5 IMAD.IADD R7, R7, 0x1, -R0 ;  /* 0x000000010707d824 */ /* 0x000fe400078e0a00 */
[----:B------:R-:W-:-:S03]  /*3d00*/  @!P4 IMAD.MOV R12, RZ, RZ, -R12 ;  /* 0x000000ffff0cc224 */ /* 0x000fc600078e0a0c */
[----:B------:R-:W-:Y:S02]  /*3d10*/  ISETP.GT.U32.AND P5, PT, R0, R7, PT ;  /* 0x000000070000720c */ /* 0x000fe40003fa4070 */
[----:B------:R0:W-:Y:S11]  /*3d20*/  STL [R1+0x4d0], R12 ;  /* 0x0004d00c01007387 */ /* 0x0001f60000100800 */
[----:B------:R-:W-:-:S04]  /*3d30*/  @!P5 IMAD.IADD R7, R7, 0x1, -R0 ;  /* 0x000000010707d824 */ /* 0x000fc800078e0a00 */
[----:B------:R-:W-:Y:S01]  /*3d40*/  @!P0 IMAD.MOV R7, RZ, RZ, -R7 ;  /* 0x000000ffff078224 */ /* 0x000fe200078e0a07 */
[----:B----4-:R-:W-:Y:S02]  /*3d50*/  ISETP.GE.AND P2, PT, R9, RZ, PT ;  /* 0x000000ff0900720c */ /* 0x010fe40003f46270 */
[----:B------:R-:W-:Y:S01]  /*3d60*/  IABS R4, R9 ;  /* 0x0000000900047213 */ /* 0x000fe20000000000 */
[----:B------:R-:W-:-:S04]  /*3d70*/  IMAD.HI.U32 R9, R10, R8, RZ ;  /* 0x000000080a097227 */ /* 0x000fc800078e00ff */
[----:B------:R-:W-:-:S04]  /*3d80*/  IMAD.MOV R2, RZ, RZ, -R9 ;  /* 0x000000ffff027224 */ /* 0x000fc800078e0a09 */
[----:B------:R-:W-:-:S05]  /*3d90*/  IMAD R2, R0, R2, R8 ;  /* 0x0000000200027224 */ /* 0x000fca00078e0208 */
[----:B------:R-:W-:Y:S02]  /*3da0*/  ISETP.GT.U32.AND P6, PT, R0, R2, PT ;  /* 0x000000020000720c */ /* 0x000fe40003fc4070 */
[----:B---3--:R-:W-:Y:S01]  /*3db0*/  IABS R6, R11 ;  /* 0x0000000b00067213 */ /* 0x008fe20000000000 */
[C---:B------:R-:W-:Y:S01]  /*3dc0*/  IMAD.HI.U32 R13, R10.reuse, R4, RZ ;  /* 0x000000040a0d7227 */ /* 0x040fe200078e00ff */
[----:B------:R-:W-:Y:S02]  /*3dd0*/  IABS R9, R16 ;  /* 0x0000001000097213 */ /* 0x000fe40000000000 */
[----:B------:R-:W-:Y:S01]  /*3de0*/  ISETP.GE.AND P4, PT, R11, RZ, PT ;  /* 0x000000ff0b00720c */ /* 0x000fe20003f86270 */
[----:B------:R-:W-:-:S04]  /*3df0*/  IMAD.HI.U32 R11, R10, R6, RZ ;  /* 0x000000060a0b7227 */ /* 0x000fc800078e00ff */
[----:B------:R-:W-:Y:S02]  /*3e00*/  IMAD.MOV.U32 R8, RZ, RZ, R9 ;  /* 0x000000ffff087224 */ /* 0x000fe400078e0009 */
[----:B------:R-:W-:Y:S01]  /*3e10*/  @!P6 IMAD.IADD R2, R2, 0x1, -R0 ;  /* 0x000000010202e824 */ /* 0x000fe200078e0a00 */
[----:B------:R-:W-:Y:S01]  /*3e20*/  IABS R9, R15 ;  /* 0x0000000f00097213 */ /* 0x000fe20000000000 */
[----:B------:R-:W-:Y:S02]  /*3e30*/  IMAD.MOV R13, RZ, RZ, -R13 ;  /* 0x000000ffff0d7224 */ /* 0x000fe400078e0a0d */
[----:B------:R-:W-:Y:S01]  /*3e40*/  IMAD.MOV R11, RZ, RZ, -R11 ;  /* 0x000000ffff0b7224 */ /* 0x000fe200078e0a0b */
[----:B------:R-:W-:Y:S01]  /*3e50*/  ISETP.GT.U32.AND P6, PT, R0, R2, PT ;  /* 0x000000020000720c */ /* 0x000fe20003fc4070 */
[----:B0-----:R-:W-:-:S04]  /*3e60*/  IMAD.HI.U32 R12, R10, R8, RZ ;  /* 0x000000080a0c7227 */ /* 0x001fc800078e00ff */
[C---:B------:R-:W-:Y:S02]  /*3e70*/  IMAD R4, R0.reuse, R13, R4 ;  /* 0x0000000d00047224 */ /* 0x040fe400078e0204 */
[C---:B------:R-:W-:Y:S02]  /*3e80*/  IMAD R6, R0.reuse, R11, R6 ;  /* 0x0000000b00067224 */ /* 0x040fe400078e0206 */
[----:B------:R-:W-:Y:S02]  /*3e90*/  IMAD.MOV.U32 R11, RZ, RZ, R5 ;  /* 0x000000ffff0b7224 */ /* 0x000fe400078e0005 */
[----:B------:R-:W-:Y:S02]  /*3ea0*/  IMAD.MOV R12, RZ, RZ, -R12 ;  /* 0x000000ffff0c7224 */ /* 0x000fe400078e0a0c */
[----:B------:R-:W-:Y:S02]  /*3eb0*/  @!P3 IMAD.MOV R11, RZ, RZ, -R11 ;  /* 0x000000ffff0bb224 */ /* 0x000fe400078e0a0b */
[----:B------:R-:W-:-:S02]  /*3ec0*/  IMAD R8, R0, R12, R8 ;  /* 0x0000000c00087224 */ /* 0x000fc400078e0208 */
[----:B------:R-:W3:Y:S01]  /*3ed0*/  LDL R12, [R1+0x1e8] ;  /* 0x0001e800010c7983 */ /* 0x000ee20000100800 */
[----:B------:R-:W-:Y:S01]  /*3ee0*/  @!P6 IMAD.IADD R2, R2, 0x1, -R0 ;  /* 0x000000010202e824 */ /* 0x000fe200078e0a00 */
[----:B--2---:R-:W-:Y:S01]  /*3ef0*/  IABS R13, R14 ;  /* 0x0000000e000d7213 */ /* 0x004fe20000000000 */
[----:B------:R-:W-:-:S04]  /*3f00*/  IMAD.HI.U32 R14, R10, R9, RZ ;  /* 0x000000090a0e7227 */ /* 0x000fc800078e00ff */
[----:B------:R-:W-:Y:S01]  /*3f10*/  IMAD.MOV R14, RZ, RZ, -R14 ;  /* 0x000000ffff0e7224 */ /* 0x000fe200078e0a0e */
[----:B------:R0:W-:Y:S01]  /*3f20*/  STL [R1+0x4cc], R11 ;  /* 0x0004cc0b01007387 */ /* 0x0001e20000100800 */
[----:B------:R-:W-:Y:S02]  /*3f30*/  ISETP.GE.AND P6, PT, R16, RZ, PT ;  /* 0x000000ff1000720c */ /* 0x000fe40003fc6270 */
[----:B------:R-:W-:Y:S02]  /*3f40*/  IMAD R9, R0, R14, R9 ;  /* 0x0000000e00097224 */ /* 0x000fe400078e0209 */
[----:B------:R-:W2:Y:S04]  /*3f50*/  LDL R14, [R1+0x1f0] ;  /* 0x0001f000010e7983 */ /* 0x000ea80000100800 */
[----:B0-----:R-:W4:Y:S04]  /*3f60*/  LDL R11, [R1+0x1ec] ;  /* 0x0001ec00010b7983 */ /* 0x001f280000100800 */
[----:B------:R-:W-:Y:S04]  /*3f70*/  STL [R1+0x4c8], R7 ;  /* 0x0004c80701007387 */ /* 0x000fe80000100800 */
[----:B------:R-:W3:Y:S01]  /*3f80*/  LDL.LU R16, [R1+0x1f4] ;  /* 0x0001f40001107983 */ /* 0x000ee20000300800 */
[----:B------:R-:W-:-:S03]  /*3f90*/  IMAD.HI.U32 R5, R10, R13, RZ ;  /* 0x0000000d0a057227 */ /* 0x000fc600078e00ff */
[----:B---3--:R0:W-:Y:S04]  /*3fa0*/  STL [R1+0x215c], R16 ;  /* 0x00215c1001007387 */ /* 0x0081e80000100800 */
[----:B0-----:R-:W3:Y:S01]  /*3fb0*/  LDL.LU R16, [R1+0x1e4] ;  /* 0x0001e40001107983 */ /* 0x001ee20000300800 */
[----:B------:R-:W-:-:S04]  /*3fc0*/  IMAD.MOV R5, RZ, RZ, -R5 ;  /* 0x000000ffff057224 */ /* 0x000fc800078e0a05 */
[C---:B------:R-:W-:Y:S01]  /*3fd0*/  IMAD R13, R0.reuse, R5, R13 ;  /* 0x00000005000d7224 */ /* 0x040fe200078e020d */
[----:B------:R-:W-:-:S13]  /*3fe0*/  ISETP.GT.U32.AND P5, PT, R0, R4, PT ;  /* 0x000000040000720c */ /* 0x000fda0003fa4070 */
[----:B------:R-:W-:Y:S01]  /*3ff0*/  @!P5 IMAD.IADD R4, R4, 0x1, -R0 ;  /* 0x000000010404d824 */ /* 0x000fe200078e0a00 */
[----:B------:R-:W-:Y:S02]  /*4000*/  ISETP.GT.U32.AND P5, PT, R0, R9, PT ;  /* 0x000000090000720c */ /* 0x000fe40003fa4070 */
[----:B---3--:R-:W-:Y:S01]  /*4010*/  IABS R5, R16 ;  /* 0x0000001000057213 */ /* 0x008fe20000000000 */
[----:B------:R0:W-:Y:S04]  /*4020*/  STL [R1+0x2160], R16 ;  /* 0x0021601001007387 */ /* 0x0001e80000100800 */
[----:B0-----:R-:W3:Y:S01]  /*4030*/  LDL.LU R16, [R1+0x1e0] ;  /* 0x0001e00001107983 */ /* 0x001ee20000300800 */
[----:B--2---:R-:W-:Y:S01]  /*4040*/  IABS R7, R14 ;  /* 0x0000000e00077213 */ /* 0x004fe20000000000 */
[----:B------:R-:W-:-:S04]  /*4050*/  IMAD.MOV.U32 R14, RZ, RZ, R2 ;  /* 0x000000ffff0e7224 */ /* 0x000fc800078e0002 */
[----:B------:R-:W-:Y:S02]  /*4060*/  @!P5 IMAD.IADD R9, R9, 0x1, -R0 ;  /* 0x000000010909d824 */ /* 0x000fe400078e0a00 */
[----:B------:R-:W-:-:S03]  /*4070*/  @!P1 IMAD.MOV R14, RZ, RZ, -R14 ;  /* 0x000000ffff0e9224 */ /* 0x000fc600078e0a0e */
[C---:B------:R-:W-:Y:S02]  /*4080*/  ISETP.GT.U32.AND P1, PT, R0.reuse, R9, PT ;  /* 0x000000090000720c */ /* 0x040fe40003f24070 */
[----:B------:R0:W-:Y:S11]  /*4090*/  STL [R1+0x4c4], R14 ;  /* 0x0004c40e01007387 */ /* 0x0001f60000100800 */
[----:B------:R-:W-:Y:S01]  /*40a0*/  @!P1 IMAD.IADD R9, R9, 0x1, -R0 ;  /* 0x0000000109099824 */ /* 0x000fe200078e0a00 */
[----:B------:R-:W-:-:S02]  /*40b0*/  ISETP.GT.U32.AND P3, PT, R0, R6, PT ;  /* 0x000000060000720c */ /* 0x000fc40003f64070 */
[----:B---3--:R-:W-:Y:S02]  /*40c0*/  ISETP.GE.AND P1, PT, R16, RZ, PT ;  /* 0x000000ff1000720c */ /* 0x008fe40003f26270 */
[----:B------:R-:W2:Y:S09]  /*40d0*/  LDL.LU R16, [R1+0x2160] ;  /* 0x0021600001107983 */ /* 0x000eb20000300800 */
[----:B------:R-:W-:Y:S01]  /*40e0*/  @!P3 IMAD.IADD R6, R6, 0x1, -R0 ;  /* 0x000000010606b824 */ /* 0x000fe200078e0a00 */
[----:B------:R-:W-:-:S02]  /*40f0*/  ISETP.GT.U32.AND P3, PT, R0, R4, PT ;  /* 0x000000040000720c */ /* 0x000fc40003f64070 */
[----:B------:R-:W-:-:S05]  /*4100*/  IABS R12, R12 ;  /* 0x0000000c000c7213 */ /* 0x000fca0000000000 */
[----:B------:R-:W-:Y:S02]  /*4110*/  IMAD.MOV.U32 R2, RZ, RZ, R12 ;  /* 0x000000ffff027224 */ /* 0x000fe400078e000c */
[----:B------:R-:W-:-:S04]  /*4120*/  IMAD.HI.U32 R12, R10, R5, RZ ;  /* 0x000000050a0c7227 */ /* 0x000fc800078e00ff */
[----:B------:R-:W-:Y:S01]  /*4130*/  @!P3 IMAD.IADD R4, R4, 0x1, -R0 ;  /* 0x000000010404b824 */ /* 0x000fe200078e0a00 */
[----:B------:R-:W-:Y:S01]  /*4140*/  ISETP.GT.U32.AND P3, PT, R0, R13, PT ;  /* 0x0000000d0000720c */ /* 0x000fe20003f64070 */
[----:B------:R-:W-:-:S04]  /*4150*/  IMAD.MOV R12, RZ, RZ, -R12 ;  /* 0x000000ffff0c7224 */ /* 0x000fc800078e0a0c */
[----:B------:R-:W-:Y:S02]  /*4160*/  IMAD R5, R0, R12, R5 ;  /* 0x0000000c00057224 */ /* 0x000fe400078e0205 */
[----:B------:R-:W-:-:S04]  /*4170*/  IMAD.HI.U32 R12, R10, R2, RZ ;  /* 0x000000020a0c7227 */ /* 0x000fc800078e00ff */
[----:B------:R-:W-:Y:S02]  /*4180*/  IMAD.MOV R12, RZ, RZ, -R12 ;  /* 0x000000ffff0c7224 */ /* 0x000fe400078e0a0c */
[----:B------:R-:W-:Y:S02]  /*4190*/  @!P3 IMAD.IADD R13, R13, 0x1, -R0 ;  /* 0x000000010d0db824 */ /* 0x000fe400078e0a00 */
[----:B------:R-:W-:Y:S01]  /*41a0*/  IMAD R2, R0, R12, R2 ;  /* 0x0000000c00027224 */ /* 0x000fe200078e0202 */
[----:B--2---:R-:W-:Y:S02]  /*41b0*/  ISETP.GE.AND P3, PT, R16, RZ, PT ;  /* 0x000000ff1000720c */ /* 0x004fe40003f66270 */
[----:B------:R-:W2:Y:S04]  /*41c0*/  LDL.LU R16, [R1+0x215c] ;  /* 0x00215c0001107983 */ /* 0x000ea80000300800 */
[----:B------:R-:W3:Y:S01]  /*41d0*/  LDL R12, [R1+0x1f8] ;  /* 0x0001f800010c7983 */ /* 0x000ee20000100800 */
[----:B----4-:R-:W-:-:S05]  /*41e0*/  IABS R11, R11 ;  /* 0x0000000b000b7213 */ /* 0x010fca0000000000 */
[----:B0-----:R-:W-:-:S04]  /*41f0*/  IMAD.HI.U32 R14, R10, R11, RZ ;  /* 0x0000000b0a0e7227 */ /* 0x001fc800078e00ff */
[----:B------:R-:W-:-:S04]  /*4200*/  IMAD.MOV R14, RZ, RZ, -R14 ;  /* 0x000000ffff0e7224 */ /* 0x000fc800078e0a0e */
[C---:B------:R-:W-:Y:S02]  /*4210*/  IMAD R11, R0.reuse, R14, R11 ;  /* 0x0000000e000b7224 */ /* 0x040fe400078e020b */
[----:B------:R-:W-:Y:S01]  /*4220*/  IMAD.MOV.U32 R14, RZ, RZ, R4 ;  /* 0x000000ffff0e7224 */ /* 0x000fe200078e0004 */
[----:B------:R-:W-:-:S13]  /*4230*/  ISETP.GT.U32.AND P0, PT, R0, R8, PT ;  /* 0x000000080000720c */ /* 0x000fda0003f04070 */
[----:B------:R-:W-:-:S05]  /*4240*/  @!P0 IMAD.IADD R8, R8, 0x1, -R0 ;  /* 0x0000000108088824 */ /* 0x000fca00078e0a00 */
[----:B------:R-:W-:Y:S02]  /*4250*/  ISETP.GT.U32.AND P5, PT, R0, R8, PT ;  /* 0x000000080000720c */ /* 0x000fe40003fa4070 */
[----:B---3--:R-:W-:Y:S02]  /*4260*/  IABS R4, R12 ;  /* 0x0000000c00047213 */ /* 0x008fe40000000000 */
[----:B------:R-:W3:Y:S09]  /*4270*/  LDL.LU R12, [R1+0x1e8] ;  /* 0x0001e800010c7983 */ /* 0x000ef20000300800 */
[----:B------:R-:W-:Y:S01]  /*4280*/  @!P5 IMAD.IADD R8, R8, 0x1, -R0 ;  /* 0x000000010808d824 */ /* 0x000fe200078e0a00 */
[----:B------:R-:W-:-:S02]  /*4290*/  ISETP.GT.U32.AND P0, PT, R0, R6, PT ;  /* 0x000000060000720c */ /* 0x000fc40003f04070 */
[----:B------:R-:W-:-:S11]  /*42a0*/  ISETP.GT.U32.AND P5, PT, R0, R5, PT ;  /* 0x000000050000720c */ /* 0x000fd60003fa4070 */
[--C-:B------:R-:W-:Y:S02]  /*42b0*/  @!P0 IMAD.IADD R6, R6, 0x1, -R0.reuse ;  /* 0x0000000106068824 */ /* 0x100fe400078e0a00 */
[----:B------:R-:W-:Y:S01]  /*42c0*/  @!P5 IMAD.IADD R5, R5, 0x1, -R0 ;  /* 0x000000010505d824 */ /* 0x000fe200078e0a00 */
[----:B------:R-:W-:Y:S01]  /*42d0*/  ISETP.GE.AND P0, PT, R15, RZ, PT ;  /* 0x000000ff0f00720c */ /* 0x000fe20003f06270 */
[----:B------:R-:W-:-:S03]  /*42e0*/  @!P4 IMAD.MOV R6, RZ, RZ, -R6 ;  /* 0x000000ffff06c224 */ /* 0x000fc600078e0a06 */
[----:B------:R-:W-:Y:S01]  /*42f0*/  ISETP.GT.U32.AND P4, PT, R0, R5, PT ;  /* 0x000000050000720c */ /* 0x000fe20003f84070 */
[----:B------:R-:W-:Y:S02]  /*4300*/  @!P2 IMAD.MOV R14, RZ, RZ, -R14 ;  /* 0x000000ffff0ea224 */ /* 0x000fe400078e0a0e */
[----:B------:R-:W-:-:S03]  /*4310*/  @!P6 IMAD.MOV R8, RZ, RZ, -R8 ;  /* 0x000000ffff08e224 */ /* 0x000fc600078e0a08 */
[----:B------:R0:W-:Y:S03]  /*4320*/  STL [R1+0x4c0], R14 ;  /* 0x0004c00e01007387 */ /* 0x0001e60000100800 */
[----:B------:R-:W-:-:S04]  /*4330*/  @!P0 IMAD.MOV R9, RZ, RZ, -R9 ;  /* 0x000000ffff098224 */ /* 0x000fc800078e0a09 */
[----:B------:R-:W-:Y:S01]  /*4340*/  @!P4 IMAD.IADD R5, R5, 0x1, -R0 ;  /* 0x000000010505c824 */ /* 0x000fe200078e0a00 */
[----:B0-----:R-:W4:Y:S04]  /*4350*/  LDL.LU R14, [R1+0x1ec] ;  /* 0x0001ec00010e7983 */ /* 0x001f280000300800 */
[----:B------:R-:W-:Y:S04]  /*4360*/  STL [R1+0x4bc], R6 ;  /* 0x0004bc0601007387 */ /* 0x000fe80000100800 */
[----:B------:R-:W-:Y:S04]  /*4370*/  STL [R1+0x4b8], R8 ;  /* 0x0004b80801007387 */ /* 0x000fe80000100800 */
[----:B------:R-:W-:Y:S01]  /*4380*/  STL [R1+0x4b4], R9 ;  /* 0x0004b40901007387 */ /* 0x000fe20000100800 */
[----:B---3--:R-:W-:-:S03]  /*4390*/  ISETP.GE.AND P0, PT, R12, RZ, PT ;  /* 0x000000ff0c00720c */ /* 0x008fc60003f06270 */
[----:B------:R-:W3:Y:S04]  /*43a0*/  LDL R12, [R1+0x200] ;  /* 0x00020000010c7983 */ /* 0x000ee80000100800 */
[----:B------:R0:W-:Y:S04]  /*43b0*/  STL [R1+0x2158], R5 ;  /* 0x0021580501007387 */ /* 0x0001e80000100800 */
[----:B0-----:R-:W3:Y:S01]  /*43c0*/  LDL.LU R5, [R1+0x1f0] ;  /* 0x0001f00001057983 */ /* 0x001ee20000300800 */
[----:B------:R-:W-:Y:S01]  /*43d0*/  IMAD.HI.U32 R15, R10, R7, RZ ;  /* 0x000000070a0f7227 */ /* 0x000fe200078e00ff */
[----:B------:R-:W-:-:S02]  /*43e0*/  ISETP.GT.U32.AND P2, PT, R0, R13, PT ;  /* 0x0000000d0000720c */ /* 0x000fc40003f44070 */
[C---:B------:R-:W-:Y:S01]  /*43f0*/  ISETP.GT.U32.AND P5, PT, R0.reuse, R2, PT ;  /* 0x000000020000720c */ /* 0x040fe20003fa4070 */
[----:B------:R-:W-:Y:S01]  /*4400*/  IMAD.MOV R15, RZ, RZ, -R15 ;  /* 0x000000ffff0f7224 */ /* 0x000fe200078e0a0f */
[----:B------:R-:W3:Y:S03]  /*4410*/  LDL R9, [R1+0x204] ;  /* 0x0002040001097983 */ /* 0x000ee60000100800 */
[----:B------:R-:W-:Y:S01]  /*4420*/  IMAD R15, R0, R15, R7 ;  /* 0x0000000f000f7224 */ /* 0x000fe200078e0207 */
[----:B--2---:R-:W-:-:S05]  /*4430*/  IABS R7, R16 ;  /* 0x0000001000077213 */ /* 0x004fca0000000000 */
[----:B------:R-:W-:-:S04]  /*4440*/  IMAD.HI.U32 R6, R10, R7, RZ ;  /* 0x000000070a067227 */ /* 0x000fc800078e00ff */
[----:B------:R-:W-:-:S04]  /*4450*/  IMAD.MOV R6, RZ, RZ, -R6 ;  /* 0x000000ffff067224 */ /* 0x000fc800078e0a06 */
[----:B------:R-:W-:Y:S02]  /*4460*/  IMAD R7, R0, R6, R7 ;  /* 0x0000000600077224 */ /* 0x000fe400078e0207 */
[----:B------:R-:W2:Y:S01]  /*4470*/  LDL R6, [R1+0x1fc] ;  /* 0x0001fc0001067983 */ /* 0x000ea20000100800 */
[--C-:B------:R-:W-:Y:S02]  /*4480*/  @!P2 IMAD.IADD R13, R13, 0x1, -R0.reuse ;  /* 0x000000010d0da824 */ /* 0x100fe400078e0a00 */
[----:B------:R-:W-:Y:S01]  /*4490*/  @!P5 IMAD.IADD R2, R2, 0x1, -R0 ;  /* 0x000000010202d824 */ /* 0x000fe200078e0a00 */
[----:B----4-:R-:W-:Y:S02]  /*44a0*/  ISETP.GE.AND P4, PT, R14, RZ, PT ;  /* 0x000000ff0e00720c */ /* 0x010fe40003f86270 */
[----:B------:R-:W4:Y:S01]  /*44b0*/  LDL R14, [R1+0x208] ;  /* 0x00020800010e7983 */ /* 0x000f220000100800 */
[----:B------:R-:W-:Y:S02]  /*44c0*/  ISETP.GT.U32.AND P6, PT, R0, R11, PT ;  /* 0x0000000b0000720c */ /* 0x000fe40003fc4070 */
[----:B---3--:R-:W-:Y:S01]  /*44d0*/  ISETP.GE.AND P5, PT, R5, RZ, PT ;  /* 0x000000ff0500720c */ /* 0x008fe20003fa6270 */
[----:B------:R-:W-:-:S04]  /*44e0*/  IMAD.MOV.U32 R5, RZ, RZ, R13 ;  /* 0x000000ffff057224 */ /* 0x000fc800078e000d */
[----:B------:R-:W-:-:S05]  /*44f0*/  @!P1 IMAD.MOV R5, RZ, RZ, -R5 ;  /* 0x000000ffff059224 */ /* 0x000fca00078e0a05 */
[----:B------:R0:W-:Y:S04]  /*4500*/  STL [R1+0x4b0], R5 ;  /* 0x0004b00501007387 */ /* 0x0001e80000100800 */
[----:B0-----:R-:W3:Y:S01]  /*4510*/  LDL.LU R5, [R1+0x1f8] ;  /* 0x0001f80001057983 */ /* 0x001ee20000300800 */
[----:B------:R-:W-:Y:S01]  /*4520*/  ISETP.GT.U32.AND P2, PT, R0, R15, PT ;  /* 0x0000000f0000720c */ /* 0x000fe20003f44070 */
[----:B------:R-:W-:Y:S02]  /*4530*/  @!P6 IMAD.IADD R11, R11, 0x1, -R0 ;  /* 0x000000010b0be824 */ /* 0x000fe400078e0a00 */
[----:B------:R-:W-:Y:S01]  /*4540*/  IMAD.HI.U32 R8, R10, R4, RZ ;  /* 0x000000040a087227 */ /* 0x000fe200078e00ff */
[----:B--2---:R-:W-:-:S03]  /*4550*/  IABS R13, R6 ;  /* 0x00000006000d7213 */ /* 0x004fc60000000000 */
[----:B------:R-:W-:-:S06]  /*4560*/  IMAD.MOV R8, RZ, RZ, -R8 ;  /* 0x000000ffff087224 */ /* 0x000fcc00078e0a08 */
[----:B------:R-:W-:Y:S01]  /*4570*/  @!P2 IMAD.IADD R15, R15, 0x1, -R0 ;  /* 0x000000010f0fa824 */ /* 0x000fe200078e0a00 */
[C---:B------:R-:W-:Y:S01]  /*4580*/  ISETP.GT.U32.AND P2, PT, R0.reuse, R11, PT ;  /* 0x0000000b0000720c */ /* 0x040fe20003f44070 */
[----:B------:R-:W-:-:S03]  /*4590*/  IMAD R6, R0, R8, R4 ;  /* 0x0000000800067224 */ /* 0x000fc600078e0204 */
[----:B------:R-:W-:Y:S02]  /*45a0*/  ISETP.GT.U32.AND P1, PT, R0, R15, PT ;  /* 0x0000000f0000720c */ /* 0x000fe40003f24070 */
[----:B------:R-:W-:-:S07]  /*45b0*/  IABS R8, R9 ;  /* 0x0000000900087213 */ /* 0x000fce0000000000 */
[----:B------:R-:W-:Y:S01]  /*45c0*/  @!P2 IMAD.IADD R11, R11, 0x1, -R0 ;  /* 0x000000010b0ba824 */ /* 0x000fe200078e0a00 */
[----:B------:R-:W-:-:S03]  /*45d0*/  ISETP.GT.U32.AND P2, PT, R0, R6, PT ;  /* 0x000000060000720c */ /* 0x000fc60003f44070 */
[----:B------:R-:W-:Y:S01]  /*45e0*/  @!P1 IMAD.IADD R15, R15, 0x1, -R0 ;  /* 0x000000010f0f9824 */ /* 0x000fe200078e0a00 */
[----:B------:R-:W-:Y:S01]  /*45f0*/  ISETP.GE.AND P1, PT, R16, RZ, PT ;  /* 0x000000ff1000720c */ /* 0x000fe20003f26270 */
[----:B------:R-:W-:Y:S01]  /*4600*/  IMAD.HI.U32 R16, R10, R8, RZ ;  /* 0x000000080a107227 */ /* 0x000fe200078e00ff */
[----:B------:R-:W-:-:S03]  /*4610*/  IABS R12, R12 ;  /* 0x0000000c000c7213 */ /* 0x000fc60000000000 */
[----:B------:R-:W-:-:S04]  /*4620*/  IMAD.MOV R16, RZ, RZ, -R16 ;  /* 0x000000ffff107224 */ /* 0x000fc800078e0a10 */
[----:B------:R-:W-:Y:S02]  /*4630*/  @!P2 IMAD.IADD R6, R6, 0x1, -R0 ;  /* 0x000000010606a824 */ /* 0x000fe400078e0a00 */
[----:B------:R-:W-:-:S04]  /*4640*/  IMAD.HI.U32 R9, R10, R12, RZ ;  /* 0x0000000c0a097227 */ /* 0x000fc800078e00ff */
[----:B------:R-:W-:Y:S02]  /*4650*/  IMAD R8, R0, R16, R8 ;  /* 0x0000001000087224 */ /* 0x000fe400078e0208 */
[----:B------:R-:W-:-:S04]  /*4660*/  IMAD.MOV R9, RZ, RZ, -R9 ;  /* 0x000000ffff097224 */ /* 0x000fc800078e0a09 */
[C---:B------:R-:W-:Y:S01]  /*4670*/  IMAD R9, R0.reuse, R9, R12 ;  /* 0x0000000900097224 */ /* 0x040fe200078e020c */
[----:B---3--:R-:W-:Y:S02]  /*4680*/  ISETP.GE.AND P2, PT, R5, RZ, PT ;  /* 0x000000ff0500720c */ /* 0x008fe40003f46270 */
[----:B------:R-:W2:Y:S04]  /*4690*/  LDL.LU R5, [R1+0x2158] ;  /* 0x0021580001057983 */ /* 0x000ea80000300800 */
[----:B------:R-:W3:Y:S04]  /*46a0*/  LDL R16, [R1+0x210] ;  /* 0x0002100001107983 */ /* 0x000ee80000100800 */
[----:B------:R-:W3:Y:S01]  /*46b0*/  LDL R12, [R1+0x20c] ;  /* 0x00020c00010c7983 */ /* 0x000ee20000100800 */
[----:B------:R-:W-:-:S02]  /*46c0*/  ISETP.GT.U32.AND P6, PT, R0, R2, PT ;  /* 0x000000020000720c */ /* 0x000fc40003fc4070 */
[----:B----4-:R-:W-:Y:S01]  /*46d0*/  IABS R4, R14 ;  /* 0x0000000e00047213 */ /* 0x010fe20000000000 */
[----:B------:R-:W-:-:S04]  /*46e0*/  IMAD.HI.U32 R14, R10, R13, RZ ;  /* 0x0000000d0a0e7227 */ /* 0x000fc800078e00ff */
[----:B------:R-:W-:-:S04]  /*46f0*/  IMAD.MOV R14, RZ, RZ, -R14 ;  /* 0x000000ffff0e7224 */ /* 0x000fc800078e0a0e */
[----:B------:R-:W-:Y:S02]  /*4700*/  IMAD R13, R0, R14, R13 ;  /* 0x0000000e000d7224 */ /* 0x000fe400078e020d */
[----:B------:R-:W-:-:S04]  /*4710*/  IMAD.HI.U32 R14, R10, R4, RZ ;  /* 0x000000040a0e7227 */ /* 0x000fc800078e00ff */
[----:B------:R-:W-:Y:S02]  /*4720*/  @!P6 IMAD.IADD R2, R2, 0x1, -R0 ;  /* 0x000000010202e824 */ /* 0x000fe400078e0a00 */
[----:B------:R-:W-:Y:S02]  /*4730*/  IMAD.MOV R14, RZ, RZ, -R14 ;  /* 0x000000ffff0e7224 */ /* 0x000fe400078e0a0e */
[----:B------:R-:W-:Y:S01]  /*4740*/  @!P0 IMAD.MOV R2, RZ, RZ, -R2 ;  /* 0x000000ffff028224 */ /* 0x000fe200078e0a02 */
[----:B------:R0:W-:Y:S01]  /*4750*/  STL [R1+0x2154], R8 ;  /* 0x0021540801007387 */ /* 0x0001e20000100800 */
[----:B------:R-:W-:Y:S02]  /*4760*/  IMAD R4, R0, R14, R4 ;  /* 0x0000000e00047224 */ /* 0x000fe400078e0204 */
[----:B0-----:R-:W-:Y:S02]  /*4770*/  IMAD.MOV.U32 R8, RZ, RZ, R15 ;  /* 0x000000ffff087224 */ /* 0x001fe400078e000f */
[----:B--2---:R-:W-:Y:S01]  /*4780*/  @!P3 IMAD.MOV R5, RZ, RZ, -R5 ;  /* 0x000000ffff05b224 */ /* 0x004fe200078e0a05 */
[----:B---3--:R-:W-:-:S04]  /*4790*/  IABS R14, R16 ;  /* 0x00000010000e7213 */ /* 0x008fc80000000000 */
[----:B------:R-:W-:Y:S04]  /*47a0*/  STL [R1+0x4ac], R5 ;  /* 0x0004ac0501007387 */ /* 0x000fe80000100800 */
[----:B------:R-:W2:Y:S04]  /*47b0*/  LDL.LU R16, [R1+0x1fc] ;  /* 0x0001fc0001107983 */ /* 0x000ea80000300800 */
[----:B------:R0:W-:Y:S01]  /*47c0*/  STL [R1+0x4a8], R2 ;  /* 0x0004a80201007387 */ /* 0x0001e20000100800 */
[----:B------:R-:W-:-:S03]  /*47d0*/  IABS R12, R12 ;  /* 0x0000000c000c7213 */ /* 0x000fc60000000000 */
[----:B------:R-:W3:Y:S01]  /*47e0*/  LDL.LU R15, [R1+0x214] ;  /* 0x00021400010f7983 */ /* 0x000ee20000300800 */
[----:B0-----:R-:W-:-:S03]  /*47f0*/  IMAD.MOV.U32 R2, RZ, RZ, R11 ;  /* 0x000000ffff027224 */ /* 0x001fc600078e000b */
[----:B------:R-:W4:Y:S01]  /*4800*/  LDL.LU R11, [R1+0x204] ;  /* 0x00020400010b7983 */ /* 0x000f220000300800 */
[----:B------:R-:W-:Y:S02]  /*4810*/  @!P4 IMAD.MOV R2, RZ, RZ, -R2 ;  /* 0x000000ffff02c224 */ /* 0x000fe400078e0a02 */
[----:B------:R-:W-:-:S03]  /*4820*/  IMAD.HI.U32 R5, R10, R14, RZ ;  /* 0x0000000e0a057227 */ /* 0x000fc600078e00ff */
[----:B------:R0:W-:Y:S04]  /*4830*/  STL [R1+0x4a4], R2 ;  /* 0x0004a40201007387 */ /* 0x0001e80000100800 */
[----:B------:R1:W-:Y:S01]  /*4840*/  STL [R1+0x2150], R10 ;  /* 0x0021500a01007387 */ /* 0x0003e20000100800 */
[----:B0-----:R-:W-:-:S03]  /*4850*/  IMAD.HI.U32 R2, R10, R12, RZ ;  /* 0x0000000c0a027227 */ /* 0x001fc600078e00ff */
[----:B-1----:R-:W3:Y:S01]  /*4860*/  LDL.LU R10, [R1+0x200] ;  /* 0x00020000010a7983 */ /* 0x002ee20000300800 */
[----:B------:R-:W-:Y:S01]  /*4870*/  ISETP.GT.U32.AND P6, PT, R0, R7, PT ;  /* 0x000000070000720c */ /* 0x000fe20003fc4070 */
[----:B------:R-:W-:-:S05]  /*4880*/  @!P5 IMAD.MOV R8, RZ, RZ, -R8 ;  /* 0x000000ffff08d224 */ /* 0x000fca00078e0a08 */
[----:B------:R0:W-:Y:S07]  /*4890*/  STL [R1+0x4a0], R8 ;  /* 0x0004a00801007387 */ /* 0x0001ee0000100800 */
[----:B------:R-:W-:Y:S01]  /*48a0*/  @!P6 IMAD.IADD R7, R7, 0x1, -R0 ;  /* 0x000000010707e824 */ /* 0x000fe200078e0a00 */
[C---:B------:R-:W-:Y:S01]  /*48b0*/  ISETP.GT.U32.AND P6, PT, R0.reuse, R13, PT ;  /* 0x0000000d0000720c */ /* 0x040fe20003fc4070 */
[----:B0-----:R-:W4:Y:S03]  /*48c0*/  LDL.LU R8, [R1+0x2154] ;  /* 0x0021540001087983 */ /* 0x001f260000300800 */
[----:B------:R-:W-:-:S09]  /*48d0*/  ISETP.GT.U32.AND P3, PT, R0, R7, PT ;  /* 0x000000070000720c */ /* 0x000fd20003f64070 */
[----:B------:R-:W-:Y:S01]  /*48e0*/  @!P6 IMAD.IADD R13, R13, 0x1, -R0 ;  /* 0x000000010d0de824 */ /* 0x000fe200078e0a00 */
[----:B------:R-:W-:-:S04]  /*48f0*/  ISETP.GT.U32.AND P6, PT, R0, R6, PT ;  /* 0x000000060000720c */ /* 0x000fc80003fc4070 */
[----:B------:R-:W-:Y:S01]  /*4900*/  ISETP.GT.U32.AND P0, PT, R0, R13, PT ;  /* 0x0000000d0000720c */ /* 0x000fe20003f04070 */
[----:B------:R-:W-:Y:S02]  /*4910*/  @!P3 IMAD.IADD R7, R7, 0x1, -R0 ;  /* 0x000000010707b824 */ /* 0x000fe400078e0a00 */
[----:B------:R-:W-:-:S06]  /*4920*/  IMAD.MOV R2, RZ, RZ, -R2 ;  /* 0x000000ffff027224 */ /* 0x000fcc00078e0a02 */
[----:B------:R-:W-:-:S04]  /*4930*/  @!P6 IMAD.IADD R6, R6, 0x1, -R0 ;  /* 0x000000010606e824 */ /* 0x000fc800078e0a00 */
[----:B------:R-:W-:Y:S02]  /*4940*/  @!P0 IMAD.IADD R13, R13, 0x1, -R0 ;  /* 0x000000010d0d8824 */ /* 0x000fe400078e0a00 */
[----:B------:R-:W-:Y:S01]  /*4950*/  IMAD R2, R0, R2, R12 ;  /* 0x0000000200027224 */ /* 0x000fe200078e020c */
[----:B--2---:R-:W-:Y:S02]  /*4960*/  ISETP.GE.AND P6, PT, R16, RZ, PT ;  /* 0x000000ff1000720c */ /* 0x004fe40003fc6270 */
[----:B------:R-:W2:Y:S01]  /*4970*/  LDL.LU R16, [R1+0x218] ;  /* 0x0002180001107983 */ /* 0x000ea20000300800 */
[----:B---3--:R-:W-:Y:S01]  /*4980*/  ISETP.GE.AND P0, PT, R10, RZ, PT ;  /* 0x000000ff0a00720c */ /* 0x008fe20003f06270 */
[----:B------:R-:W-:Y:S02]  /*4990*/  IMAD.MOV.U32 R10, RZ, RZ, R7 ;  /* 0x000000ffff0a7224 */ /* 0x000fe400078e0007 */
[----:B------:R-:W3:Y:S04]  /*49a0*/  LDL.LU R7, [R1+0x208] ;  /* 0x0002080001077983 */ /* 0x000ee80000300800 */
[----:B------:R-:W2:Y:S01]  /*49b0*/  LDL.LU R12, [R1+0x20c] ;  /* 0x00020c00010c7983 */ /* 0x000ea20000300800 */
[----:B------:R-:W-:Y:S01]  /*49c0*/  ISETP.GT.U32.AND P4, PT, R0, R9, PT ;  /* 0x000000090000720c */ /* 0x000fe20003f84070 */
[----:B------:R-:W-:-:S02]  /*49d0*/  @!P1 IMAD.MOV R10, RZ, RZ, -R10 ;  /* 0x000000ffff0a9224 */ /* 0x000fc400078e0a0a */
[----:B------:R-:W-:-:S10]  /*49e0*/  IMAD.MOV R5, RZ, RZ, -R5 ;  /* 0x000000ffff057224 */ /* 0x000fd400078e0a05 */
[----:B------:R-:W-:Y:S01]  /*49f0*/  @!P4 IMAD.IADD R9, R9, 0x1, -R0 ;  /* 0x000000010909c824 */ /* 0x000fe200078e0a00 */
[----:B----4-:R-:W-:Y:S02]  /*4a00*/  ISETP.GE.AND P4, PT, R11, RZ, PT ;  /* 0x000000ff0b00720c */ /* 0x010fe40003f86270 */
[----:B------:R-:W4:Y:S04]  /*4a10*/  LDL.LU R11, [R1+0x210] ;  /* 0x00021000010b7983 */ /* 0x000f280000300800 */
[----:B------:R0:W-:Y:S01]  /*4a20*/  STL [R1+0x49c], R10 ;  /* 0x00049c0a01007387 */ /* 0x0001e20000100800 */
[C---:B------:R-:W-:Y:S01]  /*4a30*/  ISETP.GT.U32.AND P5, PT, R0.reuse, R8, PT ;  /* 0x000000080000720c */ /* 0x040fe20003fa4070 */
[----:B------:R-:W-:Y:S02]  /*4a40*/  IMAD R5, R0, R5, R14 ;  /* 0x0000000500057224 */ /* 0x000fe400078e020e */
[----:B------:R-:W4:Y:S01]  /*4a50*/  LDL.LU R14, [R1+0x21c] ;  /* 0x00021c00010e7983 */ /* 0x000f220000300800 */
[----:B0-----:R-:W-:-:S04]  /*4a60*/  IMAD.MOV.U32 R10, RZ, RZ, R6 ;  /* 0x000000ffff0a7224 */ /* 0x001fc800078e0006 */
[----:B------:R-:W-:-:S05]  /*4a70*/  @!P2 IMAD.MOV R10, RZ, RZ, -R10 ;  /* 0x000000ffff0aa224 */ /* 0x000fca00078e0a0a */
[----:B------:R0:W-:Y:S01]  /*4a80*/  STL [R1+0x498], R10 ;  /* 0x0004980a01007387 */ /* 0x0001e20000100800 */
[----:B------:R-:W-:-:S03]  /*4a90*/  @!P5 IMAD.IADD R8, R8, 0x1, -R0 ;  /* 0x000000010808d824 */ /* 0x000fc600078e0a00 */
[----:B0-----:R-:W4:Y:S02]  /*4aa0*/  LDL.LU R10, [R1+0x2150] ;  /* 0x00215000010a7983 */ /* 0x001f240000300800 */
[C---:B------:R-:W-:Y:S02]  /*4ab0*/  ISETP.GT.U32.AND P1, PT, R0.reuse, R8, PT ;  /* 0x000000080000720c */ /* 0x040fe40003f24070 */
[----:B------:R-:W-:Y:S01]  /*4ac0*/  ISETP.GT.U32.AND P2, PT, R0, R2, PT ;  /* 0x000000020000720c */ /* 0x000fe20003f44070 */
[----:B------:R-:W-:Y:S01]  /*4ad0*/  @!P6 IMAD.MOV R13, RZ, RZ, -R13 ;  /* 0x000000ffff0de224 */ /* 0x000fe200078e0a0d */
[----:B------:R-:W-:-:S04]  /*4ae0*/  IABS R6, R15 ;  /* 0x0000000f00067213 */ /* 0x000fc80000000000 */
[----:B------:R-:W-:Y:S05]  /*4af0*/  STL [R1+0x494], R13 ;  /* 0x0004940d01007387 */ /* 0x000fea0000100800 */
[--C-:B------:R-:W-:Y:S02]  /*4b00*/  @!P1 IMAD.IADD R8, R8, 0x1, -R0.reuse ;  /* 0x0000000108089824 */ /* 0x100fe400078e0a00 */
[----:B------:R-:W-:Y:S01]  /*4b10*/  @!P2 IMAD.IADD R2, R2, 0x1, -R0 ;  /* 0x000000010202a824 */ /* 0x000fe200078e0a00 */
[----:B------:R-:W-:Y:S02]  /*4b20*/  ISETP.GE.AND P2, PT, R15, RZ, PT ;  /* 0x000000ff0f00720c */ /* 0x000fe40003f46270 */
[----:B--2---:R-:W-:-:S02]  /*4b30*/  ISETP.GE.AND P1, PT, R12, RZ, PT ;  /* 0x000000ff0c00720c */ /* 0x004fc40003f26270 */
[----:B------:R-:W2:Y:S04]  /*4b40*/  LDL.LU R12, [R1+0x224] ;  /* 0x00022400010c7983 */ /* 0x000ea80000300800 */
[----:B------:R-:W2:Y:S01]  /*4b50*/  LDL.LU R15, [R1+0x220] ;  /* 0x00022000010f7983 */ /* 0x000ea20000300800 */
[C---:B------:R-:W-:Y:S02]  /*4b60*/  ISETP.GT.U32.AND P3, PT, R0.reuse, R4, PT ;  /* 0x000000040000720c */ /* 0x040fe40003f64070 */
[----:B------:R-:W-:-:S11]  /*4b70*/  ISETP.GT.U32.AND P5, PT, R0, R9, PT ;  /* 0x000000090000720c */ /* 0x000fd60003fa4070 */
[----:B------:R-:W-:-:S05]  /*4b80*/  @!P3 IMAD.IADD R4, R4, 0x1, -R0 ;  /* 0x000000010404b824 */ /* 0x000fca00078e0a00 */
[----:B------:R-:W-:Y:S01]  /*4b90*/  ISETP.GT.U32.AND P3, PT, R0, R4, PT ;  /* 0x000000040000720c */ /* 0x000fe20003f64070 */
[----:B------:R-:W-:Y:S01]  /*4ba0*/  @!P5 IMAD.IADD R9, R9, 0x1, -R0 ;  /* 0x000000010909d824 */ /* 0x000fe200078e0a00 */
[----:B---3--:R-:W-:-:S03]  /*4bb0*/  ISETP.GE.AND P6, PT, R7, RZ, PT ;  /* 0x000000ff0700720c */ /* 0x008fc60003fc6270 */
[----:B------:R-:W-:Y:S01]  /*4bc0*/  @!P0 IMAD.MOV R9, RZ, RZ, -R9 ;  /* 0x000000ffff098224 */ /* 0x000fe200078e0a09 */
[----:B------:R-:W-:-:S07]  /*4bd0*/  ISETP.GT.U32.AND P0, PT, R0, R2, PT ;  /* 0x000000020000720c */ /* 0x000fce0003f04070 */
[----:B------:R-:W-:Y:S01]  /*4be0*/  @!P3 IMAD.IADD R4, R4, 0x1, -R0 ;  /* 0x000000010404b824 */ /* 0x000fe200078e0a00 */
[----:B----4-:R-:W-:Y:S02]  /*4bf0*/  ISETP.GE.AND P3, PT, R11, RZ, PT ;  /* 0x000000ff0b00720c */ /* 0x010fe40003f66270 */
[----:B------:R-:W-:Y:S01]  /*4c00*/  IABS R11, R16 ;  /* 0x00000010000b7213 */ /* 0x000fe20000000000 */
[----:B------:R0:W-:Y:S01]  /*4c10*/  STL [R1+0x490], R9 ;  /* 0x0004900901007387 */ /* 0x0001e20000100800 */
[----:B------:R-:W-:-:S04]  /*4c20*/  IMAD.HI.U32 R7, R10, R6, RZ ;  /* 0x000000060a077227 */ /* 0x000fc800078e00ff */
[----:B------:R-:W-:Y:S02]  /*4c30*/  IMAD.MOV R7, RZ, RZ, -R7 ;  /* 0x000000ffff077224 */ /* 0x000fe400078e0a07 */
[----:B0-----:R-:W-:Y:S02]  /*4c40*/  IMAD.MOV.U32 R9, RZ, RZ, R8 ;  /* 0x000000ffff097224 */ /* 0x001fe400078e0008 */
[----:B------:R-:W-:Y:S02]  /*4c50*/  IMAD R7, R0, R7, R6 ;  /* 0x0000000700077224 */ /* 0x000fe400078e0206 */
[----:B------:R-:W-:-:S04]  /*4c60*/  IMAD.HI.U32 R6, R10, R11, RZ ;  /* 0x0000000b0a067227 */ /* 0x000fc800078e00ff */
[----:B------:R-:W-:Y:S02]  /*4c70*/  IMAD.MOV R6, RZ, RZ, -R6 ;  /* 0x000000ffff067224 */ /* 0x000fe400078e0a06 */
[----:B------:R-:W-:Y:S01]  /*4c80*/  @!P4 IMAD.MOV R9, RZ, RZ, -R9 ;  /* 0x000000ffff09c224 */ /* 0x000fe200078e0a09 */
[----:B------:R-:W-:Y:S01]  /*4c90*/  ISETP.GT.U32.AND P4, PT, R0, R7, PT ;  /* 0x000000070000720c */ /* 0x000fe20003f84070 */
[----:B------:R-:W-:Y:S02]  /*4ca0*/  @!P0 IMAD.IADD R2, R2, 0x1, -R0 ;  /* 0x0000000102028824 */ /* 0x000fe400078e0a00 */
[----:B------:R-:W-:Y:S02]  /*4cb0*/  IMAD R6, R0, R6, R11 ;  /* 0x0000000600067224 */ /* 0x000fe400078e020b */
[----:B------:R-:W-:Y:S02]  /*4cc0*/  IMAD.MOV.U32 R11, RZ, RZ, R2 ;  /* 0x000000ffff0b7224 */ /* 0x000fe400078e0002 */
[----:B------:R-:W-:-:S02]  /*4cd0*/  @!P6 IMAD.MOV R4, RZ, RZ, -R4 ;  /* 0x000000ffff04e224 */ /* 0x000fc400078e0a04 */
[----:B------:R-:W-:Y:S01]  /*4ce0*/  @!P1 IMAD.MOV R11, RZ, RZ, -R11 ;  /* 0x000000ffff0b9224 */ /* 0x000fe200078e0a0b */
[----:B------:R-:W-:Y:S01]  /*4cf0*/  STL [R1+0x48c], R9 ;  /* 0x00048c0901007387 */ /* 0x000fe20000100800 */
[----:B------:R-:W-:-:S03]  /*4d00*/  ISETP.GE.AND P6, PT, R16, RZ, PT ;  /* 0x000000ff1000720c */ /* 0x000fc60003fc6270 */
[----:B------:R-:W3:Y:S01]  /*4d10*/  LDL.LU R16, [R1+0x22c] ;  /* 0x00022c0001107983 */ /* 0x000ee20000300800 */
[----:B------:R-:W-:-:S03]  /*4d20*/  @!P4 IMAD.IADD R7, R7, 0x1, -R0 ;  /* 0x000000010707c824 */ /* 0x000fc600078e0a00 */
[----:B------:R2:W-:Y:S04]  /*4d30*/  STL [R1+0x488], R4 ;  /* 0x0004880401007387 */ /* 0x0005e80000100800 */
[----:B------:R0:W-:Y:S04]  /*4d40*/  STL [R1+0x484], R11 ;  /* 0x0004840b01007387 */ /* 0x0001e80000100800 */
[----:B------:R-:W4:Y:S01]  /*4d50*/  LDL.LU R13, [R1+0x228] ;  /* 0x00022800010d7983 */ /* 0x000f220000300800 */
[----:B--2---:R-:W-:Y:S02]  /*4d60*/  IABS R4, R15 ;  /* 0x0000000f00047213 */ /* 0x004fe40000000000 */
[----:B------:R-:W-:-:S02]  /*4d70*/  ISETP.GE.AND P4, PT, R15, RZ, PT ;  /* 0x000000ff0f00720c */ /* 0x000fc40003f86270 */
[----:B------:R-:W2:Y:S01]  /*4d80*/  LDL.LU R15, [R1+0x230] ;  /* 0x00023000010f7983 */ /* 0x000ea20000300800 */
[C---:B------:R-:W-:Y:S02]  /*4d90*/  ISETP.GT.U32.AND P5, PT, R0.reuse, R5, PT ;  /* 0x000000050000720c */ /* 0x040fe40003fa4070 */
[----:B------:R-:W-:-:S11]  /*4da0*/  ISETP.GT.U32.AND P1, PT, R0, R7, PT ;  /* 0x000000070000720c */ /* 0x000fd60003f24070 */
[----:B------:R-:W-:-:S05]  /*4db0*/  @!P5 IMAD.IADD R5, R5, 0x1, -R0 ;  /* 0x000000010505d824 */ /* 0x000fca00078e0a00 */
[----:B------:R-:W-:Y:S01]  /*4dc0*/  ISETP.GT.U32.AND P5, PT, R0, R5, PT ;  /* 0x000000050000720c */ /* 0x000fe20003fa4070 */
[----:B------:R-:W-:-:S12]  /*4dd0*/  @!P1 IMAD.IADD R7, R7, 0x1, -R0 ;  /* 0x0000000107079824 */ /* 0x000fd800078e0a00 */
[----:B------:R-:W-:-:S04]  /*4de0*/  @!P5 IMAD.IADD R5, R5, 0x1, -R0 ;  /* 0x000000010505d824 */ /* 0x000fc800078e0a00 */
[----:B0-----:R-:W-:-:S04]  /*4df0*/  IMAD.MOV.U32 R11, RZ, RZ, R5 ;  /* 0x000000ffff0b7224 */ /* 0x001fc800078e0005 */
[----:B------:R-:W-:Y:S01]  /*4e00*/  @!P3 IMAD.MOV R11, RZ, RZ, -R11 ;  /* 0x000000ffff0bb224 */ /* 0x000fe200078e0a0b */
[----:B------:R-:W-:Y:S02]  /*4e10*/  IABS R8, R14 ;  /* 0x0000000e00087213 */ /* 0x000fe40000000000 */
[----:B------:R-:W-:Y:S02]  /*4e20*/  ISETP.GE.AND P0, PT, R14, RZ, PT ;  /* 0x000000ff0e00720c */ /* 0x000fe40003f06270 */
[----:B------:R-:W-:Y:S01]  /*4e30*/  ISETP.GT.U32.AND P5, PT, R0, R6, PT ;  /* 0x000000060000720c */ /* 0x000fe20003fa4070 */
[----:B--2---:R0:W-:Y:S02]  /*4e40*/  STL [R1+0x214c], R15 ;  /* 0x00214c0f01007387 */ /* 0x0041e40000100800 */
[----:B0-----:R-:W-:Y:S02]  /*4e50*/  IMAD.MOV.U32 R15, RZ, RZ, R7 ;  /* 0x000000ffff0f7224 */ /* 0x001fe400078e0007 */
[----:B------:R-:W-:Y:S02]  /*4e60*/  STL [R1+0x480], R11 ;  /* 0x0004800b01007387 */ /* 0x000fe40000100800 */
[----:B------:R-:W-:-:S02]  /*4e70*/  @!P2 IMAD.MOV R15, RZ, RZ, -R15 ;  /* 0x000000ffff0fa224 */ /* 0x000fc400078e0a0f */
[----:B------:R-:W2:Y:S04]  /*4e80*/  LDL.LU R14, [R1+0x234] ;  /* 0x00023400010e7983 */ /* 0x000ea80000300800 */
[----:B------:R0:W-:Y:S04]  /*4e90*/  STL [R1+0x47c], R15 ;  /* 0x00047c0f01007387 */ /* 0x0001e80000100800 */
[----:B0-----:R-:W2:Y:S01]  /*4ea0*/  LDL.LU R15, [R1+0x214c] ;  /* 0x00214c00010f7983 */ /* 0x001ea20000300800 */
[----:B------:R-:W-:-:S04]  /*4eb0*/  IMAD.HI.U32 R9, R10, R8, RZ ;  /* 0x000000080a097227 */ /* 0x000fc800078e00ff */
[----:B------:R-:W-:Y:S02]  /*4ec0*/  @!P5 IMAD.IADD R6, R6, 0x1, -R0 ;  /* 0x000000010606d824 */ /* 0x000fe400078e0a00 */
[----:B------:R-:W-:-:S03]  /*4ed0*/  IMAD.MOV R9, RZ, RZ, -R9 ;  /* 0x000000ffff097224 */ /* 0x000fc600078e0a09 */
[C---:B------:R-:W-:Y:S01]  /*4ee0*/  ISETP.GT.U32.AND P5, PT, R0.reuse, R6, PT ;  /* 0x000000060000720c */ /* 0x040fe20003fa4070 */
[----:B------:R-:W-:Y:S02]  /*4ef0*/  IMAD R8, R0, R9, R8 ;  /* 0x0000000900087224 */ /* 0x000fe400078e0208 */
[----:B------:R-:W-:-:S04]  /*4f00*/  IMAD.HI.U32 R9, R10, R4, RZ ;  /* 0x000000040a097227 */ /* 0x000fc800078e00ff */
[----:B------:R-:W-:Y:S01]  /*4f10*/  IMAD.MOV R9, RZ, RZ, -R9 ;  /* 0x000000ffff097224 */ /* 0x000fe200078e0a09 */
[----:B------:R-:W-:-:S03]  /*4f20*/  ISETP.GT.U32.AND P3, PT, R0, R8, PT ;  /* 0x000000080000720c */ /* 0x000fc60003f64070 */
[----:B------:R-:W-:Y:S02]  /*4f30*/  IMAD R4, R0, R9, R4 ;  /* 0x0000000900047224 */ /* 0x000fe400078e0204 */
[----:B------:R-:W-:-:S03]  /*4f40*/  @!P5 IMAD.IADD R6, R6, 0x1, -R0 ;  /* 0x000000010606d824 */ /* 0x000fc600078e0a00 */
[----:B------:R-:W-:-:S05]  /*4f50*/  ISETP.GT.U32.AND P5, PT, R0, R4, PT ;  /* 0x000000040000720c */ /* 0x000fca0003fa4070 */
[----:B------:R-:W-:-:S05]  /*4f60*/  @!P3 IMAD.IADD R8, R8, 0x1, -R0 ;  /* 0x000000010808b824 */ /* 0x000fca00078e0a00 */
[----:B------:R-:W-:-:S03]  /*4f70*/  ISETP.GT.U32.AND P3, PT, R0, R8, PT ;  /* 0x000000080000720c */ /* 0x000fc60003f64070 */
[----:B------:R-:W-:-:S05]  /*4f80*/  @!P5 IMAD.IADD R4, R4, 0x1, -R0 ;  /* 0x000000010404d824 */ /* 0x000fca00078e0a00 */
[----:B------:R-:W-:Y:S01]  /*4f90*/  ISETP.GT.U32.AND P5, PT, R0, R4, PT ;  /* 0x000000040000720c */ /* 0x000fe20003fa4070 */
[----:B------:R-:W-:Y:S01]  /*4fa0*/  IMAD.MOV.U32 R9, RZ, RZ, R6 ;  /* 0x000000ffff097224 */ /* 0x000fe200078e0006 */
[----:B------:R-:W-:Y:S02]  /*4fb0*/  IABS R2, R12 ;  /* 0x0000000c00027213 */ /* 0x000fe40000000000 */
[----:B------:R-:W-:Y:S01]  /*4fc0*/  ISETP.GE.AND P1, PT, R12, RZ, PT ;  /* 0x000000ff0c00720c */ /* 0x000fe20003f26270 */
[----:B------:R-:W-:Y:S01]  /*4fd0*/  @!P6 IMAD.MOV R9, RZ, RZ, -R9 ;  /* 0x000000ffff09e224 */ /* 0x000fe200078e0a09 */
[----:B---3--:R-:W-:Y:S01]  /*4fe0*/  IABS R12, R16 ;  /* 0x00000010000c7213 */ /* 0x008fe20000000000 */
[----:B------:R-:W-:-:S03]  /*4ff0*/  @!P3 IMAD.IADD R8, R8, 0x1, -R0 ;  /* 0x000000010808b824 */ /* 0x000fc600078e0a00 */
[----:B------:R0:W-:Y:S01]  /*5000*/  STL [R1+0x478], R9 ;  /* 0x0004780901007387 */ /* 0x0001e20000100800 */
[----:B------:R-:W-:-:S04]  /*5010*/  IMAD.HI.U32 R7, R10, R12, RZ ;  /* 0x0000000c0a077227 */ /* 0x000fc800078e00ff */
[----:B------:R-:W-:Y:S02]  /*5020*/  @!P5 IMAD.IADD R4, R4, 0x1, -R0 ;  /* 0x000000010404d824 */ /* 0x000fe400078e0a00 */
[----:B------:R-:W-:Y:S02]  /*5030*/  IMAD.MOV R7, RZ, RZ, -R7 ;  /* 0x000000ffff077224 */ /* 0x000fe400078e0a07 */
[----:B0-----:R-:W-:-:S04]  /*5040*/  IMAD.MOV.U32 R9, RZ, RZ, R8 ;  /* 0x000000ffff097224 */ /* 0x001fc800078e0008 */
[----:B------:R-:W-:Y:S02]  /*5050*/  @!P0 IMAD.MOV R9, RZ, RZ, -R9 ;  /* 0x000000ffff098224 */ /* 0x000fe400078e0a09 */
[----:B------:R-:W-:Y:S01]  /*5060*/  IMAD R7, R0, R7, R12 ;  /* 0x0000000700077224 */ /* 0x000fe200078e020c */
[----:B----4-:R-:W-:Y:S02]  /*5070*/  IABS R11, R13 ;  /* 0x0000000d000b7213 */ /* 0x010fe40000000000 */
[----:B------:R-:W-:Y:S02]  /*5080*/  ISETP.GE.AND P6, PT, R13, RZ, PT ;  /* 0x000000ff0d00720c */ /* 0x000fe40003fc6270 */
[----:B------:R-:W-:Y:S02]  /*5090*/  ISETP.GE.AND P5, PT, R16, RZ, PT ;  /* 0x000000ff1000720c */ /* 0x000fe40003fa6270 */
[----:B--2---:R-:W-:Y:S01]  /*50a0*/  IABS R6, R15 ;  /* 0x0000000f00067213 */ /* 0x004fe20000000000 */
[----:B------:R0:W-:Y:S04]  /*50b0*/  STL [R1+0x2148], R15 ;  /* 0x0021480f01007387 */ /* 0x0001e80000100800 */
[----:B------:R-:W2:Y:S01]  /*50c0*/  LDL.LU R12, [R1+0x238] ;  /* 0x00023800010c7983 */ /* 0x000ea20000300800 */
[----:B0-----:R-:W-:-:S03]  /*50d0*/  IMAD.MOV.U32 R15, RZ, RZ, R4 ;  /* 0x000000ffff0f7224 */ /* 0x001fc600078e0004 */
[----:B------:R-:W-:Y:S01]  /*50e0*/  STL [R1+0x474], R9 ;  /* 0x0004740901007387 */ /* 0x000fe20000100800 */
[----:B------:R-:W-:-:S03]  /*50f0*/  @!P4 IMAD.MOV R15, RZ, RZ, -R15 ;  /* 0x000000ffff0fc224 */ /* 0x000fc600078e0a0f */
[----:B------:R-:W3:Y:S04]  /*5100*/  LDL.LU R13, [R1+0x23c] ;  /* 0x00023c00010d7983 */ /* 0x000ee80000300800 */
[----:B------:R-:W4:Y:S04]  /*5110*/  LDL.LU R16, [R1+0x244] ;  /* 0x0002440001107983 */ /* 0x000f280000300800 */
[----:B------:R0:W-:Y:S04]  /*5120*/  STL [R1+0x470], R15 ;  /* 0x0004700f01007387 */ /* 0x0001e80000100800 */
[----:B0-----:R-:W2:Y:S01]  /*5130*/  LDL.LU R15, [R1+0x2148] ;  /* 0x00214800010f7983 */ /* 0x001ea20000300800 */
[----:B------:R-:W-:-:S04]  /*5140*/  IMAD.HI.U32 R5, R10, R2, RZ ;  /* 0x000000020a057227 */ /* 0x000fc800078e00ff */
[----:B------:R-:W-:-:S04]  /*5150*/  IMAD.MOV R5, RZ, RZ, -R5 ;  /* 0x000000ffff057224 */ /* 0x000fc800078e0a05 */
[----:B------:R-:W-:-:S05]  /*5160*/  IMAD R2, R0, R5, R2 ;  /* 0x0000000500027224 */ /* 0x000fca00078e0202 */
[----:B------:R-:W-:-:S13]  /*5170*/  ISETP.GT.U32.AND P2, PT, R0, R2, PT ;  /* 0x000000020000720c */ /* 0x000fda0003f44070 */
[----:B------:R-:W-:-:S05]  /*5180*/  @!P2 IMAD.IADD R2, R2, 0x1, -R0 ;  /* 0x000000010202a824 */ /* 0x000fca00078e0a00 */
[----:B------:R-:W-:Y:S02]  /*5190*/  ISETP.GT.U32.AND P2, PT, R0, R2, PT ;  /* 0x000000020000720c */ /* 0x000fe40003f44070 */
[----:B------:R-:W-:-:S11]  /*51a0*/  IABS R8, R14 ;  /* 0x0000000e00087213 */ /* 0x000fd60000000000 */
[----:B------:R-:W-:-:S04]  /*51b0*/  @!P2 IMAD.IADD R2, R2, 0x1, -R0 ;  /* 0x000000010202a824 */ /* 0x000fc800078e0a00 */
[----:B------:R-:W-:Y:S01]  /*51c0*/  @!P1 IMAD.MOV R2, RZ, RZ, -R2 ;  /* 0x000000ffff029224 */ /* 0x000fe200078e0a02 */
[----:B------:R-:W-:Y:S01]  /*51d0*/  ISETP.GE.AND P1, PT, R14, RZ, PT ;  /* 0x000000ff0e00720c */ /* 0x000fe20003f26270 */
[----:B------:R-:W-:Y:S01]  /*51e0*/  IMAD.HI.U32 R5, R10, R11, RZ ;  /* 0x0000000b0a057227 */ /* 0x000fe200078e00ff */
[----:B--2---:R-:W-:Y:S02]  /*51f0*/  ISETP.GE.AND P4, PT, R15, RZ, PT ;  /* 0x000000ff0f00720c */ /* 0x004fe40003f86270 */
[----:B------:R-:W2:Y:S04]  /*5200*/  LDL.LU R15, [R1+0x248] ;  /* 0x00024800010f7983 */ /* 0x000ea80000300800 */
[----:B------:R-:W4:Y:S01]  /*5210*/  LDL.LU R14, [R1+0x240] ;  /* 0x00024000010e7983 */ /* 0x000f220000300800 */
[----:B------:R-:W-:Y:S01]  /*5220*/  IMAD.MOV R5, RZ, RZ, -R5 ;  /* 0x000000ffff057224 */ /* 0x000fe200078e0a05 */
[----:B------:R-:W-:-:S03]  /*5230*/  ISETP.GT.U32.AND P0, PT, R0, R7, PT ;  /* 0x000000070000720c */ /* 0x000fc60003f04070 */
[----:B------:R-:W-:Y:S02]  /*5240*/  IMAD R5, R0, R5, R11 ;  /* 0x0000000500057224 */ /* 0x000fe400078e020b */
[----:B------:R-:W-:-:S03]  /*5250*/  IMAD.HI.U32 R11, R10, R6, RZ ;  /* 0x000000060a0b7227 */ /* 0x000fc600078e00ff */
[----:B------:R-:W-:Y:S01]  /*5260*/  ISETP.GT.U32.AND P3, PT, R0, R5, PT ;  /* 0x000000050000720c */ /* 0x000fe20003f64070 */
[----:B------:R-:W-:-:S04]  /*5270*/  IMAD.MOV R11, RZ, RZ, -R11 ;  /* 0x000000ffff0b7224 */ /* 0x000fc800078e0a0b */
[----:B------:R-:W-:Y:S02]  /*5280*/  IMAD R6, R0, R11, R6 ;  /* 0x0000000b00067224 */ /* 0x000fe400078e0206 */
[----:B------:R-:W-:-:S03]  /*5290*/  @!P0 IMAD.IADD R7, R7, 0x1, -R0 ;  /* 0x0000000107078824 */ /* 0x000fc600078e0a00 */
[----:B------:R-:W-:-:S03]  /*52a0*/  ISETP.GT.U32.AND P2, PT, R0, R6, PT ;  /* 0x000000060000720c */ /* 0x000fc60003f44070 */
[----:B------:R-:W-:Y:S01]  /*52b0*/  @!P3 IMAD.IADD R5, R5, 0x1, -R0 ;  /* 0x000000010505b824 */ /* 0x000fe200078e0a00 */
[----:B------:R-:W-:-:S04]  /*52c0*/  ISETP.GT.U32.AND P0, PT, R0, R7, PT ;  /* 0x000000070000720c */ /* 0x000fc80003f04070 */
[----:B------:R-:W-:-:S05]  /*52d0*/  ISETP.GT.U32.AND P3, PT, R0, R5, PT ;  /* 0x000000050000720c */ /* 0x000fca0003f64070 */
[----:B------:R-:W-:Y:S01]  /*52e0*/  @!P2 IMAD.IADD R6, R6, 0x1, -R0 ;  /* 0x000000010606a824 */ /* 0x000fe200078e0a00 */
[----:B------:R-:W-:-:S03]  /*52f0*/  IABS R9, R12 ;  /* 0x0000000c00097213 */ /* 0x000fc60000000000 */
[----:B------:R-:W-:Y:S01]  /*5300*/  @!P0 IMAD.IADD R7, R7, 0x1, -R0 ;  /* 0x0000000107078824 */ /* 0x000fe200078e0a00 */
[----:B------:R-:W-:-:S03]  /*5310*/  ISETP.GT.U32.AND P2, PT, R0, R6, PT ;  /* 0x000000060000720c */ /* 0x000fc60003f44070 */
[----:B------:R-:W-:Y:S01]  /*5320*/  @!P3 IMAD.IADD R5, R5, 0x1, -R0 ;  /* 0x000000010505b824 */ /* 0x000fe200078e0a00 */
[----:B------:R-:W-:Y:S01]  /*5330*/  ISETP.GE.AND P3, PT, R12, RZ, PT ;  /* 0x000000ff0c00720c */ /* 0x000fe20003f66270 */
[----:B------:R-:W-:Y:S02]  /*5340*/  IMAD.MOV.U32 R12, RZ, RZ, R7 ;  /* 0x000000ffff0c7224 */ /* 0x000fe400078e0007 */
[----:B------:R-:W-:Y:S02]  /*5350*/  @!P6 IMAD.MOV R5, RZ, RZ, -R5 ;  /* 0x000000ffff05e224 */ /* 0x000fe400078e0a05 */
[----:B------:R-:W-:Y:S01]  /*5360*/  @!P5 IMAD.MOV R12, RZ, RZ, -R12 ;  /* 0x000000ffff0cd224 */ /* 0x000fe200078e0a0c */
[----:B------:R0:W-:Y:S01]  /*5370*/  STL [R1+0x46c], R2 ;  /* 0x00046c0201007387 */ /* 0x0001e20000100800 */
[----:B---3--:R-:W-:Y:S02]  /*5380*/  ISETP.GE.AND P6, PT, R13, RZ, PT ;  /* 0x000000ff0d00720c */ /* 0x008fe40003fc6270 */
[----:B------:R-:W-:Y:S01]  /*5390*/  @!P2 IMAD.IADD R6, R6, 0x1, -R0 ;  /* 0x000000010606a824 */ /* 0x000fe200078e0a00 */
[----:B------:R1:W-:Y:S04]  /*53a0*/  STL [R1+0x468], R5 ;  /* 0x0004680501007387 */ /* 0x0003e80000100800 */
[----:B------:R3:W-:Y:S01]  /*53b0*/  STL [R1+0x464], R12 ;  /* 0x0004640c01007387 */ /* 0x0007e20000100800 */
[----:B0-----:R-:W-:-:S03]  /*53c0*/  IABS R2, R13 ;  /* 0x0000000d00027213 */ /* 0x001fc60000000000 */
[----:B------:R-:W2:Y:S01]  /*53d0*/  LDL R13, [R1+0x250] ;  /* 0x00025000010d7983 */ /* 0x000ea20000100800 */
[----:B----4-:R-:W-:Y:S02]  /*53e0*/  IABS R7, R14 ;  /* 0x0000000e00077213 */ /* 0x010fe40000000000 */
[----:B------:R-:W-:Y:S01]  /*53f0*/  ISETP.GE.AND P2, PT, R14, RZ, PT ;  /* 0x000000ff0e00720c */ /* 0x000fe20003f46270 */
[----:B------:R-:W-:Y:S02]  /*5400*/  IMAD.MOV.U32 R14, RZ, RZ, R6 ;  /* 0x000000ffff0e7224 */ /* 0x000fe400078e0006 */
[----:B------:R-:W4:Y:S01]  /*5410*/  LDL R6, [R1+0x24c] ;  /* 0x00024c0001067983 */ /* 0x000f220000100800 */
[----:B------:R-:W-:-:S04]  /*5420*/  IMAD.HI.U32 R11, R10, R8, RZ ;  /* 0x000000080a0b7227 */ /* 0x000fc800078e00ff */
[----:B------:R-:W-:Y:S02]  /*5430*/  IMAD.MOV R11, RZ, RZ, -R11 ;  /* 0x000000ffff0b7224 */ /* 0x000fe400078e0a0b */
[----:B------:R-:W-:-:S04]  /*5440*/  IMAD.HI.U32 R4, R10, R9, RZ ;  /* 0x000000090a047227 */ /* 0x000fc800078e00ff */
[----:B------:R-:W-:Y:S02]  /*5450*/  IMAD R8, R0, R11, R8 ;  /* 0x0000000b00087224 */ /* 0x000fe400078e0208 */
[----:B------:R-:W-:-:S03]  /*5460*/  IMAD.MOV R4, RZ, RZ, -R4 ;  /* 0x000000ffff047224 */ /* 0x000fc600078e0a04 */
[C---:B------:R-:W-:Y:S01]  /*5470*/  ISETP.GT.U32.AND P0, PT, R0.reuse, R8, PT ;  /* 0x000000080000720c */ /* 0x040fe20003f04070 */
[----:B------:R-:W-:Y:S02]  /*5480*/  IMAD R4, R0, R4, R9 ;  /* 0x0000000400047224 */ /* 0x000fe400078e0209 */
[----:B------:R-:W-:-:S04]  /*5490*/  IMAD.HI.U32 R9, R10, R2, RZ ;  /* 0x000000020a097227 */ /* 0x000fc800078e00ff */
[----:B------:R-:W-:Y:S01]  /*54a0*/  IMAD.MOV R9, RZ, RZ, -R9 ;  /* 0x000000ffff097224 */ /* 0x000fe200078e0a09 */
[----:B------:R-:W-:-:S03]  /*54b0*/  ISETP.GT.U32.AND P5, PT, R0, R4, PT ;  /* 0x000000040000720c */ /* 0x000fc60003fa4070 */
[----:B------:R-:W-:Y:S02]  /*54c0*/  IMAD R2, R0, R9, R2 ;  /* 0x0000000900027224 */ /* 0x000fe400078e0202 */
[----:B------:R-:W-:Y:S02]  /*54d0*/  @!P0 IMAD.IADD R8, R8, 0x1, -R0 ;  /* 0x0000000108088824 */ /* 0x000fe400078e0a00 */
[----:B------:R-:W-:Y:S01]  /*54e0*/  @!P4 IMAD.MOV R14, RZ, RZ, -R14 ;  /* 0x000000ffff0ec224 */ /* 0x000fe200078e0a0e */
[C---:B------:R-:W-:Y:S02]  /*54f0*/  ISETP.GT.U32.AND P4, PT, R0.reuse, R2, PT ;  /* 0x000000020000720c */ /* 0x040fe40003f84070 */
[----:B------:R-:W-:Y:S02]  /*5500*/  ISETP.GT.U32.AND P0, PT, R0, R8, PT ;  /* 0x000000080000720c */ /* 0x000fe40003f04070 */
[----:B-1----:R-:W-:Y:S01]  /*5510*/  IABS R5, R16 ;  /* 0x0000001000057213 */ /* 0x002fe20000000000 */
[----:B---3--:R-:W-:-:S04]  /*5520*/  IMAD.HI.U32 R12, R10, R7, RZ ;  /* 0x000000070a0c7227 */ /* 0x008fc800078e00ff */
[----:B------:R-:W-:-:S04]  /*5530*/  IMAD.HI.U32 R11, R10, R5, RZ ;  /* 0x000000050a0b7227 */ /* 0x000fc800078e00ff */
[----:B------:R-:W-:Y:S02]  /*5540*/  @!P5 IMAD.IADD R4, R4, 0x1, -R0 ;  /* 0x000000010404d824 */ /* 0x000fe400078e0a00 */
[----:B------:R-:W-:Y:S02]  /*5550*/  IMAD.MOV R12, RZ, RZ, -R12 ;  /* 0x000000ffff0c7224 */ /* 0x000fe400078e0a0c */
[----:B------:R-:W-:Y:S01]  /*5560*/  IMAD.MOV R11, RZ, RZ, -R11 ;  /* 0x000000ffff0b7224 */ /* 0x000fe200078e0a0b */
[----:B------:R-:W-:Y:S01]  /*5570*/  ISETP.GT.U32.AND P5, PT, R0, R4, PT ;  /* 0x000000040000720c */ /* 0x000fe20003fa4070 */
[--C-:B------:R-:W-:Y:S02]  /*5580*/  @!P4 IMAD.IADD R2, R2, 0x1, -R0.reuse ;  /* 0x000000010202c824 */ /* 0x100fe400078e0a00 */
[----:B------:R-:W-:Y:S02]  /*5590*/  @!P0 IMAD.IADD R8, R8, 0x1, -R0 ;  /* 0x0000000108088824 */ /* 0x000fe400078e0a00 */
[----:B------:R-:W-:-:S02]  /*55a0*/  IMAD R7, R0, R12, R7 ;  /* 0x0000000c00077224 */ /* 0x000fc400078e0207 */
[C---:B------:R-:W-:Y:S01]  /*55b0*/  IMAD R5, R0.reuse, R11, R5 ;  /* 0x0000000b00057224 */ /* 0x040fe200078e0205 */
[----:B--2---:R-:W-:Y:S01]  /*55c0*/  IABS R11, R13 ;  /* 0x0000000d000b7213 */ /* 0x004fe20000000000 */
[----:B------:R-:W-:Y:S01]  /*55d0*/  IMAD.MOV.U32 R13, RZ, RZ, R8 ;  /* 0x000000ffff0d7224 */ /* 0x000fe200078e0008 */
[C---:B------:R-:W-:Y:S02]  /*55e0*/  ISETP.GT.U32.AND P4, PT, R0.reuse, R2, PT ;  /* 0x000000020000720c */ /* 0x040fe40003f84070 */
[----:B------:R-:W-:Y:S01]  /*55f0*/  IABS R9, R15 ;  /* 0x0000000f00097213 */ /* 0x000fe20000000000 */
[----:B------:R-:W-:Y:S01]  /*5600*/  @!P1 IMAD.MOV R13, RZ, RZ, -R13 ;  /* 0x000000ffff0d9224 */ /* 0x000fe200078e0a0d */
[----:B------:R-:W-:Y:S01]  /*5610*/  ISETP.GT.U32.AND P0, PT, R0, R7, PT ;  /* 0x000000070000720c */ /* 0x000fe20003f04070 */
[----:B------:R0:W-:Y:S01]  /*5620*/  STL [R1+0x460], R14 ;  /* 0x0004600e01007387 */ /* 0x0001e20000100800 */
[----:B------:R-:W-:Y:S01]  /*5630*/  ISETP.GE.AND P1, PT, R16, RZ, PT ;  /* 0x000000ff1000720c */ /* 0x000fe20003f26270 */
[----:B------:R-:W-:-:S04]  /*5640*/  IMAD.HI.U32 R12, R10, R9, RZ ;  /* 0x000000090a0c7227 */ /* 0x000fc800078e00ff */
[----:B------:R-:W-:Y:S01]  /*5650*/  @!P5 IMAD.IADD R4, R4, 0x1, -R0 ;  /* 0x000000010404d824 */ /* 0x000fe200078e0a00 */
[----:B0-----:R-:W2:Y:S01]  /*5660*/  LDL.LU R14, [R1+0x254] ;  /* 0x00025400010e7983 */ /* 0x001ea20000300800 */
[----:B------:R-:W-:-:S03]  /*5670*/  IMAD.MOV R12, RZ, RZ, -R12 ;  /* 0x000000ffff0c7224 */ /* 0x000fc600078e0a0c */
[----:B------:R-:W3:Y:S01]  /*5680*/  LDL.LU R16, [R1+0x25c] ;  /* 0x00025c0001107983 */ /* 0x000ee20000300800 */
[----:B------:R-:W-:-:S03]  /*5690*/  @!P3 IMAD.MOV R4, RZ, RZ, -R4 ;  /* 0x000000ffff04b224 */ /* 0x000fc600078e0a04 */
[----:B------:R0:W-:Y:S01]  /*56a0*/  STL [R1+0x45c], R13 ;  /* 0x00045c0d01007387 */ /* 0x0001e20000100800 */
[--C-:B------:R-:W-:Y:S02]  /*56b0*/  @!P4 IMAD.IADD R2, R2, 0x1, -R0.reuse ;  /* 0x000000010202c824 */ /* 0x100fe400078e0a00 */
[----:B------:R-:W-:Y:S02]  /*56c0*/  IMAD R9, R0, R12, R9 ;  /* 0x0000000c00097224 */ /* 0x000fe400078e0209 */
[----:B------:R-:W-:Y:S01]  /*56d0*/  @!P0 IMAD.IADD R7, R7, 0x1, -R0 ;  /* 0x0000000107078824 */ /* 0x000fe200078e0a00 */
[----:B------:R-:W2:Y:S01]  /*56e0*/  LDL.LU R12, [R1+0x24c] ;  /* 0x00024c00010c7983 */ /* 0x000ea20000300800 */
[----:B0-----:R-:W-:Y:S01]  /*56f0*/  IMAD.HI.U32 R13, R10, R11, RZ ;  /* 0x0000000b0a0d7227 */ /* 0x001fe200078e00ff */
[----:B------:R-:W-:-:S03]  /*5700*/  ISETP.GE.AND P0, PT, R15, RZ, PT ;  /* 0x000000ff0f00720c */ /* 0x000fc60003f06270 */
[----:B------:R-:W-:Y:S01]  /*5710*/  IMAD.MOV R13, RZ, RZ, -R13 ;  /* 0x000000ffff0d7224 */ /* 0x000fe200078e0a0d */
[----:B------:R-:W-:Y:S03]  /*5720*/  STL [R1+0x458], R4 ;  /* 0x0004580401007387 */ /* 0x000fe60000100800 */
[----:B------:R-:W-:Y:S01]  /*5730*/  IMAD R11, R0, R13, R11 ;  /* 0x0000000d000b7224 */ /* 0x000fe200078e020b */
[----:B------:R-:W2:Y:S01]  /*5740*/  LDL.LU R15, [R1+0x260] ;  /* 0x00026000010f7983 */ /* 0x000ea20000300800 */
[----:B----4-:R-:W-:-:S05]  /*5750*/  IABS R6, R6 ;  /* 0x0000000600067213 */ /* 0x010fca0000000000 */
[----:B------:R-:W-:-:S04]  /*5760*/  IMAD.HI.U32 R8, R10, R6, RZ ;  /* 0x000000060a087227 */ /* 0x000fc800078e00ff */
[----:B------:R-:W-:-:S04]  /*5770*/  IMAD.MOV R8, RZ, RZ, -R8 ;  /* 0x000000ffff087224 */ /* 0x000fc800078e0a08 */
[C---:B------:R-:W-:Y:S02]  /*5780*/  IMAD R6, R0.reuse, R8, R6 ;  /* 0x0000000800067224 */ /* 0x040fe400078e0206 */
[----:B------:R-:W-:Y:S02]  /*5790*/  IMAD.MOV.U32 R8, RZ, RZ, R2 ;  /* 0x000000ffff087224 */ /* 0x000fe400078e0002 */
[----:B------:R-:W4:Y:S04]  /*57a0*/  LDL R2, [R1+0x258] ;  /* 0x0002580001027983 */ /* 0x000f280000100800 */
[----:B------:R-:W2:Y:S01]  /*57b0*/  LDL.LU R13, [R1+0x250] ;  /* 0x00025000010d7983 */ /* 0x000ea20000300800 */
[C---:B------:R-:W-:Y:S02]  /*57c0*/  ISETP.GT.U32.AND P5, PT, R0.reuse, R5, PT ;  /* 0x000000050000720c */ /* 0x040fe40003fa4070 */
[----:B------:R-:W-:-:S02]  /*57d0*/  ISETP.GT.U32.AND P4, PT, R0, R9, PT ;  /* 0x000000090000720c */ /* 0x000fc40003f84070 */
[----:B------:R-:W-:-:S09]  /*57e0*/  ISETP.GT.U32.AND P3, PT, R0, R7, PT ;  /* 0x000000070000720c */ /* 0x000fd20003f64070 */
[----:B------:R-:W-:-:S05]  /*57f0*/  @!P5 IMAD.IADD R5, R5, 0x1, -R0 ;  /* 0x000000010505d824 */ /* 0x000fca00078e0a00 */
[----:B------:R-:W-:Y:S01]  /*5800*/  ISETP.GT.U32.AND P5, PT, R0, R5, PT ;  /* 0x000000050000720c */ /* 0x000fe20003fa4070 */
[----:B------:R-:W-:Y:S02]  /*5810*/  @!P6 IMAD.MOV R8, RZ, RZ, -R8 ;  /* 0x000000ffff08e224 */ /* 0x000fe400078e0a08 */
[--C-:B------:R-:W-:Y:S02]  /*5820*/  @!P4 IMAD.IADD R9, R9, 0x1, -R0.reuse ;  /* 0x000000010909c824 */ /* 0x100fe400078e0a00 */
[--C-:B------:R-:W-:Y:S01]  /*5830*/  @!P3 IMAD.IADD R7, R7, 0x1, -R0.reuse ;  /* 0x000000010707b824 */ /* 0x100fe200078e0a00 */
[----:B------:R-:W-:Y:S07]  /*5840*/  STL [R1+0x454], R8 ;  /* 0x0004540801007387 */ /* 0x000fee0000100800 */
[----:B------:R-:W-:-:S02]  /*5850*/  @!P5 IMAD.IADD R5, R5, 0x1, -R0 ;  /* 0x000000010505d824 */ /* 0x000fc400078e0a00 */
[----:B------:R-:W-:Y:S01]  /*5860*/  @!P2 IMAD.MOV R7, RZ, RZ, -R7 ;  /* 0x000000ffff07a224 */ /* 0x000fe200078e0a07 */
[----:B---3--:R0:W-:Y:S01]  /*5870*/  STL [R1+0x2144], R16 ;  /* 0x0021441001007387 */ /* 0x0081e20000100800 */
[----:B--2---:R-:W-:Y:S02]  /*5880*/  ISETP.GE.AND P4, PT, R13, RZ, PT ;  /* 0x000000ff0d00720c */ /* 0x004fe40003f86270 */
[----:B------:R-:W-:Y:S01]  /*5890*/  IABS R13, R16 ;  /* 0x00000010000d7213 */ /* 0x000fe20000000000 */
[----:B0-----:R-:W-:Y:S02]  /*58a0*/  IMAD.MOV.U32 R16, RZ, RZ, R5 ;  /* 0x000000ffff107224 */ /* 0x001fe400078e0005 */
[----:B------:R-:W2:Y:S02]  /*58b0*/  LDL R5, [R1+0x264] ;  /* 0x0002640001057983 */ /* 0x000ea40000100800 */
[----:B------:R-:W-:Y:S02]  /*58c0*/  @!P1 IMAD.MOV R16, RZ, RZ, -R16 ;  /* 0x000000ffff109224 */ /* 0x000fe400078e0a10 */
[----:B------:R-:W-:Y:S04]  /*58d0*/  STL [R1+0x450], R7 ;  /* 0x0004500701007387 */ /* 0x000fe80000100800 */
[----:B------:R0:W-:Y:S04]  /*58e0*/  STL [R1+0x44c], R16 ;  /* 0x00044c1001007387 */ /* 0x0001e80000100800 */
[----:B0-----:R-:W3:Y:S01]  /*58f0*/  LDL.LU R16, [R1+0x258] ;  /* 0x0002580001107983 */ /* 0x001ee20000300800 */
[----:B------:R-:W-:-:S02]  /*5900*/  ISETP.GT.U32.AND P3, PT, R0, R11, PT ;  /* 0x0000000b0000720c */ /* 0x000fc40003f64070 */
[----:B------:R-:W-:-:S11]  /*5910*/  ISETP.GT.U32.AND P6, PT, R0, R6, PT ;  /* 0x000000060000720c */ /* 0x000fd60003fc4070 */
[--C-:B------:R-:W-:Y:S02]  /*5920*/  @!P3 IMAD.IADD R11, R11, 0x1, -R0.reuse ;  /* 0x000000010b0bb824 */ /* 0x100fe400078e0a00 */
[----:B------:R-:W-:Y:S01]  /*5930*/  @!P6 IMAD.IADD R6, R6, 0x1, -R0 ;  /* 0x000000010606e824 */ /* 0x000fe200078e0a00 */
[C---:B------:R-:W-:Y:S02]  /*5940*/  ISETP.GT.U32.AND P6, PT, R0.reuse, R9, PT ;  /* 0x000000090000720c */ /* 0x040fe40003fc4070 */
[----:B------:R-:W-:-:S11]  /*5950*/  ISETP.GT.U32.AND P1, PT, R0, R11, PT ;  /* 0x0000000b0000720c */ /* 0x000fd60003f24070 */
[--C-:B------:R-:W-:Y:S02]  /*5960*/  @!P6 IMAD.IADD R9, R9, 0x1, -R0.reuse ;  /* 0x000000010909e824 */ /* 0x100fe400078e0a00 */
[----:B------:R-:W-:Y:S01]  /*5970*/  @!P1 IMAD.IADD R11, R11, 0x1, -R0 ;  /* 0x000000010b0b9824 */ /* 0x000fe200078e0a00 */
[----:B------:R-:W-:Y:S02]  /*5980*/  IABS R4, R14 ;  /* 0x0000000e00047213 */ /* 0x000fe40000000000 */
[----:B------:R-:W-:Y:S02]  /*5990*/  ISETP.GE.AND P3, PT, R14, RZ, PT ;  /* 0x000000ff0e00720c */ /* 0x000fe40003f66270 */
[----:B------:R-:W2:Y:S01]  /*59a0*/  LDL R14, [R1+0x268] ;  /* 0x00026800010e7983 */ /* 0x000ea20000100800 */
[----:B---3--:R-:W-:Y:S01]  /*59b0*/  ISETP.GE.AND P1, PT, R16, RZ, PT ;  /* 0x000000ff1000720c */ /* 0x008fe20003f26270 */
[----:B------:R-:W-:Y:S02]  /*59c0*/  IMAD.MOV.U32 R16, RZ, RZ, R9 ;  /* 0x000000ffff107224 */ /* 0x000fe400078e0009 */
[----:B------:R-:W3:Y:S02]  /*59d0*/  LDL R9, [R1+0x26c] ;  /* 0x00026c0001097983 */ /* 0x000ee40000100800 */
[----:B------:R-:W-:-:S05]  /*59e0*/  @!P0 IMAD.MOV R16, RZ, RZ, -R16 ;  /* 0x000000ffff108224 */ /* 0x000fca00078e0a10 */
[----:B------:R0:W-:Y:S04]  /*59f0*/  STL [R1+0x448], R16 ;  /* 0x0004481001007387 */ /* 0x0001e80000100800 */
[----:B0-----:R-:W2:Y:S01]  /*5a00*/  LDL.LU R16, [R1+0x2144] ;  /* 0x0021440001107983 */ /* 0x001ea20000300800 */
[----:B----4-:R-:W-:Y:S02]  /*5a10*/  IABS R2, R2 ;  /* 0x0000000200027213 */ /* 0x010fe40000000000 */
[----:B------:R-:W-:Y:S01]  /*5a20*/  ISETP.GE.AND P5, PT, R12, RZ, PT ;  /* 0x000000ff0c00720c */ /* 0x000fe20003fa6270 */
[----:B------:R-:W-:Y:S01]  /*5a30*/  IMAD.HI.U32 R12, R10, R4, RZ ;  /* 0x000000040a0c7227 */ /* 0x000fe200078e00ff */
[----:B------:R-:W-:-:S03]  /*5a40*/  ISETP.GT.U32.AND P2, PT, R0, R6, PT ;  /* 0x000000060000720c */ /* 0x000fc60003f44070 */
[----:B------:R-:W-:-:S04]  /*5a50*/  IMAD.HI.U32 R8, R10, R2, RZ ;  /* 0x000000020a087227 */ /* 0x000fc800078e00ff */
[----:B------:R-:W-:Y:S02]  /*5a60*/  IMAD.MOV R12, RZ, RZ, -R12 ;  /* 0x000000ffff0c7224 */ /* 0x000fe400078e0a0c */
[----:B------:R-:W-:Y:S02]  /*5a70*/  IMAD.MOV R8, RZ, RZ, -R8 ;  /* 0x000000ffff087224 */ /* 0x000fe400078e0a08 */
[C---:B------:R-:W-:Y:S02]  /*5a80*/  IMAD R4, R0.reuse, R12, R4 ;  /* 0x0000000c00047224 */ /* 0x040fe400078e0204 */
[----:B------:R-:W-:-:S03]  /*5a90*/  IMAD R2, R0, R8, R2 ;  /* 0x0000000800027224 */ /* 0x000fc600078e0202 */
[----:B------:R-:W-:Y:S01]  /*5aa0*/  ISETP.GT.U32.AND P6, PT, R0, R4, PT ;  /* 0x000000040000720c */ /* 0x000fe20003fc4070 */
[----:B------:R-:W-:Y:S01]  /*5ab0*/  @!P2 IMAD.IADD R6, R6, 0x1, -R0 ;  /* 0x000000010606a824 */ /* 0x000fe200078e0a00 */
[----:B------:R-:W-:Y:S02]  /*5ac0*/  ISETP.GT.U32.AND P2, PT, R0, R2, PT ;  /* 0x000000020000720c */ /* 0x000fe40003f44070 */
[----:B--2---:R-:W-:Y:S02]  /*5ad0*/  ISETP.GE.AND P0, PT, R16, RZ, PT ;  /* 0x000000ff1000720c */ /* 0x004fe40003f06270 */
[----:B------:R-:W2:Y:S01]  /*5ae0*/  LDL.LU R16, [R1+0x278] ;  /* 0x0002780001107983 */ /* 0x000ea20000300800 */
[----:B------:R-:W-:Y:S01]  /*5af0*/  IABS R7, R15 ;  /* 0x0000000f00077213 */ /* 0x000fe20000000000 */
[----:B------:R-:W-:Y:S01]  /*5b00*/  IMAD.HI.U32 R8, R10, R13, RZ ;  /* 0x0000000d0a087227 */ /* 0x000fe200078e00ff */
[----:B------:R-:W-:-:S03]  /*5b10*/  IABS R5, R5 ;  /* 0x0000000500057213 */ /* 0x000fc60000000000 */
[----:B------:R-:W-:-:S04]  /*5b20*/  IMAD.HI.U32 R12, R10, R7, RZ ;  /* 0x000000070a0c7227 */ /* 0x000fc800078e00ff */
[----:B------:R-:W-:Y:S02]  /*5b30*/  @!P6 IMAD.IADD R4, R4, 0x1, -R0 ;  /* 0x000000010404e824 */ /* 0x000fe400078e0a00 */
[----:B------:R-:W-:Y:S02]  /*5b40*/  IMAD.MOV R8, RZ, RZ, -R8 ;  /* 0x000000ffff087224 */ /* 0x000fe400078e0a08 */
[----:B------:R-:W-:Y:S02]  /*5b50*/  IMAD.MOV R12, RZ, RZ, -R12 ;  /* 0x000000ffff0c7224 */ /* 0x000fe400078e0a0c */
[----:B------:R-:W-:Y:S01]  /*5b60*/  @!P2 IMAD.IADD R2, R2, 0x1, -R0 ;  /* 0x000000010202a824 */ /* 0x000fe200078e0a00 */
[C---:B------:R-:W-:Y:S01]  /*5b70*/  ISETP.GT.U32.AND P2, PT, R0.reuse, R4, PT ;  /* 0x000000040000720c */ /* 0x040fe20003f44070 */
[----:B------:R-:W-:Y:S01]  /*5b80*/  IMAD R13, R0, R8, R13 ;  /* 0x00000008000d7224 */ /* 0x000fe200078e020d */
[----:B------:R-:W-:Y:S01]  /*5b90*/  IABS R8, R14 ;  /* 0x0000000e00087213 */ /* 0x000fe20000000000 */
[----:B------:R-:W-:-:S04]  /*5ba0*/  IMAD.HI.U32 R14, R10, R5, RZ ;  /* 0x000000050a0e7227 */ /* 0x000fc800078e00ff */
[C---:B------:R-:W-:Y:S01]  /*5bb0*/  IMAD R12, R0.reuse, R12, R7 ;  /* 0x0000000c000c7224 */ /* 0x040fe200078e0207 */
[----:B---3--:R-:W-:Y:S01]  /*5bc0*/  IABS R7, R9 ;  /* 0x0000000900077213 */ /* 0x008fe20000000000 */
[----:B------:R-:W-:Y:S02]  /*5bd0*/  IMAD.MOV.U32 R9, RZ, RZ, R6 ;  /* 0x000000ffff097224 */ /* 0x000fe400078e0006 */
[----:B------:R-:W-:Y:S02]  /*5be0*/  IMAD.MOV R14, RZ, RZ, -R14 ;  /* 0x000000ffff0e7224 */ /* 0x000fe400078e0a0e */
[----:B------:R-:W-:Y:S02]  /*5bf0*/  @!P5 IMAD.MOV R9, RZ, RZ, -R9 ;  /* 0x000000ffff09d224 */ /* 0x000fe400078e0a09 */
[----:B------:R-:W-:Y:S02]  /*5c00*/  IMAD R5, R0, R14, R5 ;  /* 0x0000000e00057224 */ /* 0x000fe400078e0205 */
[----:B------:R-:W-:-:S02]  /*5c10*/  @!P2 IMAD.IADD R4, R4, 0x1, -R0 ;  /* 0x000000010404a824 */ /* 0x000fc400078e0a00 */
[----:B------:R-:W-:-:S04]  /*5c20*/  IMAD.HI.U32 R6, R10, R8, RZ ;  /* 0x000000080a067227 */ /* 0x000fc800078e00ff */
[----:B------:R-:W-:-:S04]  /*5c30*/  IMAD.MOV R6, RZ, RZ, -R6 ;  /* 0x000000ffff067224 */ /* 0x000fc800078e0a06 */
[----:B------:R-:W-:Y:S01]  /*5c40*/  IMAD R6, R0, R6, R8 ;  /* 0x0000000600067224 */ /* 0x000fe200078e0208 */
[----:B--2---:R0:W-:Y:S04]  /*5c50*/  STL [R1+0x2140], R16 ;  /* 0x0021401001007387 */ /* 0x0041e80000100800 */
[----:B------:R-:W2:Y:S04]  /*5c60*/  LDL.LU R14, [R1+0x270] ;  /* 0x00027000010e7983 */ /* 0x000ea80000300800 */
[----:B------:R1:W-:Y:S01]  /*5c70*/  STL [R1+0x444], R9 ;  /* 0x0004440901007387 */ /* 0x0003e20000100800 */
[----:B0-----:R-:W-:-:S02]  /*5c80*/  IMAD.MOV.U32 R16, RZ, RZ, R4 ;  /* 0x000000ffff107224 */ /* 0x001fc400078e0004 */
[----:B-1----:R-:W-:Y:S02]  /*5c90*/  IMAD.MOV.U32 R9, RZ, RZ, R11 ;  /* 0x000000ffff097224 */ /* 0x002fe400078e000b */
[----:B------:R-:W-:Y:S01]  /*5ca0*/  @!P3 IMAD.MOV R16, RZ, RZ, -R16 ;  /* 0x000000ffff10b224 */ /* 0x000fe200078e0a10 */
[----:B------:R-:W3:Y:S01]  /*5cb0*/  LDL.LU R11, [R1+0x268] ;  /* 0x00026800010b7983 */ /* 0x000ee20000300800 */
[----:B------:R-:W-:Y:S01]  /*5cc0*/  @!P4 IMAD.MOV R9, RZ, RZ, -R9 ;  /* 0x000000ffff09c224 */ /* 0x000fe200078e0a09 */
[----:B------:R-:W-:-:S04]  /*5cd0*/  ISETP.GE.AND P4, PT, R15, RZ, PT ;  /* 0x000000ff0f00720c */ /* 0x000fc80003f86270 */
[----:B------:R0:W-:Y:S04]  /*5ce0*/  STL [R1+0x440], R9 ;  /* 0x0004400901007387 */ /* 0x0001e80000100800 */
[----:B------:R-:W4:Y:S04]  /*5cf0*/  LDL R15, [R1+0x27c] ;  /* 0x00027c00010f7983 */ /* 0x000f280000100800 */
[----:B0-----:R-:W2:Y:S04]  /*5d00*/  LDL R9, [R1+0x274] ;  /* 0x0002740001097983 */ /* 0x001ea80000100800 */
[----:B------:R-:W3:Y:S04]  /*5d10*/  LDL.LU R8, [R1+0x264] ;  /* 0x0002640001087983 */ /* 0x000ee80000300800 */
[----:B------:R0:W-:Y:S04]  /*5d20*/  STL [R1+0x43c], R16 ;  /* 0x00043c1001007387 */ /* 0x0001e80000100800 */
[----:B0-----:R-:W3:Y:S01]  /*5d30*/  LDL.LU R16, [R1+0x2140] ;  /* 0x0021400001107983 */ /* 0x001ee20000300800 */
[----:B------:R-:W-:-:S02]  /*5d40*/  ISETP.GT.U32.AND P6, PT, R0, R13, PT ;  /* 0x0000000d0000720c */ /* 0x000fc40003fc4070 */
[----:B------:R-:W-:Y:S01]  /*5d50*/  ISETP.GT.U32.AND P5, PT, R0, R2, PT ;  /* 0x000000020000720c */ /* 0x000fe20003fa4070 */
[----:B------:R-:W-:-:S04]  /*5d60*/  IMAD.HI.U32 R4, R10, R7, RZ ;  /* 0x000000070a047227 */ /* 0x000fc800078e00ff */
[----:B------:R-:W-:-:S06]  /*5d70*/  IMAD.MOV R4, RZ, RZ, -R4 ;  /* 0x000000ffff047224 */ /* 0x000fcc00078e0a04 */
[----:B------:R-:W-:Y:S02]  /*5d80*/  @!P6 IMAD.IADD R13, R13, 0x1, -R0 ;  /* 0x000000010d0de824 */ /* 0x000fe400078e0a00 */
[----:B------:R-:W-:-:S03]  /*5d90*/  IMAD R7, R0, R4, R7 ;  /* 0x0000000400077224 */ /* 0x000fc600078e0207 */
[----:B------:R-:W-:Y:S01]  /*5da0*/  ISETP.GT.U32.AND P6, PT, R0, R13, PT ;  /* 0x0000000d0000720c */ /* 0x000fe20003fc4070 */
[----:B------:R-:W-:Y:S01]  /*5db0*/  @!P5 IMAD.IADD R2, R2, 0x1, -R0 ;  /* 0x000000010202d824 */ /* 0x000fe200078e0a00 */
[----:B------:R0:W-:Y:S03]  /*5dc0*/  STL [R1+0x213c], R7 ;  /* 0x00213c0701007387 */ /* 0x0001e60000100800 */
[----:B0-----:R-:W-:-:S08]  /*5dd0*/  IMAD.MOV.U32 R7, RZ, RZ, R2 ;  /* 0x000000ffff077224 */ /* 0x001fd000078e0002 */
[----:B------:R-:W-:Y:S02]  /*5de0*/  @!P6 IMAD.IADD R13, R13, 0x1, -R0 ;  /* 0x000000010d0de824 */ /* 0x000fe400078e0a00 */
[----:B------:R-:W-:Y:S01]  /*5df0*/  @!P1 IMAD.MOV R7, RZ, RZ, -R7 ;  /* 0x000000ffff079224 */ /* 0x000fe200078e0a07 */
[----:B--2---:R-:W-:Y:S02]  /*5e00*/  IABS R4, R9 ;  /* 0x0000000900047213 */ /* 0x004fe40000000000 */
[----:B----4-:R-:W-:Y:S02]  /*5e10*/  IABS R9, R15 ;  /* 0x0000000f00097213 */ /* 0x010fe40000000000 */
[----:B---3--:R-:W-:Y:S02]  /*5e20*/  ISETP.GE.AND P5, PT, R8, RZ, PT ;  /* 0x000000ff0800720c */ /* 0x008fe40003fa6270 */
[----:B------:R-:W-:Y:S01]  /*5e30*/  IABS R8, R16 ;  /* 0x0000001000087213 */ /* 0x000fe20000000000 */
[----:B------:R0:W-:Y:S04]  /*5e40*/  STL [R1+0x2138], R16 ;  /* 0x0021381001007387 */ /* 0x0001e80000100800 */
[----:B0-----:R-:W2:Y:S04]  /*5e50*/  LDL.LU R16, [R1+0x274] ;  /* 0x0002740001107983 */ /* 0x001ea80000300800 */
[----:B------:R-:W3:Y:S04]  /*5e60*/  LDL.LU R15, [R1+0x280] ;  /* 0x00028000010f7983 */ /* 0x000ee80000300800 */
[----:B------:R0:W-:Y:S02]  /*5e70*/  STL [R1+0x438], R7 ;  /* 0x0004380701007387 */ /* 0x0001e40000100800 */
[----:B0-----:R-:W-:-:S02]  /*5e80*/  IMAD.MOV.U32 R7, RZ, RZ, R13 ;  /* 0x000000ffff077224 */ /* 0x001fc400078e000d */
[----:B------:R-:W4:Y:S02]  /*5e90*/  LDL.LU R13, [R1+0x26c] ;  /* 0x00026c00010d7983 */ /* 0x000f240000300800 */
[----:B------:R-:W-:-:S05]  /*5ea0*/  @!P0 IMAD.MOV R7, RZ, RZ, -R7 ;  /* 0x000000ffff078224 */ /* 0x000fca00078e0a07 */
[----:B------:R0:W-:Y:S04]  /*5eb0*/  STL [R1+0x434], R7 ;  /* 0x0004340701007387 */ /* 0x0001e80000100800 */
[----:B0-----:R-:W2:Y:S01]  /*5ec0*/  LDL.LU R7, [R1+0x213c] ;  /* 0x00213c0001077983 */ /* 0x001ea20000300800 */
[C---:B------:R-:W-:Y:S02]  /*5ed0*/  ISETP.GT.U32.AND P2, PT, R0.reuse, R12, PT ;  /* 0x0000000c0000720c */ /* 0x040fe40003f44070 */
[C---:B------:R-:W-:Y:S02]  /*5ee0*/  ISETP.GT.U32.AND P3, PT, R0.reuse, R5, PT ;  /* 0x000000050000720c */ /* 0x040fe40003f64070 */
[----:B------:R-:W-:-:S09]  /*5ef0*/  ISETP.GT.U32.AND P6, PT, R0, R6, PT ;  /* 0x000000060000720c */ /* 0x000fd20003fc4070 */
[--C-:B------:R-:W-:Y:S01]  /*5f00*/  @!P2 IMAD.IADD R12, R12, 0x1, -R0.reuse ;  /* 0x000000010c0ca824 */ /* 0x100fe200078e0a00 */
[----:B------:R-:W-:Y:S02]  /*5f10*/  ISETP.GE.AND P2, PT, R11, RZ, PT ;  /* 0x000000ff0b00720c */ /* 0x000fe40003f46270 */
[----:B------:R-:W-:Y:S01]  /*5f20*/  IABS R11, R14 ;  /* 0x0000000e000b7213 */ /* 0x000fe20000000000 */
[----:B------:R-:W-:Y:S01]  /*5f30*/  @!P3 IMAD.IADD R5, R5, 0x1, -R0 ;  /* 0x000000010505b824 */ /* 0x000fe200078e0a00 */
[----:B------:R-:W-:-:S03]  /*5f40*/  ISETP.GT.U32.AND P3, PT, R0, R12, PT ;  /* 0x0000000c0000720c */ /* 0x000fc60003f64070 */
[----:B------:R-:W-:-:S04]  /*5f50*/  IMAD.HI.U32 R2, R10, R11, RZ ;  /* 0x0000000b0a027227 */ /* 0x000fc800078e00ff */
[----:B------:R-:W-:Y:S02]  /*5f60*/  IMAD.MOV R2, RZ, RZ, -R2 ;  /* 0x000000ffff027224 */ /* 0x000fe400078e0a02 */
[----:B------:R-:W-:Y:S01]  /*5f70*/  @!P6 IMAD.IADD R6, R6, 0x1, -R0 ;  /* 0x000000010606e824 */ /* 0x000fe200078e0a00 */
[C---:B------:R-:W-:Y:S01]  /*5f80*/  ISETP.GT.U32.AND P6, PT, R0.reuse, R5, PT ;  /* 0x000000050000720c */ /* 0x040fe20003fc4070 */
[----:B------:R-:W-:Y:S02]  /*5f90*/  IMAD R2, R0, R2, R11 ;  /* 0x0000000200027224 */ /* 0x000fe400078e020b */
[----:B------:R-:W-:Y:S01]  /*5fa0*/  IMAD.HI.U32 R11, R10, R8, RZ ;  /* 0x000000080a0b7227 */ /* 0x000fe200078e00ff */
[----:B------:R-:W-:-:S03]  /*5fb0*/  ISETP.GT.U32.AND P1, PT, R0, R6, PT ;  /* 0x000000060000720c */ /* 0x000fc60003f24070 */
[----:B------:R-:W-:Y:S02]  /*5fc0*/  IMAD.MOV R11, RZ, RZ, -R11 ;  /* 0x000000ffff0b7224 */ /* 0x000fe400078e0a0b */
[----:B------:R-:W-:Y:S02]  /*5fd0*/  @!P3 IMAD.IADD R12, R12, 0x1, -R0 ;  /* 0x000000010c0cb824 */ /* 0x000fe400078e0a00 */
[----:B------:R-:W-:Y:S02]  /*5fe0*/  IMAD R8, R0, R11, R8 ;  /* 0x0000000b00087224 */ /* 0x000fe400078e0208 */
[----:B------:R-:W-:Y:S02]  /*5ff0*/  IMAD.MOV.U32 R11, RZ, RZ, R12 ;  /* 0x000000ffff0b7224 */ /* 0x000fe400078e000c */
[----:B------:R-:W-:Y:S02]  /*6000*/  @!P6 IMAD.IADD R5, R5, 0x1, -R0 ;  /* 0x000000010505e824 */ /* 0x000fe400078e0a00 */
[----:B------:R-:W-:-:S02]  /*6010*/  @!P4 IMAD.MOV R11, RZ, RZ, -R11 ;  /* 0x000000ffff0bc224 */ /* 0x000fc400078e0a0b */
[----:B------:R-:W-:Y:S02]  /*6020*/  @!P5 IMAD.MOV R5, RZ, RZ, -R5 ;  /* 0x000000ffff05d224 */ /* 0x000fe400078e0a05 */
[----:B------:R-:W-:Y:S01]  /*6030*/  @!P1 IMAD.IADD R6, R6, 0x1, -R0 ;  /* 0x0000000106069824 */ /* 0x000fe200078e0a00 */
[----:B----4-:R-:W-:Y:S01]  /*6040*/  ISETP.GE.AND P3, PT, R13, RZ, PT ;  /* 0x000000ff0d00720c */ /* 0x010fe20003f66270 */
[----:B------:R-:W-:-:S04]  /*6050*/  IMAD.HI.U32 R13, R10, R4, RZ ;  /* 0x000000040a0d7227 */ /* 0x000fc800078e00ff */
[----:B------:R-:W-:Y:S01]  /*6060*/  IMAD.MOV R13, RZ, RZ, -R13 ;  /* 0x000000ffff0d7224 */ /* 0x000fe200078e0a0d */
[----:B--2---:R-:W-:-:S03]  /*6070*/  ISETP.GT.U32.AND P0, PT, R0, R7, PT ;  /* 0x000000070000720c */ /* 0x004fc60003f04070 */
[----:B------:R-:W-:-:S10]  /*6080*/  IMAD R4, R0, R13, R4 ;  /* 0x0000000d00047224 */ /* 0x000fd400078e0204 */
[----:B------:R-:W-:Y:S01]  /*6090*/  @!P0 IMAD.IADD R7, R7, 0x1, -R0 ;  /* 0x0000000107078824 */ /* 0x000fe200078e0a00 */
[----:B------:R-:W-:Y:S02]  /*60a0*/  ISETP.GE.AND P0, PT, R16, RZ, PT ;  /* 0x000000ff1000720c */ /* 0x000fe40003f06270 */
[----:B------:R-:W2:Y:S04]  /*60b0*/  LDL.LU R16, [R1+0x2138] ;  /* 0x0021380001107983 */ /* 0x000ea80000300800 */
[----:B------:R-:W4:Y:S04]  /*60c0*/  LDL R13, [R1+0x288] ;  /* 0x00028800010d7983 */ /* 0x000f280000100800 */
[----:B------:R-:W4:Y:S04]  /*60d0*/  LDL R12, [R1+0x284] ;  /* 0x00028400010c7983 */ /* 0x000f280000100800 */
[----:B------:R0:W-:Y:S04]  /*60e0*/  STL [R1+0x430], R11 ;  /* 0x0004300b01007387 */ /* 0x0001e80000100800 */
[----:B------:R-:W-:Y:S04]  /*60f0*/  STL [R1+0x42c], R5 ;  /* 0x00042c0501007387 */ /* 0x000fe80000100800 */
[----:B---3--:R1:W-:Y:S01]  /*6100*/  STL [R1+0x2130], R15 ;  /* 0x0021300f01007387 */ /* 0x0083e20000100800 */
[----:B0-----:R-:W-:Y:S01]  /*6110*/  IMAD.MOV.U32 R11, RZ, RZ, R6 ;  /* 0x000000ffff0b7224 */ /* 0x001fe200078e0006 */
[----:B------:R-:W-:-:S02]  /*6120*/  IABS R6, R15 ;  /* 0x0000000f00067213 */ /* 0x000fc40000000000 */
[----:B-1----:R-:W3:Y:S01]  /*6130*/  LDL.LU R15, [R1+0x27c] ;  /* 0x00027c00010f7983 */ /* 0x002ee20000300800 */
[C---:B------:R-:W-:Y:S02]  /*6140*/  ISETP.GT.U32.AND P6, PT, R0.reuse, R2, PT ;  /* 0x000000020000720c */ /* 0x040fe40003fc4070 */
[----:B------:R-:W-:Y:S01]  /*6150*/  ISETP.GT.U32.AND P4, PT, R0, R7, PT ;  /* 0x000000070000720c */ /* 0x000fe20003f84070 */
[----:B------:R-:W-:Y:S01]  /*6160*/  @!P2 IMAD.MOV R11, RZ, RZ, -R11 ;  /* 0x000000ffff0ba224 */ /* 0x000fe200078e0a0b */
[----:B------:R-:W-:-:S09]  /*6170*/  ISETP.GE.AND P1, PT, R14, RZ, PT ;  /* 0x000000ff0e00720c */ /* 0x000fd20003f26270 */
[----:B------:R-:W-:-:S05]  /*6180*/  @!P6 IMAD.IADD R2, R2, 0x1, -R0 ;  /* 0x000000010202e824 */ /* 0x000fca00078e0a00 */
[----:B------:R-:W-:Y:S01]  /*6190*/  ISETP.GT.U32.AND P5, PT, R0, R2, PT ;  /* 0x000000020000720c */ /* 0x000fe20003fa4070 */
[----:B------:R-:W-:Y:S01]  /*61a0*/  IMAD.HI.U32 R14, R10, R9, RZ ;  /* 0x000000090a0e7227 */ /* 0x000fe200078e00ff */
[----:B------:R-:W-:Y:S03]  /*61b0*/  STL [R1+0x428], R11 ;  /* 0x0004280b01007387 */ /* 0x000fe60000100800 */
[----:B------:R-:W-:Y:S02]  /*61c0*/  @!P4 IMAD.IADD R7, R7, 0x1, -R0 ;  /* 0x000000010707c824 */ /* 0x000fe400078e0a00 */
[----:B------:R-:W-:-:S04]  /*61d0*/  IMAD.MOV R14, RZ, RZ, -R14 ;  /* 0x000000ffff0e7224 */ /* 0x000fc800078e0a0e */
[----:B------:R-:W-:Y:S02]  /*61e0*/  IMAD R9, R0, R14, R9 ;  /* 0x0000000e00097224 */ /* 0x000fe400078e0209 */
[----:B------:R-:W-:Y:S01]  /*61f0*/  @!P5 IMAD.IADD R2, R2, 0x1, -R0 ;  /* 0x000000010202d824 */ /* 0x000fe200078e0a00 */
[----:B--2---:R-:W-:Y:S01]  /*6200*/  ISETP.GE.AND P5, PT, R16, RZ, PT ;  /* 0x000000ff1000720c */ /* 0x004fe20003fa6270 */
[----:B---3--:R0:W-:Y:S04]  /*6210*/  STL [R1+0x2134], R15 ;  /* 0x0021340f01007387 */ /* 0x0081e80000100800 */
[----:B------:R-:W2:Y:S04]  /*6220*/  LDL R14, [R1+0x290] ;  /* 0x00029000010e7983 */ /* 0x000ea80000100800 */
[----:B------:R-:W3:Y:S01]  /*6230*/  LDL.LU R16, [R1+0x294] ;  /* 0x0002940001107983 */ /* 0x000ee20000300800 */
[----:B0-----:R-:W-:-:S03]  /*6240*/  IMAD.MOV.U32 R15, RZ, RZ, R7 ;  /* 0x000000ffff0f7224 */ /* 0x001fc600078e0007 */
[----:B------:R-:W3:Y:S01]  /*6250*/  LDL R7, [R1+0x28c] ;  /* 0x00028c0001077983 */ /* 0x000ee20000100800 */
[----:B------:R-:W-:-:S05]  /*6260*/  @!P3 IMAD.MOV R15, RZ, RZ, -R15 ;  /* 0x000000ffff0fb224 */ /* 0x000fca00078e0a0f */
[----:B------:R0:W-:Y:S04]  /*6270*/  STL [R1+0x424], R15 ;  /* 0x0004240f01007387 */ /* 0x0001e80000100800 */
[----:B0-----:R-:W3:Y:S01]  /*6280*/  LDL.LU R15, [R1+0x2134] ;  /* 0x00213400010f7983 */ /* 0x001ee20000300800 */
[----:B------:R-:W-:Y:S02]  /*6290*/  ISETP.GT.U32.AND P4, PT, R0, R9, PT ;  /* 0x000000090000720c */ /* 0x000fe40003f84070 */
[----:B----4-:R-:W-:-:S05]  /*62a0*/  IABS R5, R12 ;  /* 0x0000000c00057213 */ /* 0x010fca0000000000 */
[----:B------:R-:W-:-:S04]  /*62b0*/  IMAD.HI.U32 R11, R10, R5, RZ ;  /* 0x000000050a0b7227 */ /* 0x000fc800078e00ff */
[----:B------:R-:W-:Y:S02]  /*62c0*/  IMAD.MOV R11, RZ, RZ, -R11 ;  /* 0x000000ffff0b7224 */ /* 0x000fe400078e0a0b */
[----:B------:R-:W-:Y:S02]  /*62d0*/  @!P4 IMAD.IADD R9, R9, 0x1, -R0 ;  /* 0x000000010909c824 */ /* 0x000fe400078e0a00 */
[C---:B------:R-:W-:Y:S01]  /*62e0*/  IMAD R5, R0.reuse, R11, R5 ;  /* 0x0000000b00057224 */ /* 0x040fe200078e0205 */
[----:B------:R-:W-:Y:S02]  /*62f0*/  ISETP.GT.U32.AND P2, PT, R0, R8, PT ;  /* 0x000000080000720c */ /* 0x000fe40003f44070 */
[----:B--2---:R-:W-:Y:S02]  /*6300*/  IABS R11, R14 ;  /* 0x0000000e000b7213 */ /* 0x004fe40000000000 */
[----:B---3--:R-:W-:Y:S02]  /*6310*/  IABS R14, R16 ;  /* 0x00000010000e7213 */ /* 0x008fe40000000000 */
[----:B------:R-:W-:-:S02]  /*6320*/  ISETP.GE.AND P4, PT, R15, RZ, PT ;  /* 0x000000ff0f00720c */ /* 0x000fc40003f86270 */
[----:B------:R-:W2:Y:S04]  /*6330*/  LDL.LU R15, [R1+0x2130] ;  /* 0x00213000010f7983 */ /* 0x000ea80000300800 */
[----:B------:R0:W-:Y:S04]  /*6340*/  STL [R1+0x2128], R16 ;  /* 0x0021281001007387 */ /* 0x0001e80000100800 */
[----:B0-----:R-:W3:Y:S01]  /*6350*/  LDL.LU R16, [R1+0x284] ;  /* 0x0002840001107983 */ /* 0x001ee20000300800 */
[----:B------:R-:W-:-:S05]  /*6360*/  @!P2 IMAD.IADD R8, R8, 0x1, -R0 ;  /* 0x000000010808a824 */ /* 0x000fca00078e0a00 */
[----:B------:R-:W-:-:S13]  /*6370*/  ISETP.GT.U32.AND P2, PT, R0, R8, PT ;  /* 0x000000080000720c */ /* 0x000fda0003f44070 */
[----:B------:R-:W-:Y:S01]  /*6380*/  @!P2 IMAD.IADD R8, R8, 0x1, -R0 ;  /* 0x000000010808a824 */ /* 0x000fe200078e0a00 */
[----:B------:R-:W-:Y:S01]  /*6390*/  ISETP.GT.U32.AND P2, PT, R0, R5, PT ;  /* 0x000000050000720c */ /* 0x000fe20003f44070 */
[----:B------:R0:W-:-:S12]  /*63a0*/  STL [R1+0x212c], R17 ;  /* 0x00212c1101007387 */ /* 0x0001d80000100800 */
[--C-:B------:R-:W-:Y:S01]  /*63b0*/  @!P2 IMAD.IADD R5, R5, 0x1, -R0.reuse ;  /* 0x000000010505a824 */ /* 0x100fe200078e0a00 */
[C---:B------:R-:W-:Y:S02]  /*63c0*/  ISETP.GT.U32.AND P6, PT, R0.reuse, R4, PT ;  /* 0x000000040000720c */ /* 0x040fe40003fc4070 */
[----:B------:R-:W-:Y:S02]  /*63d0*/  ISETP.GT.U32.AND P3, PT, R0, R9, PT ;  /* 0x000000090000720c */ /* 0x000fe40003f64070 */
[----:B---3--:R-:W-:Y:S02]  /*63e0*/  ISETP.GE.AND P2, PT, R16, RZ, PT ;  /* 0x000000ff1000720c */ /* 0x008fe40003f46270 */
[----:B------:R-:W3:Y:S07]  /*63f0*/  LDL.LU R16, [R1+0x288] ;  /* 0x0002880001107983 */ /* 0x000eee0000300800 */
[----:B------:R-:W-:-:S05]  /*6400*/  @!P6 IMAD.IADD R4, R4, 0x1, -R0 ;  /* 0x000000010404e824 */ /* 0x000fca00078e0a00 */
[----:B------:R-:W-:Y:S02]  /*6410*/  ISETP.GT.U32.AND P6, PT, R0, R4, PT ;  /* 0x000000040000720c */ /* 0x000fe40003fc4070 */
[----:B------:R-:W-:Y:S01]  /*6420*/  IABS R7, R7 ;  /* 0x0000000700077213 */ /* 0x000fe20000000000 */
[----:B------:R-:W-:Y:S01]  /*6430*/  @!P3 IMAD.IADD R9, R9, 0x1, -R0 ;  /* 0x000000010909b824 */ /* 0x000fe200078e0a00 */
[----:B--2---:R-:W-:-:S03]  /*6440*/  ISETP.GE.AND P3, PT, R15, RZ, PT ;  /* 0x000000ff0f00720c */ /* 0x004fc60003f66270 */
[----:B------:R-:W-:-:S04]  /*6450*/  IMAD.HI.U32 R15, R10, R7, RZ ;  /* 0x000000070a0f7227 */ /* 0x000fc800078e00ff */
[----:B0-----:R-:W-:Y:S02]  /*6460*/  IMAD.MOV.U32 R17, RZ, RZ, R2 ;  /* 0x000000ffff117224 */ /* 0x001fe400078e0002 */
[----:B------:R-:W-:Y:S02]  /*6470*/  @!P6 IMAD.IADD R4, R4, 0x1, -R0 ;  /* 0x000000010404e824 */ /* 0x000fe400078e0a00 */
[----:B------:R-:W-:Y:S02]  /*6480*/  IMAD.MOV R15, RZ, RZ, -R15 ;  /* 0x000000ffff0f7224 */ /* 0x000fe400078e0a0f */
[----:B------:R-:W-:Y:S02]  /*6490*/  @!P0 IMAD.MOV R4, RZ, RZ, -R4 ;  /* 0x000000ffff048224 */ /* 0x000fe400078e0a04 */
[----:B------:R-:W-:Y:S02]  /*64a0*/  @!P1 IMAD.MOV R17, RZ, RZ, -R17 ;  /* 0x000000ffff119224 */ /* 0x000fe400078e0a11 */
[----:B------:R-:W-:-:S02]  /*64b0*/  IMAD R7, R0, R15, R7 ;  /* 0x0000000f00077224 */ /* 0x000fc400078e0207 */
[----:B------:R-:W2:Y:S04]  /*64c0*/  LDL.LU R15, [R1+0x298] ;  /* 0x00029800010f7983 */ /* 0x000ea80000300800 */
[----:B------:R0:W-:Y:S01]  /*64d0*/  STL [R1+0x41c], R4 ;  /* 0x00041c0401007387 */ /* 0x0001e20000100800 */
[----:B------:R-:W-:-:S03]  /*64e0*/  @!P5 IMAD.MOV R8, RZ, RZ, -R8 ;  /* 0x000000ffff08d224 */ /* 0x000fc600078e0a08 */
[----:B------:R1:W-:Y:S04]  /*64f0*/  STL [R1+0x420], R17 ;  /* 0x0004201101007387 */ /* 0x0003e80000100800 */
[----:B0-----:R-:W4:Y:S01]  /*6500*/  LDL.LU R4, [R1+0x28c] ;  /* 0x00028c0001047983 */ /* 0x001f220000300800 */
[----:B-1----:R-:W-:-:S03]  /*6510*/  IMAD.MOV.U32 R17, RZ, RZ, R9 ;  /* 0x000000ffff117224 */ /* 0x002fc600078e0009 */
[----:B------:R-:W4:Y:S01]  /*6520*/  LDL.LU R9, [R1+0x2a0] ;  /* 0x0002a00001097983 */ /* 0x000f220000300800 */
[----:B------:R-:W-:-:S03]  /*6530*/  @!P4 IMAD.MOV R17, RZ, RZ, -R17 ;  /* 0x000000ffff11c224 */ /* 0x000fc600078e0a11 */
[----:B------:R0:W-:Y:S04]  /*6540*/  STL [R1+0x418], R8 ;  /* 0x0004180801007387 */ /* 0x0001e80000100800 */
[----:B0-----:R-:W4:Y:S04]  /*6550*/  LDL.LU R8, [R1+0x290] ;  /* 0x0002900001087983 */ /* 0x001f280000300800 */
[----:B------:R0:W-:Y:S04]  /*6560*/  STL [R1+0x414], R17 ;  /* 0x0004141101007387 */ /* 0x0001e80000100800 */
[----:B0-----:R-:W4:Y:S01]  /*6570*/  LDL.LU R17, [R1+0x212c] ;  /* 0x00212c0001117983 */ /* 0x001f220000300800 */
[----:B------:R-:W-:-:S04]  /*6580*/  IMAD.HI.U32 R2, R10, R14, RZ ;  /* 0x0000000e0a027227 */ /* 0x000fc800078e00ff */
[----:B------:R-:W-:-:S04]  /*6590*/  IMAD.MOV R2, RZ, RZ, -R2 ;  /* 0x000000ffff027224 */ /* 0x000fc800078e0a02 */
[----:B------:R-:W-:Y:S01]  /*65a0*/  IMAD R2, R0, R2, R14 ;  /* 0x0000000200027224 */ /* 0x000fe200078e020e */
[----:B---3--:R-:W-:Y:S02]  /*65b0*/  ISETP.GE.AND P4, PT, R16, RZ, PT ;  /* 0x000000ff1000720c */ /* 0x008fe40003f86270 */
[----:B------:R-:W3:Y:S04]  /*65c0*/  LDL.LU R16, [R1+0x2128] ;  /* 0x0021280001107983 */ /* 0x000ee80000300800 */
[----:B------:R-:W3:Y:S01]  /*65d0*/  LDL.LU R14, [R1+0x29c] ;  /* 0x00029c00010e7983 */ /* 0x000ee20000300800 */
[----:B------:R-:W-:Y:S01]  /*65e0*/  IABS R12, R13 ;  /* 0x0000000d000c7213 */ /* 0x000fe20000000000 */
[----:B------:R-:W-:-:S04]  /*65f0*/  IMAD.HI.U32 R13, R10, R6, RZ ;  /* 0x000000060a0d7227 */ /* 0x000fc800078e00ff */
[----:B------:R-:W-:-:S04]  /*6600*/  IMAD.MOV R13, RZ, RZ, -R13 ;  /* 0x000000ffff0d7224 */ /* 0x000fc800078e0a0d */
[----:B------:R-:W-:-:S05]  /*6610*/  IMAD R6, R0, R13, R6 ;  /* 0x0000000d00067224 */ /* 0x000fca00078e0206 */
[----:B------:R-:W-:Y:S01]  /*6620*/  ISETP.GT.U32.AND P6, PT, R0, R6, PT ;  /* 0x000000060000720c */ /* 0x000fe20003fc4070 */
[----:B------:R-:W-:-:S04]  /*6630*/  IMAD.HI.U32 R13, R10, R12, RZ ;  /* 0x0000000c0a0d7227 */ /* 0x000fc800078e00ff */
[----:B------:R-:W-:-:S04]  /*6640*/  IMAD.MOV R13, RZ, RZ, -R13 ;  /* 0x000000ffff0d7224 */ /* 0x000fc800078e0a0d */
[----:B------:R-:W-:-:S04]  /*6650*/  IMAD R12, R0, R13, R12 ;  /* 0x0000000d000c7224 */ /* 0x000fc800078e020c */
[----:B------:R-:W-:Y:S01]  /*6660*/  @!P6 IMAD.IADD R6, R6, 0x1, -R0 ;  /* 0x000000010606e824 */ /* 0x000fe200078e0a00 */
[----:B------:R-:W-:-:S04]  /*6670*/  ISETP.GT.U32.AND P6, PT, R0, R12, PT ;  /* 0x0000000c0000720c */ /* 0x000fc80003fc4070 */
[----:B------:R-:W-:Y:S01]  /*6680*/  ISETP.GT.U32.AND P1, PT, R0, R6, PT ;  /* 0x000000060000720c */ /* 0x000fe20003f24070 */
[----:B------:R-:W-:Y:S01]  /*6690*/  IMAD.HI.U32 R13, R10, R11, RZ ;  /* 0x0000000b0a0d7227 */ /* 0x000fe200078e00ff */
[----:B------:R-:W-:-:S03]  /*66a0*/  ISETP.GT.U32.AND P0, PT, R0, R5, PT ;  /* 0x000000050000720c */ /* 0x000fc60003f04070 */
[----:B------:R-:W-:-:S04]  /*66b0*/  IMAD.MOV R13, RZ, RZ, -R13 ;  /* 0x000000ffff0d7224 */ /* 0x000fc800078e0a0d */
[----:B------:R-:W-:Y:S02]  /*66c0*/  IMAD R11, R0, R13, R11 ;  /* 0x0000000d000b7224 */ /* 0x000fe400078e020b */
[--C-:B------:R-:W-:Y:S02]  /*66d0*/  @!P6 IMAD.IADD R12, R12, 0x1, -R0.reuse ;  /* 0x000000010c0ce824 */ /* 0x100fe400078e0a00 */
[----:B------:R-:W-:Y:S01]  /*66e0*/  @!P1 IMAD.IADD R6, R6, 0x1, -R0 ;  /* 0x0000000106069824 */ /* 0x000fe200078e0a00 */
[C---:B------:R-:W-:Y:S02]  /*66f0*/  ISETP.GT.U32.AND P1, PT, R0.reuse, R11, PT ;  /* 0x0000000b0000720c */ /* 0x040fe40003f24070 */
[----:B------:R-:W-:Y:S01]  /*6700*/  ISETP.GT.U32.AND P6, PT, R0, R12, PT ;  /* 0x0000000c0000720c */ /* 0x000fe20003fc4070 */
[----:B------:R-:W-:Y:S02]  /*6710*/  @!P3 IMAD.MOV R6, RZ, RZ, -R6 ;  /* 0x000000ffff06b224 */ /* 0x000fe400078e0a06 */
[----:B------:R-:W-:-:S03]  /*6720*/  @!P0 IMAD.IADD R5, R5, 0x1, -R0 ;  /* 0x0000000105058824 */ /* 0x000fc600078e0a00 */
[----:B------:R-:W-:Y:S01]  /*6730*/  STL [R1+0x410], R6 ;  /* 0x0004100601007387 */ /* 0x000fe20000100800 */
[----:B------:R-:W-:Y:S02]  /*6740*/  ISETP.GT.U32.AND P5, PT, R0, R7, PT ;  /* 0x000000070000720c */ /* 0x000fe40003fa4070 */
[----:B--2---:R-:W-:Y:S02]  /*6750*/  IABS R13, R15 ;  /* 0x0000000f000d7213 */ /* 0x004fe40000000000 */
[--C-:B------:R-:W-:Y:S01]  /*6760*/  @!P1 IMAD.IADD R11, R11, 0x1, -R0.reuse ;  /* 0x000000010b0b9824 */ /* 0x100fe200078e0a00 */
[----:B----4-:R-:W-:Y:S01]  /*6770*/  ISETP.GE.AND P0, PT, R4, RZ, PT ;  /* 0x000000ff0400720c */ /* 0x010fe20003f06270 */
[----:B------:R-:W-:Y:S01]  /*6780*/  @!P6 IMAD.IADD R12, R12, 0x1, -R0 ;  /* 0x000000010c0ce824 */ /* 0x000fe200078e0a00 */
[----:B------:R0:W-:Y:S01]  /*6790*/  STL [R1+0x2124], R17 ;  /* 0x0021241101007387 */ /* 0x0001e20000100800 */
[----:B------:R-:W-:-:S04]  /*67a0*/  IMAD.HI.U32 R4, R10, R13, RZ ;  /* 0x0000000d0a047227 */ /* 0x000fc800078e00ff */
[----:B0-----:R-:W-:-:S04]  /*67b0*/  IMAD.MOV.U32 R17, RZ, RZ, R5 ;  /* 0x000000ffff117224 */ /* 0x001fc800078e0005 */
[----:B------:R-:W-:Y:S02]  /*67c0*/  @!P2 IMAD.MOV R17, RZ, RZ, -R17 ;  /* 0x000000ffff11a224 */ /* 0x000fe400078e0a11 */
[----:B------:R-:W-:Y:S02]  /*67d0*/  IMAD.MOV R4, RZ, RZ, -R4 ;  /* 0x000000ffff047224 */ /* 0x000fe400078e0a04 */
[----:B------:R-:W-:Y:S01]  /*67e0*/  @!P5 IMAD.IADD R7, R7, 0x1, -R0 ;  /* 0x000000010707d824 */ /* 0x000fe200078e0a00 */
[----:B------:R-:W-:Y:S01]  /*67f0*/  ISETP.GE.AND P5, PT, R8, RZ, PT ;  /* 0x000000ff0800720c */ /* 0x000fe20003fa6270 */
[C---:B------:R-:W-:Y:S01]  /*6800*/  IMAD R4, R0.reuse, R4, R13 ;  /* 0x0000000400047224 */ /* 0x040fe200078e020d */
[----:B------:R-:W-:Y:S01]  /*6810*/  IABS R8, R9 ;  /* 0x0000000900087213 */ /* 0x000fe20000000000 */
[----:B------:R-:W-:Y:S01]  /*6820*/  IMAD.MOV.U32 R13, RZ, RZ, R9 ;  /* 0x000000ffff0d7224 */ /* 0x000fe200078e0009 */
[----:B------:R-:W-:-:S13]  /*6830*/  ISETP.GT.U32.AND P3, PT, R0, R7, PT ;  /* 0x000000070000720c */ /* 0x000fda0003f64070 */
[----:B------:R-:W-:Y:S01]  /*6840*/  @!P3 IMAD.IADD R7, R7, 0x1, -R0 ;  /* 0x000000010707b824 */ /* 0x000fe200078e0a00 */
[----:B---3--:R-:W-:Y:S02]  /*6850*/  ISETP.GE.AND P1, PT, R16, RZ, PT ;  /* 0x000000ff1000720c */ /* 0x008fe40003f26270 */
[----:B------:R-:W2:Y:S04]  /*6860*/  LDL.LU R16, [R1+0x2a8] ;  /* 0x0002a80001107983 */ /* 0x000ea80000300800 */
[----:B------:R0:W-:Y:S04]  /*6870*/  STL [R1+0x40c], R17 ;  /* 0x00040c1101007387 */ /* 0x0001e80000100800 */
[----:B------:R-:W3:Y:S01]  /*6880*/  LDL.LU R9, [R1+0x2a4] ;  /* 0x0002a40001097983 */ /* 0x000ee20000300800 */
[----:B0-----:R-:W-:-:S04]  /*6890*/  IMAD.MOV.U32 R17, RZ, RZ, R12 ;  /* 0x000000ffff117224 */ /* 0x001fc800078e000c */
[----:B------:R-:W-:Y:S01]  /*68a0*/  @!P4 IMAD.MOV R17, RZ, RZ, -R17 ;  /* 0x000000ffff11c224 */ /* 0x000fe200078e0a11 */
[----:B------:R-:W-:-:S04]  /*68b0*/  ISETP.GE.AND P4, PT, R15, RZ, PT ;  /* 0x000000ff0f00720c */ /* 0x000fc80003f86270 */
[----:B------:R0:W-:Y:S04]  /*68c0*/  STL [R1+0x408], R17 ;  /* 0x0004081101007387 */ /* 0x0001e80000100800 */
[----:B0-----:R-:W4:Y:S04]  /*68d0*/  LDL.LU R17, [R1+0x2124] ;  /* 0x0021240001117983 */ /* 0x001f280000300800 */
[----:B------:R-:W4:Y:S01]  /*68e0*/  LDL R15, [R1+0x2b0] ;  /* 0x0002b000010f7983 */ /* 0x000f220000100800 */
[----:B------:R-:W-:Y:S01]  /*68f0*/  IMAD.MOV.U32 R12, RZ, RZ, R7 ;  /* 0x000000ffff0c7224 */ /* 0x000fe200078e0007 */
[----:B------:R-:W-:-:S03]  /*6900*/  IABS R6, R14 ;  /* 0x0000000e00067213 */ /* 0x000fc60000000000 */
[----:B------:R-:W-:Y:S01]  /*6910*/  @!P0 IMAD.MOV R12, RZ, RZ, -R12 ;  /* 0x000000ffff0c8224 */ /* 0x000fe200078e0a0c */
[----:B------:R-:W-:Y:S02]  /*6920*/  ISETP.GE.AND P0, PT, R14, RZ, PT ;  /* 0x000000ff0e00720c */ /* 0x000fe40003f06270 */
[----:B------:R-:W4:Y:S01]  /*6930*/  LDL.LU R14, [R1+0x2b4] ;  /* 0x0002b400010e7983 */ /* 0x000f220000300800 */
[C---:B------:R-:W-:Y:S02]  /*6940*/  ISETP.GT.U32.AND P6, PT, R0.reuse, R2, PT ;  /* 0x000000020000720c */ /* 0x040fe40003fc4070 */
[C---:B------:R-:W-:Y:S02]  /*6950*/  ISETP.GT.U32.AND P2, PT, R0.reuse, R11, PT ;  /* 0x0000000b0000720c */ /* 0x040fe40003f44070 */
[----:B------:R-:W-:-:S09]  /*6960*/  ISETP.GT.U32.AND P3, PT, R0, R4, PT ;  /* 0x000000040000720c */ /* 0x000fd20003f64070 */
[--C-:B------:R-:W-:Y:S02]  /*6970*/  @!P6 IMAD.IADD R2, R2, 0x1, -R0.reuse ;  /* 0x000000010202e824 */ /* 0x100fe400078e0a00 */
[----:B------:R-:W-:-:S03]  /*6980*/  @!P2 IMAD.IADD R11, R11, 0x1, -R0 ;  /* 0x000000010b0ba824 */ /* 0x000fc600078e0a00 */
[----:B------:R-:W-:Y:S01]  /*6990*/  ISETP.GT.U32.AND P6, PT, R0, R2, PT ;  /* 0x000000020000720c */ /* 0x000fe20003fc4070 */
[----:B------:R-:W-:Y:S01]  /*69a0*/  IMAD.HI.U32 R5, R10, R6, RZ ;  /* 0x000000060a057227 */ /* 0x000fe200078e00ff */
[----:B------:R4:W-:Y:S03]  /*69b0*/  STL [R1+0x404], R12 ;  /* 0x0004040c01007387 */ /* 0x0009e60000100800 */
[----:B------:R-:W-:Y:S02]  /*69c0*/  IMAD.MOV R5, RZ, RZ, -R5 ;  /* 0x000000ffff057224 */ /* 0x000fe400078e0a05 */
[----:B------:R-:W-:Y:S02]  /*69d0*/  @!P3 IMAD.IADD R4, R4, 0x1, -R0 ;  /* 0x000000010404b824 */ /* 0x000fe400078e0a00 */
[----:B------:R-:W-:-:S04]  /*69e0*/  IMAD R5, R0, R5, R6 ;  /* 0x0000000500057224 */ /* 0x000fc800078e0206 */
[----:B------:R-:W-:Y:S01]  /*69f0*/  @!P6 IMAD.IADD R2, R2, 0x1, -R0 ;  /* 0x000000010202e824 */ /* 0x000fe200078e0a00 */
[----:B---3--:R-:W-:Y:S02]  /*6a00*/  ISETP.GE.AND P3, PT, R9, RZ, PT ;  /* 0x000000ff0900720c */ /* 0x008fe40003f66270 */
[----:B------:R-:W-:Y:S02]  /*6a10*/  IABS R6, R9 ;  /* 0x0000000900067213 */ /* 0x000fe40000000000 */
[----:B--2---:R-:W-:Y:S02]  /*6a20*/  IABS R9, R16 ;  /* 0x0000001000097213 */ /* 0x004fe40000000000 */
[----:B----4-:R-:W-:Y:S01]  /*6a30*/  IABS R12, R15 ;  /* 0x0000000f000c7213 */ /* 0x010fe20000000000 */
[----:B------:R-:W-:-:S04]  /*6a40*/  IMAD.MOV.U32 R15, RZ, RZ, R11 ;  /* 0x000000ffff0f7224 */ /* 0x000fc800078e000b */
[----:B------:R-:W-:Y:S02]  /*6a50*/  @!P5 IMAD.MOV R15, RZ, RZ, -R15 ;  /* 0x000000ffff0fd224 */ /* 0x000fe400078e0a0f */
[----:B------:R-:W-:-:S03]  /*6a60*/  IMAD.HI.U32 R11, R10, R9, RZ ;  /* 0x000000090a0b7227 */ /* 0x000fc600078e00ff */
[----:B------:R0:W-:Y:S01]  /*6a70*/  STL [R1+0x400], R15 ;  /* 0x0004000f01007387 */ /* 0x0001e20000100800 */
[----:B------:R-:W-:Y:S02]  /*6a80*/  IMAD.MOV R11, RZ, RZ, -R11 ;  /* 0x000000ffff0b7224 */ /* 0x000fe400078e0a0b */
[----:B0-----:R-:W-:-:S04]  /*6a90*/  IMAD.MOV.U32 R15, RZ, RZ, R2 ;  /* 0x000000ffff0f7224 */ /* 0x001fc800078e0002 */
[----:B------:R-:W-:Y:S02]  /*6aa0*/  @!P1 IMAD.MOV R15, RZ, RZ, -R15 ;  /* 0x000000ffff0f9224 */ /* 0x000fe400078e0a0f */
[----:B------:R-:W-:Y:S01]  /*6ab0*/  IMAD R9, R0, R11, R9 ;  /* 0x0000000b00097224 */ /* 0x000fe200078e0209 */
[----:B------:R-:W-:Y:S02]  /*6ac0*/  IABS R11, R14 ;  /* 0x0000000e000b7213 */ /* 0x000fe40000000000 */
[----:B------:R0:W-:Y:S04]  /*6ad0*/  STL [R1+0x3fc], R15 ;  /* 0x0003fc0f01007387 */ /* 0x0001e80000100800 */
[----:B0-----:R-:W2:Y:S04]  /*6ae0*/  LDL.LU R15, [R1+0x2bc] ;  /* 0x0002bc00010f7983 */ /* 0x001ea80000300800 */
[----:B------:R0:W-:Y:S04]  /*6af0*/  STL [R1+0x211c], R14 ;  /* 0x00211c0e01007387 */ /* 0x0001e80000100800 */
[----:B0-----:R-:W3:Y:S01]  /*6b00*/  LDL R14, [R1+0x2b8] ;  /* 0x0002b800010e7983 */ /* 0x001ee20000100800 */
[----:B------:R-:W-:-:S04]  /*6b10*/  IMAD.HI.U32 R7, R10, R8, RZ ;  /* 0x000000080a077227 */ /* 0x000fc800078e00ff */
[----:B------:R-:W-:Y:S01]  /*6b20*/  IMAD.MOV R7, RZ, RZ, -R7 ;  /* 0x000000ffff077224 */ /* 0x000fe200078e0a07 */
[----:B------:R-:W-:Y:S01]  /*6b30*/  ISETP.GE.AND P2, PT, R13, RZ, PT ;  /* 0x000000ff0d00720c */ /* 0x000fe20003f46270 */
[----:B------:R-:W-:-:S04]  /*6b40*/  IMAD.HI.U32 R13, R10, R6, RZ ;  /* 0x000000060a0d7227 */ /* 0x000fc800078e00ff */
[----:B------:R-:W-:Y:S01]  /*6b50*/  IMAD R8, R0, R7, R8 ;  /* 0x0000000700087224 */ /* 0x000fe200078e0208 */
[----:B------:R-:W-:Y:S01]  /*6b60*/  IABS R7, R17 ;  /* 0x0000001100077213 */ /* 0x000fe20000000000 */
[----:B------:R-:W-:-:S03]  /*6b70*/  IMAD.MOV R2, RZ, RZ, -R13 ;  /* 0x000000ffff027224 */ /* 0x000fc600078e0a0d */
[C---:B------:R-:W-:Y:S01]  /*6b80*/  ISETP.GT.U32.AND P1, PT, R0.reuse, R8, PT ;  /* 0x000000080000720c */ /* 0x040fe20003f24070 */
[----:B------:R-:W-:Y:S02]  /*6b90*/  IMAD R2, R0, R2, R6 ;  /* 0x0000000200027224 */ /* 0x000fe400078e0206 */
[----:B------:R-:W-:-:S04]  /*6ba0*/  IMAD.HI.U32 R6, R10, R7, RZ ;  /* 0x000000070a067227 */ /* 0x000fc800078e00ff */
[----:B------:R-:W-:-:S04]  /*6bb0*/  IMAD.MOV R6, RZ, RZ, -R6 ;  /* 0x000000ffff067224 */ /* 0x000fc800078e0a06 */
[----:B------:R-:W-:Y:S02]  /*6bc0*/  IMAD R6, R0, R6, R7 ;  /* 0x0000000600067224 */ /* 0x000fe400078e0207 */
[----:B------:R-:W-:Y:S01]  /*6bd0*/  @!P1 IMAD.IADD R8, R8, 0x1, -R0 ;  /* 0x0000000108089824 */ /* 0x000fe200078e0a00 */
[----:B------:R-:W-:Y:S02]  /*6be0*/  ISETP.GE.AND P1, PT, R16, RZ, PT ;  /* 0x000000ff1000720c */ /* 0x000fe40003f26270 */
[----:B------:R-:W4:Y:S01]  /*6bf0*/  LDL.LU R16, [R1+0x2c0] ;  /* 0x0002c00001107983 */ /* 0x000f220000300800 */
[C---:B------:R-:W-:Y:S02]  /*6c00*/  ISETP.GT.U32.AND P6, PT, R0.reuse, R5, PT ;  /* 0x000000050000720c */ /* 0x040fe40003fc4070 */
[----:B------:R-:W-:-:S11]  /*6c10*/  ISETP.GT.U32.AND P5, PT, R0, R4, PT ;  /* 0x000000040000720c */ /* 0x000fd60003fa4070 */
[--C-:B------:R-:W-:Y:S01]  /*6c20*/  @!P6 IMAD.IADD R5, R5, 0x1, -R0.reuse ;  /* 0x000000010505e824 */ /* 0x100fe200078e0a00 */
[----:B---3--:R-:W-:Y:S02]  /*6c30*/  IABS R7, R14 ;  /* 0x0000000e00077213 */ /* 0x008fe40000000000 */
[----:B------:R-:W3:Y:S02]  /*6c40*/  LDL.LU R14, [R1+0x2b0] ;  /* 0x0002b000010e7983 */ /* 0x000ee40000300800 */
[----:B------:R-:W-:Y:S01]  /*6c50*/  ISETP.GT.U32.AND P6, PT, R0, R5, PT ;  /* 0x000000050000720c */ /* 0x000fe20003fc4070 */
[----:B------:R-:W-:Y:S01]  /*6c60*/  @!P5 IMAD.IADD R4, R4, 0x1, -R0 ;  /* 0x000000010404d824 */ /* 0x000fe200078e0a00 */
[----:B------:R-:W-:-:S11]  /*6c70*/  ISETP.GT.U32.AND P5, PT, R0, R2, PT ;  /* 0x000000020000720c */ /* 0x000fd60003fa4070 */
[----:B------:R-:W-:Y:S01]  /*6c80*/  @!P6 IMAD.IADD R5, R5, 0x1, -R0 ;  /* 0x000000010505e824 */ /* 0x000fe200078e0a00 */
[----:B------:R-:W-:Y:S01]  /*6c90*/  ISETP.GT.U32.AND P6, PT, R0, R9, PT ;  /* 0x000000090000720c */ /* 0x000fe20003fc4070 */
[----:B------:R-:W-:Y:S02]  /*6ca0*/  @!P4 IMAD.MOV R4, RZ, RZ, -R4 ;  /* 0x000000ffff04c224 */ /* 0x000fe400078e0a04 */
[--C-:B------:R-:W-:Y:S01]  /*6cb0*/  @!P5 IMAD.IADD R2, R2, 0x1, -R0.reuse ;  /* 0x000000010202d824 */ /* 0x100fe200078e0a00 */
[----:B------:R-:W-:Y:S02]  /*6cc0*/  ISETP.GT.U32.AND P5, PT, R0, R8, PT ;  /* 0x000000080000720c */ /* 0x000fe40003fa4070 */
[----:B------:R0:W-:Y:S07]  /*6cd0*/  STL [R1+0x2a8], R4 ;  /* 0x0002a80401007387 */ /* 0x0001ee0000100800 */
[----:B------:R-:W-:-:S02]  /*6ce0*/  @!P6 IMAD.IADD R9, R9, 0x1, -R0 ;  /* 0x000000010909e824 */ /* 0x000fc400078e0a00 */
[----:B0-----:R-:W-:Y:S01]  /*6cf0*/  IMAD.MOV.U32 R4, RZ, RZ, R5 ;  /* 0x000000ffff047224 */ /* 0x001fe200078e0005 */
[C---:B------:R-:W-:Y:S02]  /*6d00*/  ISETP.GT.U32.AND P6, PT, R0.reuse, R2, PT ;  /* 0x000000020000720c */ /* 0x040fe40003fc4070 */
[C---:B------:R-:W-:Y:S01]  /*6d10*/  ISETP.GT.U32.AND P4, PT, R0.reuse, R9, PT ;  /* 0x000000090000720c */ /* 0x040fe20003f84070 */
[----:B------:R-:W-:Y:S01]  /*6d20*/  @!P0 IMAD.MOV R4, RZ, RZ, -R4 ;  /* 0x000000ffff048224 */ /* 0x000fe200078e0a04 */
[----:B------:R-:W-:Y:S01]  /*6d30*/  ISETP.GT.U32.AND P0, PT, R0, R6, PT ;  /* 0x000000060000720c */ /* 0x000fe20003f04070 */
[----:B------:R0:W-:Y:S01]  /*6d40*/  STL [R1+0x2120], R29 ;  /* 0x0021201d01007387 */ /* 0x0001e20000100800 */
[----:B------:R-:W-:Y:S02]  /*6d50*/  @!P5 IMAD.IADD R8, R8, 0x1, -R0 ;  /* 0x000000010808d824 */ /* 0x000fe400078e0a00 */
[----:B0-----:R-:W-:-:S05]  /*6d60*/  IMAD.MOV.U32 R29, RZ, RZ, R17 ;  /* 0x000000ffff1d7224 */ /* 0x001fca00078e0011 */
[--C-:B------:R-:W-:Y:S02]  /*6d70*/  @!P6 IMAD.IADD R2, R2, 0x1, -R0.reuse ;  /* 0x000000010202e824 */ /* 0x100fe400078e0a00 */
[--C-:B------:R-:W-:Y:S01]  /*6d80*/  @!P4 IMAD.IADD R9, R9, 0x1, -R0.reuse ;  /* 0x000000010909c824 */ /* 0x100fe200078e0a00 */
[----:B------:R-:W-:Y:S01]  /*6d90*/  ISETP.GE.AND P4, PT, R29, RZ, PT ;  /* 0x000000ff1d00720c */ /* 0x000fe20003f86270 */
[----:B------:R-:W-:Y:S02]  /*6da0*/  @!P0 IMAD.IADD R6, R6, 0x1, -R0 ;  /* 0x0000000106068824 */ /* 0x000fe400078e0a00 */
[----:B------:R-:W-:Y:S01]  /*6db0*/  IMAD.MOV.U32 R29, RZ, RZ, R8 ;  /* 0x000000ffff1d7224 */ /* 0x000fe200078e0008 */
[----:B------:R-:W-:Y:S03]  /*6dc0*/  STL [R1+0x2a4], R4 ;  /* 0x0002a40401007387 */ /* 0x000fe60000100800 */
[----:B------:R-:W-:Y:S01]  /*6dd0*/  @!P2 IMAD.MOV R29, RZ, RZ, -R29 ;  /* 0x000000ffff1da224 */ /* 0x000fe200078e0a1d */
[----:B------:R-:W4:Y:S04]  /*6de0*/  LDL.LU R17, [R1+0x2c8] ;  /* 0x0002c80001117983 */ /* 0x000f280000300800 */
[----:B------:R-:W4:Y:S01]  /*6df0*/  LDL R8, [R1+0x2c4] ;  /* 0x0002c40001087983 */ /* 0x000f220000100800 */
[----:B---3--:R-:W-:Y:S01]  /*6e00*/  ISETP.GE.AND P0, PT, R14, RZ, PT ;  /* 0x000000ff0e00720c */ /* 0x008fe20003f06270 */
[----:B------:R-:W-:-:S02]  /*6e10*/  IMAD.MOV.U32 R14, RZ, RZ, R2 ;  /* 0x000000ffff0e7224 */ /* 0x000fc400078e0002 */
[----:B------:R-:W3:Y:S02]  /*6e20*/  LDL.LU R2, [R1+0x2b8] ;  /* 0x0002b80001027983 */ /* 0x000ee40000300800 */
[----:B------:R-:W-:Y:S02]  /*6e30*/  @!P3 IMAD.MOV R14, RZ, RZ, -R14 ;  /* 0x000000ffff0eb224 */ /* 0x000fe400078e0a0e */
[----:B------:R0:W-:Y:S04]  /*6e40*/  STL [R1+0x29c], R29 ;  /* 0x00029c1d01007387 */ /* 0x0001e80000100800 */
[----:B0-----:R-:W3:Y:S04]  /*6e50*/  LDL.LU R29, [R1+0x2120] ;  /* 0x00212000011d7983 */ /* 0x001ee80000300800 */
[----:B------:R0:W-:Y:S04]  /*6e60*/  STL [R1+0x298], R14 ;  /* 0x0002980e01007387 */ /* 0x0001e80000100800 */
[----:B0-----:R-:W2:Y:S01]  /*6e70*/  LDL.LU R14, [R1+0x211c] ;  /* 0x00211c00010e7983 */ /* 0x001ea20000300800 */
[----:B------:R-:W-:-:S04]  /*6e80*/  IMAD.HI.U32 R13, R10, R12, RZ ;  /* 0x0000000c0a0d7227 */ /* 0x000fc800078e00ff */
[----:B------:R-:W-:-:S04]  /*6e90*/  IMAD.MOV R13, RZ, RZ, -R13 ;  /* 0x000000ffff0d7224 */ /* 0x000fc800078e0a0d */
[----:B------:R-:W-:Y:S02]  /*6ea0*/  IMAD R12, R0, R13, R12 ;  /* 0x0000000d000c7224 */ /* 0x000fe400078e020c */
[----:B------:R-:W-:-:S04]  /*6eb0*/  IMAD.HI.U32 R13, R10, R11, RZ ;  /* 0x0000000b0a0d7227 */ /* 0x000fc800078e00ff */
[----:B------:R-:W-:-:S04]  /*6ec0*/  IMAD.MOV R13, RZ, RZ, -R13 ;  /* 0x000000ffff0d7224 */ /* 0x000fc800078e0a0d */
[C---:B------:R-:W-:Y:S01]  /*6ed0*/  IMAD R11, R0.reuse, R13, R11 ;  /* 0x0000000d000b7224 */ /* 0x040fe200078e020b */
[----:B------:R-:W-:-:S04]  /*6ee0*/  ISETP.GT.U32.AND P5, PT, R0, R12, PT ;  /* 0x0000000c0000720c */ /* 0x000fc80003fa4070 */
[----:B------:R-:W-:Y:S02]  /*6ef0*/  ISETP.GT.U32.AND P6, PT, R0, R11, PT ;  /* 0x0000000b0000720c */ /* 0x000fe40003fc4070 */
[----:B--2---:R-:W-:Y:S02]  /*6f00*/  ISETP.GE.AND P3, PT, R14, RZ, PT ;  /* 0x000000ff0e00720c */ /* 0x004fe40003f66270 */
[----:B------:R-:W2:Y:S01]  /*6f10*/  LDL R14, [R1+0x2cc] ;  /* 0x0002cc00010e7983 */ /* 0x000ea20000100800 */
[----:B------:R-:W-:Y:S01]  /*6f20*/  IMAD.HI.U32 R5, R10, R7, RZ ;  /* 0x000000070a057227 */ /* 0x000fe200078e00ff */
[----:B------:R-:W-:-:S03]  /*6f30*/  IABS R4, R15 ;  /* 0x0000000f00047213 */ /* 0x000fc60000000000 */
[----:B------:R-:W-:Y:S01]  /*6f40*/  @!P5 IMAD.IADD R12, R12, 0x1, -R0 ;  /* 0x000000010c0cd824 */ /* 0x000fe200078e0a00 */
[----:B------:R-:W-:-:S03]  /*6f50*/  ISETP.GT.U32.AND P5, PT, R0, R6, PT ;  /* 0x000000060000720c */ /* 0x000fc60003fa4070 */
[----:B------:R-:W-:Y:S02]  /*6f60*/  @!P6 IMAD.IADD R11, R11, 0x1, -R0 ;  /* 0x000000010b0be824 */ /* 0x000fe400078e0a00 */
[----:B------:R-:W-:Y:S01]  /*6f70*/  IMAD.MOV R5, RZ, RZ, -R5 ;  /* 0x000000ffff057224 */ /* 0x000fe200078e0a05 */
[C---:B------:R-:W-:Y:S02]  /*6f80*/  ISETP.GT.U32.AND P6, PT, R0.reuse, R12, PT ;  /* 0x0000000c0000720c */ /* 0x040fe40003fc4070 */
[C---:B------:R-:W-:Y:S01]  /*6f90*/  ISETP.GT.U32.AND P2, PT, R0.reuse, R11, PT ;  /* 0x0000000b0000720c */ /* 0x040fe20003f44070 */
[----:B------:R-:W-:Y:S02]  /*6fa0*/  IMAD R5, R0, R5, R7 ;  /* 0x0000000500057224 */ /* 0x000fe400078e0207 */
[----:B------:R-:W-:-:S04]  /*6fb0*/  IMAD.HI.U32 R13, R10, R4, RZ ;  /* 0x000000040a0d7227 */ /* 0x000fc800078e00ff */
[----:B------:R-:W-:Y:S01]  /*6fc0*/  @!P1 IMAD.MOV R9, RZ, RZ, -R9 ;  /* 0x000000ffff099224 */ /* 0x000fe200078e0a09 */
[----:B------:R-:W-:Y:S01]  /*6fd0*/  ISETP.GT.U32.AND P1, PT, R0, R5, PT ;  /* 0x000000050000720c */ /* 0x000fe20003f24070 */
[----:B------:R-:W-:Y:S02]  /*6fe0*/  IMAD.MOV R13, RZ, RZ, -R13 ;  /* 0x000000ffff0d7224 */ /* 0x000fe400078e0a0d */
[----:B------:R-:W-:Y:S02]  /*6ff0*/  @!P5 IMAD.IADD R6, R6, 0x1, -R0 ;  /* 0x000000010606d824 */ /* 0x000fe400078e0a00 */
[----:B------:R-:W-:Y:S02]  /*7000*/  IMAD R4, R0, R13, R4 ;  /* 0x0000000d00047224 */ /* 0x000fe400078e0204 */
[--C-:B------:R-:W-:Y:S01]  /*7010*/  @!P2 IMAD.IADD R11, R11, 0x1, -R0.reuse ;  /* 0x000000010b0ba824 */ /* 0x100fe200078e0a00 */
[----:B------:R0:W-:Y:S01]  /*7020*/  STL [R1+0x294], R9 ;  /* 0x0002940901007387 */ /* 0x0001e20000100800 */
[----:B------:R-:W-:-:S03]  /*7030*/  @!P6 IMAD.IADD R12, R12, 0x1, -R0 ;  /* 0x000000010c0ce824 */ /* 0x000fc600078e0a00 */
[----:B----4-:R1:W-:Y:S01]  /*7040*/  STL [R1+0x2118], R17 ;  /* 0x0021181101007387 */ /* 0x0103e20000100800 */
[----:B------:R-:W-:Y:S01]  /*7050*/  @!P0 IMAD.MOV R12, RZ, RZ, -R12 ;  /* 0x000000ffff0c8224 */ /* 0x000fe200078e0a0c */
[----:B------:R-:W-:Y:S01]  /*7060*/  ISETP.GE.AND P2, PT, R15, RZ, PT ;  /* 0x000000ff0f00720c */ /* 0x000fe20003f46270 */
[----:B------:R-:W-:Y:S01]  /*7070*/  @!P1 IMAD.IADD R5, R5, 0x1, -R0 ;  /* 0x0000000105059824 */ /* 0x000fe200078e0a00 */
[----:B0-----:R-:W-:Y:S01]  /*7080*/  IABS R9, R17 ;  /* 0x0000001100097213 */ /* 0x001fe20000000000 */
[----:B------:R-:W4:Y:S01]  /*7090*/  LDL.LU R15, [R1+0x2d8] ;  /* 0x0002d800010f7983 */ /* 0x000f220000300800 */
[----:B-1----:R-:W-:Y:S01]  /*70a0*/  IMAD.MOV.U32 R17, RZ, RZ, R11 ;  /* 0x000000ffff117224 */ /* 0x002fe200078e000b */
[----:B------:R-:W-:Y:S02]  /*70b0*/  IABS R7, R16 ;  /* 0x0000001000077213 */ /* 0x000fe40000000000 */
[----:B------:R-:W-:Y:S01]  /*70c0*/  ISETP.GE.AND P1, PT, R16, RZ, PT ;  /* 0x000000ff1000720c */ /* 0x000fe20003f26270 */
[----:B------:R-:W-:Y:S01]  /*70d0*/  @!P3 IMAD.MOV R17, RZ, RZ, -R17 ;  /* 0x000000ffff11b224 */ /* 0x000fe200078e0a11 */
[----:B------:R-:W4:Y:S01]  /*70e0*/  LDL.LU R16, [R1+0x2dc] ;  /* 0x0002dc0001107983 */ /* 0x000f220000300800 */
[----:B--2---:R-:W-:Y:S01]  /*70f0*/  IABS R13, R14 ;  /* 0x0000000e000d7213 */ /* 0x004fe20000000000 */
[----:B------:R-:W-:-:S04]  /*7100*/  IMAD.MOV.U32 R14, RZ, RZ, R6 ;  /* 0x000000ffff0e7224 */ /* 0x000fc800078e0006 */
[----:B------:R-:W-:-:S05]  /*7110*/  @!P4 IMAD.MOV R14, RZ, RZ, -R14 ;  /* 0x000000ffff0ec224 */ /* 0x000fca00078e0a0e */
[----:B------:R0:W-:Y:S04]  /*7120*/  STL [R1+0x290], R14 ;  /* 0x0002900e01007387 */ /* 0x0001e80000100800 */
[----:B------:R1:W-:Y:S04]  /*7130*/  STL [R1+0x28c], R12 ;  /* 0x00028c0c01007387 */ /* 0x0003e80000100800 */
[----:B0-----:R-:W2:Y:S04]  /*7140*/  LDL R14, [R1+0x2d4] ;  /* 0x0002d400010e7983 */ /* 0x001ea80000100800 */
[----:B-1----:R-:W4:Y:S04]  /*7150*/  LDL R12, [R1+0x2d0] ;  /* 0x0002d000010c7983 */ /* 0x002f280000100800 */
[----:B------:R-:W2:Y:S04]  /*7160*/  LDL.LU R11, [R1+0x2c4] ;  /* 0x0002c400010b7983 */ /* 0x000ea80000300800 */
[----:B------:R0:W-:Y:S04]  /*7170*/  STL [R1+0x288], R17 ;  /* 0x0002881101007387 */ /* 0x0001e80000100800 */
[----:B0-----:R-:W3:Y:S01]  /*7180*/  LDL.LU R17, [R1+0x2118] ;  /* 0x0021180001117983 */ /* 0x001ee20000300800 */
[----:B------:R-:W-:-:S13]  /*7190*/  ISETP.GT.U32.AND P6, PT, R0, R4, PT ;  /* 0x000000040000720c */ /* 0x000fda0003fc4070 */
[----:B------:R-:W-:-:S05]  /*71a0*/  @!P6 IMAD.IADD R4, R4, 0x1, -R0 ;  /* 0x000000010404e824 */ /* 0x000fca00078e0a00 */
[----:B------:R-:W-:-:S13]  /*71b0*/  ISETP.GT.U32.AND P0, PT, R0, R4, PT ;  /* 0x000000040000720c */ /* 0x000fda0003f04070 */
[----:B------:R-:W-:-:S05]  /*71c0*/  @!P0 IMAD.IADD R4, R4, 0x1, -R0 ;  /* 0x0000000104048824 */ /* 0x000fca00078e0a00 */
[----:B------:R0:W-:Y:S01]  /*71d0*/  STL [R1+0x2114], R4 ;  /* 0x0021140401007387 */ /* 0x0001e20000100800 */
[----:B---3--:R-:W-:-:S03]  /*71e0*/  ISETP.GE.AND P0, PT, R17, RZ, PT ;  /* 0x000000ff1100720c */ /* 0x008fc60003f06270 */
[----:B------:R-:W3:Y:S01]  /*71f0*/  LDL.LU R17, [R1+0x2e0] ;  /* 0x0002e00001117983 */ /* 0x000ee20000300800 */
[----:B------:R-:W-:Y:S02]  /*7200*/  ISETP.GT.U32.AND P4, PT, R0, R5, PT ;  /* 0x000000050000720c */ /* 0x000fe40003f84070 */
[----:B------:R-:W-:-:S11]  /*7210*/  ISETP.GE.AND P5, PT, R2, RZ, PT ;  /* 0x000000ff0200720c */ /* 0x000fd60003fa6270 */
[----:B------:R-:W-:-:S04]  /*7220*/  @!P4 IMAD.IADD R5, R5, 0x1, -R0 ;  /* 0x000000010505c824 */ /* 0x000fc800078e0a00 */
[----:B0-----:R-:W-:-:S04]  /*7230*/  IMAD.MOV.U32 R4, RZ, RZ, R5 ;  /* 0x000000ffff047224 */ /* 0x001fc800078e0005 */
[----:B------:R-:W-:Y:S01]  /*7240*/  @!P5 IMAD.MOV R4, RZ, RZ, -R4 ;  /* 0x000000ffff04d224 */ /* 0x000fe200078e0a04 */
[----:B------:R-:W-:Y:S01]  /*7250*/  IABS R2, R8 ;  /* 0x0000000800027213 */ /* 0x000fe20000000000 */
[----:B------:R-:W-:-:S04]  /*7260*/  IMAD.HI.U32 R8, R10, R7, RZ ;  /* 0x000000070a087227 */ /* 0x000fc800078e00ff */
[----:B------:R-:W-:-:S04]  /*7270*/  IMAD.MOV R8, RZ, RZ, -R8 ;  /* 0x000000ffff087224 */ /* 0x000fc800078e0a08 */
[----:B------:R-:W-:Y:S02]  /*7280*/  IMAD R8, R0, R8, R7 ;  /* 0x0000000800087224 */ /* 0x000fe400078e0207 */
[----:B------:R-:W-:Y:S01]  /*7290*/  IMAD.HI.U32 R7, R10, R2, RZ ;  /* 0x000000020a077227 */ /* 0x000fe200078e00ff */
[----:B---3--:R0:W-:Y:S04]  /*72a0*/  STL [R1+0x2110], R17 ;  /* 0x0021101101007387 */ /* 0x0081e80000100800 */
[----:B0-----:R-:W3:Y:S04]  /*72b0*/  LDL.LU R17, [R1+0x2cc] ;  /* 0x0002cc0001117983 */ /* 0x001ee80000300800 */
[----:B------:R0:W-:Y:S04]  /*72c0*/  STL [R1+0x284], R4 ;  /* 0x0002840401007387 */ /* 0x0001e80000100800 */
[----:B0-----:R-:W4:Y:S01]  /*72d0*/  LDL.LU R4, [R1+0x2114] ;  /* 0x0021140001047983 */ /* 0x001f220000300800 */
[----:B------:R-:W-:Y:S01]  /*72e0*/  IMAD.MOV R7, RZ, RZ, -R7 ;  /* 0x000000ffff077224 */ /* 0x000fe200078e0a07 */
[----:B------:R-:W-:-:S03]  /*72f0*/  ISETP.GT.U32.AND P6, PT, R0, R8, PT ;  /* 0x000000080000720c */ /* 0x000fc60003fc4070 */
[----:B------:R-:W-:-:S05]  /*7300*/  IMAD R2, R0, R7, R2 ;  /* 0x0000000700027224 */ /* 0x000fca00078e0202 */
[----:B------:R-:W-:-:S05]  /*7310*/  ISETP.GT.U32.AND P4, PT, R0, R2, PT ;  /* 0x000000020000720c */ /* 0x000fca0003f84070 */
[----:B------:R-:W-:Y:S01]  /*7320*/  @!P6 IMAD.IADD R8, R8, 0x1, -R0 ;  /* 0x000000010808e824 */ /* 0x000fe200078e0a00 */
[----:B--2---:R-:W-:Y:S02]  /*7330*/  ISETP.GE.AND P3, PT, R11, RZ, PT ;  /* 0x000000ff0b00720c */ /* 0x004fe40003f66270 */
[----:B------:R-:W-:-:S05]  /*7340*/  IABS R11, R14 ;  /* 0x0000000e000b7213 */ /* 0x000fca0000000000 */
[----:B------:R-:W-:Y:S01]  /*7350*/  @!P4 IMAD.IADD R2, R2, 0x1, -R0 ;  /* 0x000000010202c824 */ /* 0x000fe200078e0a00 */
[----:B------:R-:W-:Y:S01]  /*7360*/  ISETP.GT.U32.AND P4, PT, R0, R8, PT ;  /* 0x000000080000720c */ /* 0x000fe20003f84070 */
[----:B------:R-:W-:-:S04]  /*7370*/  IMAD.HI.U32 R14, R10, R11, RZ ;  /* 0x0000000b0a0e7227 */ /* 0x000fc800078e00ff */
[----:B------:R-:W-:-:S04]  /*7380*/  IMAD.MOV R14, RZ, RZ, -R14 ;  /* 0x000000ffff0e7224 */ /* 0x000fc800078e0a0e */
[----:B------:R-:W-:-:S04]  /*7390*/  IMAD R11, R0, R14, R11 ;  /* 0x0000000e000b7224 */ /* 0x000fc800078e020b */
[----:B------:R-:W-:Y:S02]  /*73a0*/  @!P4 IMAD.IADD R8, R8, 0x1, -R0 ;  /* 0x000000010808c824 */ /* 0x000fe400078e0a00 */
[----:B------:R-:W-:-:S04]  /*73b0*/  IMAD.HI.U32 R6, R10, R9, RZ ;  /* 0x000000090a067227 */ /* 0x000fc800078e00ff */
[----:B------:R-:W-:Y:S01]  /*73c0*/  IMAD.MOV R6, RZ, RZ, -R6 ;  /* 0x000000ffff067224 */ /* 0x000fe200078e0a06 */
[----:B---3--:R-:W-:Y:S01]  /*73d0*/  ISETP.GE.AND P4, PT, R17, RZ, PT ;  /* 0x000000ff1100720c */ /* 0x008fe20003f86270 */
[----:B------:R-:W-:Y:S02]  /*73e0*/  IMAD.MOV.U32 R17, RZ, RZ, R8 ;  /* 0x000000ffff117224 */ /* 0x000fe400078e0008 */
[----:B----4-:R-:W-:-:S05]  /*73f0*/  @!P2 IMAD.MOV R4, RZ, RZ, -R4 ;  /* 0x000000ffff04a224 */ /* 0x010fca00078e0a04 */
[----:B------:R-:W-:Y:S04]  /*7400*/  STL [R1+0x280], R4 ;  /* 0x0002800401007387 */ /* 0x000fe80000100800 */
[----:B------:R-:W2:Y:S04]  /*7410*/  LDL.LU R14, [R1+0x2d4] ;  /* 0x0002d400010e7983 */ /* 0x000ea80000300800 */
[----:B------:R-:W3:Y:S01]  /*7420*/  LDL.LU R8, [R1+0x2d0] ;  /* 0x0002d00001087983 */ /* 0x000ee20000300800 */
[----:B------:R-:W-:-:S05]  /*7430*/  @!P1 IMAD.MOV R17, RZ, RZ, -R17 ;  /* 0x000000ffff119224 */ /* 0x000fca00078e0a11 */
[----:B------:R0:W-:Y:S04]  /*7440*/  STL [R1+0x27c], R17 ;  /* 0x00027c1101007387 */ /* 0x0001e80000100800 */
[----:B0-----:R-:W4:Y:S01]  /*7450*/  LDL.LU R17, [R1+0x2110] ;  /* 0x0021100001117983 */ /* 0x001f220000300800 */
[----:B------:R-:W-:-:S05]  /*7460*/  IMAD R6, R0, R6, R9 ;  /* 0x0000000600067224 */ /* 0x000fca00078e0209 */
[----:B------:R-:W-:Y:S01]  /*7470*/  ISETP.GT.U32.AND P6, PT, R0, R6, PT ;  /* 0x000000060000720c */ /* 0x000fe20003fc4070 */
[----:B------:R-:W-:Y:S01]  /*7480*/  IMAD.HI.U32 R7, R10, R13, RZ ;  /* 0x0000000d0a077227 */ /* 0x000fe200078e00ff */
[----:B------:R-:W-:-:S03]  /*7490*/  IABS R12, R12 ;  /* 0x0000000c000c7213 */ /* 0x000fc60000000000 */
[----:B------:R-:W-:Y:S02]  /*74a0*/  IMAD.MOV R7, RZ, RZ, -R7 ;  /* 0x000000ffff077224 */ /* 0x000fe400078e0a07 */
[----:B------:R-:W-:-:S06]  /*74b0*/  IMAD.HI.U32 R5, R10, R12, RZ ;  /* 0x0000000c0a057227 */ /* 0x000fcc00078e00ff */
[----:B------:R-:W-:Y:S01]  /*74c0*/  @!P6 IMAD.IADD R6, R6, 0x1, -R0 ;  /* 0x000000010606e824 */ /* 0x000fe200078e0a00 */
[C---:B------:R-:W-:Y:S01]  /*74d0*/  ISETP.GT.U32.AND P6, PT, R0.reuse, R2, PT ;  /* 0x000000020000720c */ /* 0x040fe20003fc4070 */
[C---:B------:R-:W-:Y:S02]  /*74e0*/  IMAD R13, R0.reuse, R7, R13 ;  /* 0x00000007000d7224 */ /* 0x040fe400078e020d */
[----:B------:R-:W-:Y:S01]  /*74f0*/  IMAD.MOV R5, RZ, RZ, -R5 ;  /* 0x000000ffff057224 */ /* 0x000fe200078e0a05 */
[C---:B------:R-:W-:Y:S02]  /*7500*/  ISETP.GT.U32.AND P5, PT, R0.reuse, R6, PT ;  /* 0x000000060000720c */ /* 0x040fe40003fa4070 */
[C---:B------:R-:W-:Y:S01]  /*7510*/  ISETP.GT.U32.AND P2, PT, R0.reuse, R13, PT ;  /* 0x0000000d0000720c */ /* 0x040fe20003f44070 */
[----:B------:R-:W-:Y:S01]  /*7520*/  IMAD R5, R0, R5, R12 ;  /* 0x0000000500057224 */ /* 0x000fe200078e020c */
[----:B------:R-:W-:-:S05]  /*7530*/  IABS R9, R15 ;  /* 0x0000000f00097213 */ /* 0x000fca0000000000 */
[----:B------:R-:W-:Y:S01]  /*7540*/  @!P6 IMAD.IADD R2, R2, 0x1, -R0 ;  /* 0x000000010202e824 */ /* 0x000fe200078e0a00 */
[----:B------:R-:W-:Y:S01]  /*7550*/  ISETP.GT.U32.AND P6, PT, R0, R5, PT ;  /* 0x000000050000720c */ /* 0x000fe20003fc4070 */
[----:B------:R-:W-:-:S04]  /*7560*/  IMAD.HI.U32 R4, R10, R9, RZ ;  /* 0x000000090a047227 */ /* 0x000fc800078e00ff */
[----:B------:R-:W-:Y:S01]  /*7570*/  @!P5 IMAD.IADD R6, R6, 0x1, -R0 ;  /* 0x000000010606d824 */ /* 0x000fe200078e0a00 */
[C---:B------:R-:W-:Y:S01]  /*7580*/  ISETP.GT.U32.AND P5, PT, R0.reuse, R11, PT ;  /* 0x0000000b0000720c */ /* 0x040fe20003fa4070 */
[----:B------:R-:W-:Y:S02]  /*7590*/  IMAD.MOV R4, RZ, RZ, -R4 ;  /* 0x000000ffff047224 */ /* 0x000fe400078e0a04 */
[--C-:B------:R-:W-:Y:S02]  /*75a0*/  @!P2 IMAD.IADD R13, R13, 0x1, -R0.reuse ;  /* 0x000000010d0da824 */ /* 0x100fe400078e0a00 */
[C---:B------:R-:W-:Y:S02]  /*75b0*/  IMAD R4, R0.reuse, R4, R9 ;  /* 0x0000000400047224 */ /* 0x040fe400078e0209 */
[----:B------:R-:W-:Y:S01]  /*75c0*/  @!P6 IMAD.IADD R5, R5, 0x1, -R0 ;  /* 0x000000010505e824 */ /* 0x000fe200078e0a00 */
[----:B------:R-:W-:Y:S01]  /*75d0*/  ISETP.GT.U32.AND P2, PT, R0, R13, PT ;  /* 0x0000000d0000720c */ /* 0x000fe20003f44070 */
[----:B------:R-:W-:-:S04]  /*75e0*/  IMAD.MOV.U32 R9, RZ, RZ, R2 ;  /* 0x000000ffff097224 */ /* 0x000fc800078e0002 */
[----:B------:R-:W-:Y:S01]  /*75f0*/  @!P3 IMAD.MOV R9, RZ, RZ, -R9 ;  /* 0x000000ffff09b224 */ /* 0x000fe200078e0a09 */
[----:B------:R-:W-:Y:S01]  /*7600*/  ISETP.GT.U32.AND P3, PT, R0, R5, PT ;  /* 0x000000050000720c */ /* 0x000fe20003f64070 */
[----:B------:R-:W-:-:S05]  /*7610*/  @!P5 IMAD.IADD R11, R11, 0x1, -R0 ;  /* 0x000000010b0bd824 */ /* 0x000fca00078e0a00 */
[C---:B------:R-:W-:Y:S01]  /*7620*/  ISETP.GT.U32.AND P5, PT, R0.reuse, R11, PT ;  /* 0x0000000b0000720c */ /* 0x040fe20003fa4070 */
[----:B------:R-:W-:Y:S01]  /*7630*/  @!P2 IMAD.IADD R13, R13, 0x1, -R0 ;  /* 0x000000010d0da824 */ /* 0x000fe200078e0a00 */
[----:B------:R-:W-:Y:S01]  /*7640*/  ISETP.GT.U32.AND P2, PT, R0, R4, PT ;  /* 0x000000040000720c */ /* 0x000fe20003f44070 */
[----:B------:R-:W-:Y:S01]  /*7650*/  @!P0 IMAD.MOV R6, RZ, RZ, -R6 ;  /* 0x000000ffff068224 */ /* 0x000fe200078e0a06 */
[----:B------:R-:W-:-:S03]  /*7660*/  ISETP.GE.AND P0, PT, R15, RZ, PT ;  /* 0x000000ff0f00720c */ /* 0x000fc60003f06270 */
[----:B------:R-:W-:-:S04]  /*7670*/  @!P3 IMAD.IADD R5, R5, 0x1, -R0 ;  /* 0x000000010505b824 */ /* 0x000fc800078e0a00 */
[----:B------:R-:W-:Y:S01]  /*7680*/  IMAD.MOV.U32 R15, RZ, RZ, R5 ;  /* 0x000000ffff0f7224 */ /* 0x000fe200078e0005 */
[----:B------:R-:W-:Y:S01]  /*7690*/  IABS R7, R16 ;  /* 0x0000001000077213 */ /* 0x000fe20000000000 */
[--C-:B------:R-:W-:Y:S01]  /*76a0*/  @!P5 IMAD.IADD R11, R11, 0x1, -R0.reuse ;  /* 0x000000010b0bd824 */ /* 0x100fe200078e0a00 */
[----:B------:R-:W-:Y:S01]  /*76b0*/  ISETP.GE.AND P5, PT, R16, RZ, PT ;  /* 0x000000ff1000720c */ /* 0x000fe20003fa6270 */
[----:B------:R-:W-:Y:S02]  /*76c0*/  @!P2 IMAD.IADD R4, R4, 0x1, -R0 ;  /* 0x000000010404a824 */ /* 0x000fe400078e0a00 */
[----:B------:R-:W-:Y:S01]  /*76d0*/  IMAD.MOV.U32 R5, RZ, RZ, R29 ;  /* 0x000000ffff057224 */ /* 0x000fe200078e001d */
[----:B--2---:R-:W-:Y:S02]  /*76e0*/  ISETP.GE.AND P6, PT, R14, RZ, PT ;  /* 0x000000ff0e00720c */ /* 0x004fe40003fc6270 */
[----:B------:R-:W2:Y:S01]  /*76f0*/  LDL.LU R14, [R1+0x2ec] ;  /* 0x0002ec00010e7983 */ /* 0x000ea20000300800 */
[----:B---3--:R-:W-:-:S03]  /*7700*/  ISETP.GE.AND P1, PT, R8, RZ, PT ;  /* 0x000000ff0800720c */ /* 0x008fc60003f26270 */
[----:B------:R0:W-:Y:S02]  /*7710*/  STL [R1+0x278], R9 ;  /* 0x0002780901007387 */ /* 0x0001e40000100800 */
[----:B0-----:R-:W-:Y:S02]  /*7720*/  IMAD.MOV.U32 R9, RZ, RZ, R13 ;  /* 0x000000ffff097224 */ /* 0x001fe400078e000d */
[----:B------:R-:W3:Y:S02]  /*7730*/  LDL.LU R13, [R1+0x2e8] ;  /* 0x0002e800010d7983 */ /* 0x000ee40000300800 */
[----:B------:R-:W-:-:S04]  /*7740*/  @!P4 IMAD.MOV R9, RZ, RZ, -R9 ;  /* 0x000000ffff09c224 */ /* 0x000fc800078e0a09 */
[----:B------:R-:W-:Y:S01]  /*7750*/  @!P1 IMAD.MOV R15, RZ, RZ, -R15 ;  /* 0x000000ffff0f9224 */ /* 0x000fe200078e0a0f */
[----:B------:R0:W-:Y:S01]  /*7760*/  STL [R1+0x274], R6 ;  /* 0x0002740601007387 */ /* 0x0001e20000100800 */
[----:B----4-:R-:W-:Y:S02]  /*7770*/  IABS R8, R17 ;  /* 0x0000001100087213 */ /* 0x010fe40000000000 */
[----:B------:R-:W-:Y:S01]  /*7780*/  ISETP.GE.AND P2, PT, R17, RZ, PT ;  /* 0x000000ff1100720c */ /* 0x000fe20003f46270 */
[----:B------:R-:W-:Y:S04]  /*7790*/  STL [R1+0x270], R9 ;  /* 0x0002700901007387 */ /* 0x000fe80000100800 */
[----:B------:R-:W4:Y:S04]  /*77a0*/  LDL.LU R16, [R1+0x2f0] ;  /* 0x0002f00001107983 */ /* 0x000f280000300800 */
[----:B------:R-:W4:Y:S04]  /*77b0*/  LDL.LU R17, [R1+0x2fc] ;  /* 0x0002fc0001117983 */ /* 0x000f280000300800 */
[----:B------:R1:W-:Y:S01]  /*77c0*/  STL [R1+0x26c], R15 ;  /* 0x00026c0f01007387 */ /* 0x0003e20000100800 */
[----:B0-----:R-:W-:-:S03]  /*77d0*/  IABS R6, R29 ;  /* 0x0000001d00067213 */ /* 0x001fc60000000000 */
[----:B------:R-:W4:Y:S04]  /*77e0*/  LDL R29, [R1+0x2f8] ;  /* 0x0002f800011d7983 */ /* 0x000f280000100800 */
[----:B-1----:R-:W4:Y:S01]  /*77f0*/  LDL R15, [R1+0x2f4] ;  /* 0x0002f400010f7983 */ /* 0x002f220000100800 */
[----:B------:R-:W-:-:S04]  /*7800*/  IMAD.HI.U32 R12, R10, R7, RZ ;  /* 0x000000070a0c7227 */ /* 0x000fc800078e00ff */
[----:B------:R-:W-:Y:S02]  /*7810*/  IMAD.MOV R12, RZ, RZ, -R12 ;  /* 0x000000ffff0c7224 */ /* 0x000fe400078e0a0c */
[----:B------:R-:W-:-:S04]  /*7820*/  IMAD.HI.U32 R2, R10, R8, RZ ;  /* 0x000000080a027227 */ /* 0x000fc800078e00ff */
[----:B------:R-:W-:Y:S02]  /*7830*/  IMAD R7, R0, R12, R7 ;  /* 0x0000000c00077224 */ /* 0x000fe400078e0207 */
[----:B------:R-:W-:-:S03]  /*7840*/  IMAD.MOV R2, RZ, RZ, -R2 ;  /* 0x000000ffff027224 */ /* 0x000fc600078e0a02 */
[C---:B------:R-:W-:Y:S01]  /*7850*/  ISETP.GT.U32.AND P4, PT, R0.reuse, R7, PT ;  /* 0x000000070000720c */ /* 0x040fe20003f84070 */
[----:B------:R-:W-:-:S05]  /*7860*/  IMAD R2, R0, R2, R8 ;  /* 0x0000000200027224 */ /* 0x000fca00078e0208 */
[----:B------:R-:W-:Y:S01]  /*7870*/  ISETP.GT.U32.AND P3, PT, R0, R2, PT ;  /* 0x000000020000720c */ /* 0x000fe20003f64070 */
[----:B------:R-:W-:-:S06]  /*7880*/  IMAD.HI.U32 R12, R10, R6, RZ ;  /* 0x000000060a0c7227 */ /* 0x000fcc00078e00ff */
[----:B------:R-:W-:-:S06]  /*7890*/  @!P4 IMAD.IADD R7, R7, 0x1, -R0 ;  /* 0x000000010707c824 */ /* 0x000fcc00078e0a00 */
[----:B------:R-:W-:Y:S01]  /*78a0*/  @!P3 IMAD.IADD R2, R2, 0x1, -R0 ;  /* 0x000000010202b824 */ /* 0x000fe200078e0a00 */
[----:B------:R-:W-:Y:S01]  /*78b0*/  ISETP.GT.U32.AND P3, PT, R0, R7, PT ;  /* 0x000000070000720c */ /* 0x000fe20003f64070 */
[----:B------:R-:W-:-:S04]  /*78c0*/  IMAD.MOV R12, RZ, RZ, -R12 ;  /* 0x000000ffff0c7224 */ /* 0x000fc800078e0a0c */
[C---:B------:R-:W-:Y:S01]  /*78d0*/  IMAD R6, R0.reuse, R12, R6 ;  /* 0x0000000c00067224 */ /* 0x040fe200078e0206 */
[----:B------:R-:W-:-:S07]  /*78e0*/  ISETP.GT.U32.AND P4, PT, R0, R4, PT ;  /* 0x000000040000720c */ /* 0x000fce0003f84070 */
[--C-:B------:R-:W-:Y:S01]  /*78f0*/  @!P3 IMAD.IADD R7, R7, 0x1, -R0.reuse ;  /* 0x000000010707b824 */ /* 0x100fe200078e0a00 */
[C---:B------:R-:W-:Y:S02]  /*7900*/  ISETP.GT.U32.AND P3, PT, R0.reuse, R6, PT ;  /* 0x000000060000720c */ /* 0x040fe40003f64070 */
[----:B------:R-:W-:Y:S01]  /*7910*/  ISETP.GT.U32.AND P1, PT, R0, R2, PT ;  /* 0x000000020000720c */ /* 0x000fe20003f24070 */
[----:B------:R-:W-:Y:S02]  /*7920*/  @!P6 IMAD.MOV R11, RZ, RZ, -R11 ;  /* 0x000000ffff0be224 */ /* 0x000fe400078e0a0b */
[----:B------:R-:W-:-:S03]  /*7930*/  @!P4 IMAD.IADD R4, R4, 0x1, -R0 ;  /* 0x000000010404c824 */ /* 0x000fc600078e0a00 */
[----:B------:R0:W-:Y:S05]  /*7940*/  STL [R1+0x268], R11 ;  /* 0x0002680b01007387 */ /* 0x0001ea0000100800 */
[----:B------:R-:W-:-:S05]  /*7950*/  @!P3 IMAD.IADD R6, R6, 0x1, -R0 ;  /* 0x000000010606b824 */ /* 0x000fca00078e0a00 */
[----:B------:R-:W-:Y:S01]  /*7960*/  ISETP.GT.U32.AND P3, PT, R0, R6, PT ;  /* 0x000000060000720c */ /* 0x000fe20003f64070 */
[----:B------:R-:W-:Y:S01]  /*7970*/  @!P1 IMAD.IADD R2, R2, 0x1, -R0 ;  /* 0x0000000102029824 */ /* 0x000fe200078e0a00 */
[----:B------:R-:W-:Y:S01]  /*7980*/  ISETP.GE.AND P6, PT, R5, RZ, PT ;  /* 0x000000ff0500720c */ /* 0x000fe20003fc6270 */
[----:B------:R-:W-:Y:S02]  /*7990*/  @!P5 IMAD.MOV R7, RZ, RZ, -R7 ;  /* 0x000000ffff07d224 */ /* 0x000fe400078e0a07 */
[----:B------:R-:W-:-:S08]  /*79a0*/  @!P2 IMAD.MOV R2, RZ, RZ, -R2 ;  /* 0x000000ffff02a224 */ /* 0x000fd000078e0a02 */
[----:B------:R-:W-:Y:S01]  /*79b0*/  @!P3 IMAD.IADD R6, R6, 0x1, -R0 ;  /* 0x000000010606b824 */ /* 0x000fe200078e0a00 */
[----:B--2---:R-:W-:-:S05]  /*79c0*/  IABS R9, R14 ;  /* 0x0000000e00097213 */ /* 0x004fca0000000000 */
[----:B0-----:R-:W-:-:S04]  /*79d0*/  IMAD.HI.U32 R11, R10, R9, RZ ;  /* 0x000000090a0b7227 */ /* 0x001fc800078e00ff */
[----:B------:R-:W-:-:S04]  /*79e0*/  IMAD.MOV R11, RZ, RZ, -R11 ;  /* 0x000000ffff0b7224 */ /* 0x000fc800078e0a0b */
[----:B------:R-:W-:Y:S01]  /*79f0*/  IMAD R9, R0, R11, R9 ;  /* 0x0000000b00097224 */ /* 0x000fe200078e0209 */
[----:B---3--:R-:W-:Y:S02]  /*7a00*/  IABS R8, R13 ;  /* 0x0000000d00087213 */ /* 0x008fe40000000000 */
[----:B------:R-:W-:Y:S02]  /*7a10*/  ISETP.GE.AND P4, PT, R13, RZ, PT ;  /* 0x000000ff0d00720c */ /* 0x000fe40003f86270 */
[----:B------:R-:W-:Y:S02]  /*7a20*/  ISETP.GE.AND P1, PT, R14, RZ, PT ;  /* 0x000000ff0e00720c */ /* 0x000fe40003f26270 */
[----:B----4-:R-:W-:Y:S02]  /*7a30*/  IABS R13, R16 ;  /* 0x00000010000d7213 */ /* 0x010fe40000000000 */
[----:B------:R-:W-:Y:S01]  /*7a40*/  IABS R12, R15 ;  /* 0x0000000f000c7213 */ /* 0x000fe20000000000 */
[----:B------:R-:W-:Y:S01]  /*7a50*/  IMAD.MOV.U32 R15, RZ, RZ, R4 ;  /* 0x000000ffff0f7224 */ /* 0x000fe200078e0004 */
[----:B------:R-:W-:-:S03]  /*7a60*/  IABS R11, R29 ;  /* 0x0000001d000b7213 */ /* 0x000fc60000000000 */
[----:B------:R-:W-:Y:S02]  /*7a70*/  @!P0 IMAD.MOV R15, RZ, RZ, -R15 ;  /* 0x000000ffff0f8224 */ /* 0x000fe400078e0a0f */
[----:B------:R-:W-:Y:S02]  /*7a80*/  IMAD.MOV.U32 R29, RZ, RZ, R28 ;  /* 0x000000ffff1d7224 */ /* 0x000fe400078e001c */
[----:B------:R-:W2:Y:S01]  /*7a90*/  LDL.LU R28, [R1+0x300] ;  /* 0x00030000011c7983 */ /* 0x000ea20000300800 */
[----:B------:R-:W-:-:S03]  /*7aa0*/  IMAD.HI.U32 R4, R10, R13, RZ ;  /* 0x0000000d0a047227 */ /* 0x000fc600078e00ff */
[----:B------:R0:W-:Y:S01]  /*7ab0*/  STL [R1+0x264], R15 ;  /* 0x0002640f01007387 */ /* 0x0001e20000100800 */
[----:B------:R-:W-:-:S03]  /*7ac0*/  IMAD.HI.U32 R14, R10, R12, RZ ;  /* 0x0000000c0a0e7227 */ /* 0x000fc600078e00ff */
[----:B------:R-:W-:Y:S04]  /*7ad0*/  STL [R1+0x25c], R7 ;  /* 0x00025c0701007387 */ /* 0x000fe80000100800 */
[----:B------:R1:W-:Y:S01]  /*7ae0*/  STL [R1+0x258], R2 ;  /* 0x0002580201007387 */ /* 0x0003e20000100800 */
[----:B0-----:R-:W-:Y:S02]  /*7af0*/  IMAD.MOV.U32 R15, RZ, RZ, R6 ;  /* 0x000000ffff0f7224 */ /* 0x001fe400078e0006 */
[----:B------:R-:W-:Y:S02]  /*7b00*/  IMAD.MOV R4, RZ, RZ, -R4 ;  /* 0x000000ffff047224 */ /* 0x000fe400078e0a04 */
[----:B-1----:R-:W-:-:S04]  /*7b10*/  IMAD.HI.U32 R2, R10, R11, RZ ;  /* 0x0000000b0a027227 */ /* 0x002fc800078e00ff */
[----:B------:R-:W-:Y:S02]  /*7b20*/  IMAD.MOV R2, RZ, RZ, -R2 ;  /* 0x000000ffff027224 */ /* 0x000fe400078e0a02 */
[----:B------:R-:W-:Y:S02]  /*7b30*/  IMAD.MOV R14, RZ, RZ, -R14 ;  /* 0x000000ffff0e7224 */ /* 0x000fe400078e0a0e */
[----:B------:R-:W-:Y:S02]  /*7b40*/  @!P6 IMAD.MOV R15, RZ, RZ, -R15 ;  /* 0x000000ffff0fe224 */ /* 0x000fe400078e0a0f */
[C---:B------:R-:W-:Y:S02]  /*7b50*/  IMAD R4, R0.reuse, R4, R13 ;  /* 0x0000000400047224 */ /* 0x040fe400078e020d */
[----:B------:R-:W3:Y:S01]  /*7b60*/  LDL.LU R13, [R1+0x304] ;  /* 0x00030400010d7983 */ /* 0x000ee20000300800 */
[C---:B------:R-:W-:Y:S02]  /*7b70*/  IMAD R2, R0.reuse, R2, R11 ;  /* 0x0000000200027224 */ /* 0x040fe400078e020b */
[----:B------:R-:W-:Y:S01]  /*7b80*/  IMAD R12, R0, R14, R12 ;  /* 0x0000000e000c7224 */ /* 0x000fe200078e020c */
[----:B------:R-:W4:Y:S04]  /*7b90*/  LDL.LU R11, [R1+0x2f4] ;  /* 0x0002f400010b7983 */ /* 0x000f280000300800 */
[----:B------:R0:W-:Y:S04]  /*7ba0*/  STL [R1+0x254], R15 ;  /* 0x0002540f01007387 */ /* 0x0001e80000100800 */
[----:B------:R-:W3:Y:S01]  /*7bb0*/  LDL.LU R14, [R1+0x2f8] ;  /* 0x0002f800010e7983 */ /* 0x000ee20000300800 */
[----:B------:R-:W-:-:S04]  /*7bc0*/  IMAD.HI.U32 R5, R10, R8, RZ ;  /* 0x000000080a057227 */ /* 0x000fc800078e00ff */
[----:B------:R-:W-:Y:S01]  /*7bd0*/  IMAD.MOV R5, RZ, RZ, -R5 ;  /* 0x000000ffff057224 */ /* 0x000fe200078e0a05 */
[C---:B------:R-:W-:Y:S01]  /*7be0*/  ISETP.GT.U32.AND P5, PT, R0.reuse, R9, PT ;  /* 0x000000090000720c */ /* 0x040fe20003fa4070 */
[----:B0-----:R-:W3:Y:S02]  /*7bf0*/  LDL.LU R15, [R1+0x308] ;  /* 0x00030800010f7983 */ /* 0x001ee40000300800 */
[----:B------:R-:W-:-:S05]  /*7c00*/  IMAD R8, R0, R5, R8 ;  /* 0x0000000500087224 */ /* 0x000fca00078e0208 */
[----:B------:R-:W-:Y:S02]  /*7c10*/  ISETP.GT.U32.AND P0, PT, R0, R8, PT ;  /* 0x000000080000720c */ /* 0x000fe40003f04070 */
[----:B------:R-:W-:-:S03]  /*7c20*/  IABS R5, R17 ;  /* 0x0000001100057213 */ /* 0x000fc60000000000 */
[----:B------:R-:W-:-:S08]  /*7c30*/  @!P5 IMAD.IADD R9, R9, 0x1, -R0 ;  /* 0x000000010909d824 */ /* 0x000fd000078e0a00 */
[----:B------:R-:W-:Y:S01]  /*7c40*/  @!P0 IMAD.IADD R8, R8, 0x1, -R0 ;  /* 0x0000000108088824 */ /* 0x000fe200078e0a00 */
[----:B------:R-:W-:Y:S01]  /*7c50*/  ISETP.GT.U32.AND P5, PT, R0, R9, PT ;  /* 0x000000090000720c */ /* 0x000fe20003fa4070 */
[----:B------:R-:W-:-:S03]  /*7c60*/  IMAD.HI.U32 R7, R10, R5, RZ ;  /* 0x000000050a077227 */ /* 0x000fc600078e00ff */
[C---:B------:R-:W-:Y:S02]  /*7c70*/  ISETP.GT.U32.AND P0, PT, R0.reuse, R8, PT ;  /* 0x000000080000720c */ /* 0x040fe40003f04070 */
[C---:B------:R-:W-:Y:S01]  /*7c80*/  ISETP.GT.U32.AND P3, PT, R0.reuse, R4, PT ;  /* 0x000000040000720c */ /* 0x040fe20003f64070 */
[----:B------:R-:W-:Y:S01]  /*7c90*/  IMAD.MOV R7, RZ, RZ, -R7 ;  /* 0x000000ffff077224 */ /* 0x000fe200078e0a07 */
[----:B------:R-:W-:-:S03]  /*7ca0*/  ISETP.GT.U32.AND P6, PT, R0, R12, PT ;  /* 0x0000000c0000720c */ /* 0x000fc60003fc4070 */
[----:B------:R-:W-:Y:S02]  /*7cb0*/  IMAD R5, R0, R7, R5 ;  /* 0x0000000700057224 */ /* 0x000fe400078e0205 */
[----:B------:R-:W-:-:S04]  /*7cc0*/  @!P5 IMAD.IADD R9, R9, 0x1, -R0 ;  /* 0x000000010909d824 */ /* 0x000fc800078e0a00 */
[--C-:B------:R-:W-:Y:S01]  /*7cd0*/  @!P0 IMAD.IADD R8, R8, 0x1, -R0.reuse ;  /* 0x0000000108088824 */ /* 0x100fe200078e0a00 */
[----:B------:R-:W-:Y:S01]  /*7ce0*/  ISETP.GT.U32.AND P0, PT, R0, R2, PT ;  /* 0x000000020000720c */ /* 0x000fe20003f04070 */
[--C-:B------:R-:W-:Y:S01]  /*7cf0*/  @!P3 IMAD.IADD R4, R4, 0x1, -R0.reuse ;  /* 0x000000010404b824 */ /* 0x100fe200078e0a00 */
[----:B------:R-:W-:Y:S01]  /*7d00*/  ISETP.GT.U32.AND P5, PT, R0, R5, PT ;  /* 0x000000050000720c */ /* 0x000fe20003fa4070 */
[----:B------:R-:W-:-:S03]  /*7d10*/  @!P6 IMAD.IADD R12, R12, 0x1, -R0 ;  /* 0x000000010c0ce824 */ /* 0x000fc600078e0a00 */
[C---:B------:R-:W-:Y:S01]  /*7d20*/  ISETP.GT.U32.AND P3, PT, R0.reuse, R4, PT ;  /* 0x000000040000720c */ /* 0x040fe20003f64070 */
[----:B------:R-:W-:Y:S01]  /*7d30*/  @!P4 IMAD.MOV R8, RZ, RZ, -R8 ;  /* 0x000000ffff08c224 */ /* 0x000fe200078e0a08 */
[----:B------:R-:W-:Y:S01]  /*7d40*/  ISETP.GT.U32.AND P4, PT, R0, R12, PT ;  /* 0x0000000c0000720c */ /* 0x000fe20003f84070 */
[----:B------:R-:W-:-:S04]  /*7d50*/  @!P1 IMAD.MOV R9, RZ, RZ, -R9 ;  /* 0x000000ffff099224 */ /* 0x000fc800078e0a09 */
[--C-:B------:R-:W-:Y:S02]  /*7d60*/  @!P0 IMAD.IADD R2, R2, 0x1, -R0.reuse ;  /* 0x0000000102028824 */ /* 0x100fe400078e0a00 */
[--C-:B------:R-:W-:Y:S01]  /*7d70*/  @!P5 IMAD.IADD R5, R5, 0x1, -R0.reuse ;  /* 0x000000010505d824 */ /* 0x100fe200078e0a00 */
[----:B------:R-:W-:Y:S02]  /*7d80*/  ISETP.GE.AND P2, PT, R16, RZ, PT ;  /* 0x000000ff1000720c */ /* 0x000fe40003f46270 */
[----:B------:R-:W-:Y:S01]  /*7d90*/  ISETP.GT.U32.AND P1, PT, R0, R2, PT ;  /* 0x000000020000720c */ /* 0x000fe20003f24070 */
[--C-:B------:R-:W-:Y:S01]  /*7da0*/  @!P3 IMAD.IADD R4, R4, 0x1, -R0.reuse ;  /* 0x000000010404b824 */ /* 0x100fe200078e0a00 */
[----:B------:R-:W-:Y:S01]  /*7db0*/  ISETP.GT.U32.AND P5, PT, R0, R5, PT ;  /* 0x000000050000720c */ /* 0x000fe20003fa4070 */
[----:B------:R-:W3:Y:S01]  /*7dc0*/  LDL.LU R16, [R1+0x30c] ;  /* 0x00030c0001107983 */ /* 0x000ee20000300800 */
[----:B------:R-:W-:Y:S01]  /*7dd0*/  ISETP.GE.AND P0, PT, R17, RZ, PT ;  /* 0x000000ff1100720c */ /* 0x000fe20003f06270 */
[----:B------:R-:W-:-:S02]  /*7de0*/  @!P4 IMAD.IADD R12, R12, 0x1, -R0 ;  /* 0x000000010c0cc824 */ /* 0x000fc400078e0a00 */
[----:B------:R-:W-:Y:S04]  /*7df0*/  STL [R1+0x250], R8 ;  /* 0x0002500801007387 */ /* 0x000fe80000100800 */
[----:B------:R-:W3:Y:S02]  /*7e00*/  LDL.LU R17, [R1+0x310] ;  /* 0x0003100001117983 */ /* 0x000ee40000300800 */
[----:B------:R-:W-:Y:S02]  /*7e10*/  @!P1 IMAD.IADD R2, R2, 0x1, -R0 ;  /* 0x0000000102029824 */ /* 0x000fe400078e0a00 */
[----:B------:R0:W-:Y:S01]  /*7e20*/  STL [R1+0x24c], R9 ;  /* 0x00024c0901007387 */ /* 0x0001e20000100800 */
[----:B------:R-:W-:Y:S02]  /*7e30*/  @!P2 IMAD.MOV R4, RZ, RZ, -R4 ;  /* 0x000000ffff04a224 */ /* 0x000fe400078e0a04 */
[----:B------:R-:W-:-:S02]  /*7e40*/  @!P5 IMAD.IADD R5, R5, 0x1, -R0 ;  /* 0x000000010505d824 */ /* 0x000fc400078e0a00 */
[----:B0-----:R-:W-:Y:S02]  /*7e50*/  IMAD.MOV.U32 R9, RZ, RZ, R12 ;  /* 0x000000ffff097224 */ /* 0x001fe400078e000c */
[----:B------:R-:W-:Y:S01]  /*7e60*/  @!P0 IMAD.MOV R5, RZ, RZ, -R5 ;  /* 0x000000ffff058224 */ /* 0x000fe200078e0a05 */
[----:B--2---:R-:W-:Y:S02]  /*7e70*/  IABS R6, R28 ;  /* 0x0000001c00067213 */ /* 0x004fe40000000000 */
[----:B------:R-:W-:Y:S02]  /*7e80*/  ISETP.GE.AND P2, PT, R28, RZ, PT ;  /* 0x000000ff1c00720c */ /* 0x000fe40003f46270 */
[----:B------:R-:W2:Y:S04]  /*7e90*/  LDL.LU R28, [R1+0x320] ;  /* 0x00032000011c7983 */ /* 0x000ea80000300800 */
[----:B------:R-:W-:Y:S01]  /*7ea0*/  STL [R1+0x248], R4 ;  /* 0x0002480401007387 */ /* 0x000fe20000100800 */
[----:B----4-:R-:W-:-:S02]  /*7eb0*/  ISETP.GE.AND P6, PT, R11, RZ, PT ;  /* 0x000000ff0b00720c */ /* 0x010fc40003fc6270 */
[----:B---3--:R-:W-:-:S11]  /*7ec0*/  ISETP.GE.AND P3, PT, R14, RZ, PT ;  /* 0x000000ff0e00720c */ /* 0x008fd60003f66270 */
[----:B------:R-:W-:Y:S02]  /*7ed0*/  @!P6 IMAD.MOV R9, RZ, RZ, -R9 ;  /* 0x000000ffff09e224 */ /* 0x000fe400078e0a09 */
[----:B------:R-:W-:-:S03]  /*7ee0*/  @!P3 IMAD.MOV R2, RZ, RZ, -R2 ;  /* 0x000000ffff02b224 */ /* 0x000fc600078e0a02 */
[----:B------:R-:W-:Y:S04]  /*7ef0*/  STL [R1+0x240], R9 ;  /* 0x0002400901007387 */ /* 0x000fe80000100800 */
[----:B------:R-:W-:Y:S04]  /*7f00*/  STL [R1+0x23c], R2 ;  /* 0x00023c0201007387 */ /* 0x000fe80000100800 */
[----:B------:R-:W-:Y:S04]  /*7f10*/  STL [R1+0x2108], R25 ;  /* 0x0021081901007387 */ /* 0x000fe80000100800 */
[----:B------:R-:W-:Y:S04]  /*7f20*/  STL [R1+0x238], R5 ;  /* 0x0002380501007387 */ /* 0x000fe80000100800 */
[----:B------:R0:W-:Y:S04]  /*7f30*/  STL [R1+0x210c], R19 ;  /* 0x00210c1301007387 */ /* 0x0001e80000100800 */
[----:B0-----:R-:W3:Y:S01]  /*7f40*/  LDL.LU R19, [R1+0x314] ;  /* 0x0003140001137983 */ /* 0x001ee20000300800 */
[----:B------:R-:W-:Y:S01]  /*7f50*/  IABS R7, R13 ;  /* 0x0000000d00077213 */ /* 0x000fe20000000000 */
[----:B------:R-:W-:-:S04]  /*7f60*/  IMAD.HI.U32 R8, R10, R6, RZ ;  /* 0x000000060a087227 */ /* 0x000fc800078e00ff */
[----:B------:R-:W-:-:S04]  /*7f70*/  IMAD.HI.U32 R11, R10, R7, RZ ;  /* 0x000000070a0b7227 */ /* 0x000fc800078e00ff */
[----:B------:R-:W-:Y:S02]  /*7f80*/  IMAD.MOV R8, RZ, RZ, -R8 ;  /* 0x000000ffff087224 */ /* 0x000fe400078e0a08 */
[----:B------:R-:W-:Y:S02]  /*7f90*/  IMAD.MOV R11, RZ, RZ, -R11 ;  /* 0x000000ffff0b7224 */ /* 0x000fe400078e0a0b */
[C---:B------:R-:W-:Y:S02]  /*7fa0*/  IMAD R6, R0.reuse, R8, R6 ;  /* 0x0000000800067224 */ /* 0x040fe400078e0206 */
[----:B------:R-:W-:-:S03]  /*7fb0*/  IMAD R7, R0, R11, R7 ;  /* 0x0000000b00077224 */ /* 0x000fc600078e0207 */
[C---:B------:R-:W-:Y:S02]  /*7fc0*/  ISETP.GT.U32.AND P4, PT, R0.reuse, R6, PT ;  /* 0x000000060000720c */ /* 0x040fe40003f84070 */
[----:B------:R-:W-:Y:S02]  /*7fd0*/  ISETP.GT.U32.AND P6, PT, R0, R7, PT ;  /* 0x000000070000720c */ /* 0x000fe40003fc4070 */
[----:B------:R-:W-:-:S09]  /*7fe0*/  IABS R8, R15 ;  /* 0x0000000f00087213 */ /* 0x000fd20000000000 */
[--C-:B------:R-:W-:Y:S02]  /*7ff0*/  @!P4 IMAD.IADD R6, R6, 0x1, -R0.reuse ;  /* 0x000000010606c824 */ /* 0x100fe400078e0a00 */
[----:B------:R-:W-:Y:S02]  /*8000*/  @!P6 IMAD.IADD R7, R7, 0x1, -R0 ;  /* 0x000000010707e824 */ /* 0x000fe400078e0a00 */
[----:B------:R-:W-:Y:S01]  /*8010*/  IMAD.HI.U32 R12, R10, R8, RZ ;  /* 0x000000080a0c7227 */ /* 0x000fe200078e00ff */
[C---:B------:R-:W-:Y:S02]  /*8020*/  ISETP.GT.U32.AND P6, PT, R0.reuse, R6, PT ;  /* 0x000000060000720c */ /* 0x040fe40003fc4070 */
[----:B------:R-:W-:Y:S01]  /*8030*/  ISETP.GT.U32.AND P3, PT, R0, R7, PT ;  /* 0x000000070000720c */ /* 0x000fe20003f64070 */
[----:B------:R-:W-:Y:S01]  /*8040*/  IMAD.MOV R12, RZ, RZ, -R12 ;  /* 0x000000ffff0c7224 */ /* 0x000fe200078e0a0c */
[----:B------:R-:W-:-:S03]  /*8050*/  IABS R4, R16 ;  /* 0x0000001000047213 */ /* 0x000fc60000000000 */
[----:B------:R-:W-:Y:S01]  /*8060*/  IMAD R8, R0, R12, R8 ;  /* 0x0000000c00087224 */ /* 0x000fe200078e0208 */
[----:B------:R-:W-:Y:S01]  /*8070*/  ISETP.GE.AND P1, PT, R13, RZ, PT ;  /* 0x000000ff0d00720c */ /* 0x000fe20003f26270 */
[----:B------:R-:W-:Y:S01]  /*8080*/  IMAD.HI.U32 R11, R10, R4, RZ ;  /* 0x000000040a0b7227 */ /* 0x000fe200078e00ff */
[----:B------:R-:W-:-:S03]  /*8090*/  ISETP.GE.AND P4, PT, R16, RZ, PT ;  /* 0x000000ff1000720c */ /* 0x000fc60003f86270 */
[--C-:B------:R-:W-:Y:S02]  /*80a0*/  @!P6 IMAD.IADD R6, R6, 0x1, -R0.reuse ;  /* 0x000000010606e824 */ /* 0x100fe400078e0a00 */
[----:B------:R-:W-:Y:S02]  /*80b0*/  IMAD.MOV R11, RZ, RZ, -R11 ;  /* 0x000000ffff0b7224 */ /* 0x000fe400078e0a0b */
[----:B------:R-:W-:Y:S02]  /*80c0*/  @!P3 IMAD.IADD R7, R7, 0x1, -R0 ;  /* 0x000000010707b824 */ /* 0x000fe400078e0a00 */
[----:B------:R-:W-:Y:S02]  /*80d0*/  IMAD.MOV.U32 R25, RZ, RZ, R6 ;  /* 0x000000ffff197224 */ /* 0x000fe400078e0006 */
[----:B------:R-:W-:Y:S01]  /*80e0*/  IMAD R4, R0, R11, R4 ;  /* 0x0000000b00047224 */ /* 0x000fe200078e0204 */
[----:B------:R-:W-:Y:S02]  /*80f0*/  IABS R11, R29 ;  /* 0x0000001d000b7213 */ /* 0x000fe40000000000 */
[----:B------:R-:W-:-:S02]  /*8100*/  IABS R9, R17 ;  /* 0x0000001100097213 */ /* 0x000fc40000000000 */
[----:B------:R-:W-:Y:S01]  /*8110*/  ISETP.GE.AND P0, PT, R17, RZ, PT ;  /* 0x000000ff1100720c */ /* 0x000fe20003f06270 */
[----:B------:R-:W-:Y:S01]  /*8120*/  @!P2 IMAD.MOV R25, RZ, RZ, -R25 ;  /* 0x000000ffff19a224 */ /* 0x000fe200078e0a19 */
[----:B------:R-:W4:Y:S01]  /*8130*/  LDL.LU R17, [R1+0x324] ;  /* 0x0003240001117983 */ /* 0x000f220000300800 */
[----:B------:R-:W-:Y:S01]  /*8140*/  ISETP.GT.U32.AND P6, PT, R0, R8, PT ;  /* 0x000000080000720c */ /* 0x000fe20003fc4070 */
[----:B------:R-:W-:-:S12]  /*8150*/  IMAD.HI.U32 R14, R10, R11, RZ ;  /* 0x0000000b0a0e7227 */ /* 0x000fd800078e00ff */
[----:B------:R-:W-:-:S05]  /*8160*/  @!P6 IMAD.IADD R8, R8, 0x1, -R0 ;  /* 0x000000010808e824 */ /* 0x000fca00078e0a00 */
[----:B------:R-:W-:Y:S01]  /*8170*/  ISETP.GT.U32.AND P2, PT, R0, R8, PT ;  /* 0x000000080000720c */ /* 0x000fe20003f44070 */
[----:B------:R-:W-:Y:S01]  /*8180*/  IMAD.MOV.U32 R2, RZ, RZ, R9 ;  /* 0x000000ffff027224 */ /* 0x000fe200078e0009 */
[----:B------:R-:W-:Y:S02]  /*8190*/  ISETP.GE.AND P5, PT, R15, RZ, PT ;  /* 0x000000ff0f00720c */ /* 0x000fe40003fa6270 */
[----:B------:R-:W-:Y:S01]  /*81a0*/  IABS R9, R3 ;  /* 0x0000000300097213 */ /* 0x000fe20000000000 */
[----:B------:R-:W-:-:S04]  /*81b0*/  IMAD.MOV R14, RZ, RZ, -R14 ;  /* 0x000000ffff0e7224 */ /* 0x000fc800078e0a0e */
[----:B------:R-:W-:-:S04]  /*81c0*/  IMAD.HI.U32 R15, R10, R9, RZ ;  /* 0x000000090a0f7227 */ /* 0x000fc800078e00ff */
[----:B------:R-:W-:Y:S02]  /*81d0*/  @!P2 IMAD.IADD R8, R8, 0x1, -R0 ;  /* 0x000000010808a824 */ /* 0x000fe400078e0a00 */
[----:B------:R-:W-:Y:S02]  /*81e0*/  IMAD R11, R0, R14, R11 ;  /* 0x0000000e000b7224 */ /* 0x000fe400078e020b */
[----:B------:R-:W-:Y:S02]  /*81f0*/  IMAD.MOV.U32 R14, RZ, RZ, R3 ;  /* 0x000000ffff0e7224 */ /* 0x000fe400078e0003 */
[----:B------:R-:W-:Y:S02]  /*8200*/  IMAD.MOV.U32 R3, RZ, RZ, R8 ;  /* 0x000000ffff037224 */ /* 0x000fe400078e0008 */
[----:B------:R-:W-:Y:S02]  /*8210*/  IMAD.MOV R15, RZ, RZ, -R15 ;  /* 0x000000ffff0f7224 */ /* 0x000fe400078e0a0f */
[----:B------:R-:W-:-:S02]  /*8220*/  @!P5 IMAD.MOV R3, RZ, RZ, -R3 ;  /* 0x000000ffff03d224 */ /* 0x000fc400078e0a03 */
[----:B------:R-:W-:Y:S01]  /*8230*/  IMAD R9, R0, R15, R9 ;  /* 0x0000000f00097224 */ /* 0x000fe200078e0209 */
[----:B---3--:R-:W-:-:S05]  /*8240*/  IABS R12, R19 ;  /* 0x00000013000c7213 */ /* 0x008fca0000000000 */
[----:B------:R-:W-:-:S04]  /*8250*/  IMAD.HI.U32 R16, R10, R12, RZ ;  /* 0x0000000c0a107227 */ /* 0x000fc800078e00ff */
[----:B------:R-:W-:Y:S02]  /*8260*/  IMAD.MOV R6, RZ, RZ, -R16 ;  /* 0x000000ffff067224 */ /* 0x000fe400078e0a10 */
[----:B------:R-:W-:Y:S02]  /*8270*/  IMAD.MOV.U32 R16, RZ, RZ, R29 ;  /* 0x000000ffff107224 */ /* 0x000fe400078e001d */
[----:B------:R-:W-:Y:S02]  /*8280*/  IMAD.MOV.U32 R29, RZ, RZ, R7 ;  /* 0x000000ffff1d7224 */ /* 0x000fe400078e0007 */
[----:B------:R-:W-:Y:S02]  /*8290*/  IMAD.MOV.U32 R7, RZ, RZ, R19 ;  /* 0x000000ffff077224 */ /* 0x000fe400078e0013 */
[----:B------:R-:W-:Y:S01]  /*82a0*/  @!P1 IMAD.MOV R29, RZ, RZ, -R29 ;  /* 0x000000ffff1d9224 */ /* 0x000fe200078e0a1d */
[----:B------:R-:W3:Y:S04]  /*82b0*/  LDL.LU R19, [R1+0x210c] ;  /* 0x00210c0001137983 */ /* 0x000ee80000300800 */
[----:B------:R0:W-:Y:S04]  /*82c0*/  STL [R1+0x234], R25 ;  /* 0x0002341901007387 */ /* 0x0001e80000100800 */
[----:B0-----:R-:W3:Y:S04]  /*82d0*/  LDL.LU R25, [R1+0x2108] ;  /* 0x0021080001197983 */ /* 0x001ee80000300800 */
[----:B------:R0:W-:Y:S04]  /*82e0*/  STL [R1+0x84], R29 ;  /* 0x0000841d01007387 */ /* 0x0001e80000100800 */
[----:B0-----:R-:W3:Y:S01]  /*82f0*/  LDL.LU R29, [R1+0x328] ;  /* 0x00032800011d7983 */ /* 0x001ee20000300800 */
[----:B------:R-:W-:-:S02]  /*8300*/  IMAD R6, R0, R6, R12 ;  /* 0x0000000600067224 */ /* 0x000fc400078e020c */
[----:B------:R-:W-:Y:S01]  /*8310*/  IMAD.MOV.U32 R12, RZ, RZ, R16 ;  /* 0x000000ffff0c7224 */ /* 0x000fe200078e0010 */
[----:B------:R-:W3:Y:S04]  /*8320*/  LDL.LU R15, [R1+0x32c] ;  /* 0x00032c00010f7983 */ /* 0x000ee80000300800 */
[----:B------:R-:W3:Y:S04]  /*8330*/  LDL.LU R16, [R1+0x330] ;  /* 0x0003300001107983 */ /* 0x000ee80000300800 */
[----:B------:R0:W-:Y:S04]  /*8340*/  STL [R1+0x60], R3 ;  /* 0x0000600301007387 */ /* 0x0001e80000100800 */
[----:B0-----:R-:W3:Y:S01]  /*8350*/  LDL.LU R3, [R1+0x334] ;  /* 0x0003340001037983 */ /* 0x001ee20000300800 */
[----:B------:R-:W-:-:S04]  /*8360*/  IMAD.HI.U32 R13, R10, R2, RZ ;  /* 0x000000020a0d7227 */ /* 0x000fc800078e00ff */
[----:B------:R-:W-:Y:S01]  /*8370*/  IMAD.MOV R13, RZ, RZ, -R13 ;  /* 0x000000ffff0d7224 */ /* 0x000fe200078e0a0d */
[----:B------:R-:W-:-:S03]  /*8380*/  ISETP.GT.U32.AND P3, PT, R0, R4, PT ;  /* 0x000000040000720c */ /* 0x000fc60003f64070 */
[----:B------:R-:W-:-:S05]  /*8390*/  IMAD R2, R0, R13, R2 ;  /* 0x0000000d00027224 */ /* 0x000fca00078e0202 */
[----:B------:R-:W-:Y:S02]  /*83a0*/  ISETP.GT.U32.AND P6, PT, R0, R2, PT ;  /* 0x000000020000720c */ /* 0x000fe40003fc4070 */
[----:B--2---:R-:W-:-:S03]  /*83b0*/  IABS R5, R28 ;  /* 0x0000001c00057213 */ /* 0x004fc60000000000 */
[----:B------:R-:W-:Y:S02]  /*83c0*/  @!P3 IMAD.IADD R4, R4, 0x1, -R0 ;  /* 0x000000010404b824 */ /* 0x000fe400078e0a00 */
[----:B------:R-:W-:-:S03]  /*83d0*/  IMAD.HI.U32 R13, R10, R5, RZ ;  /* 0x000000050a0d7227 */ /* 0x000fc600078e00ff */
[----:B------:R-:W-:-:S03]  /*83e0*/  ISETP.GT.U32.AND P3, PT, R0, R4, PT ;  /* 0x000000040000720c */ /* 0x000fc60003f64070 */
[----:B------:R-:W-:-:S05]  /*83f0*/  @!P6 IMAD.IADD R2, R2, 0x1, -R0 ;  /* 0x000000010202e824 */ /* 0x000fca00078e0a00 */
[C---:B------:R-:W-:Y:S01]  /*8400*/  ISETP.GT.U32.AND P6, PT, R0.reuse, R2, PT ;  /* 0x000000020000720c */ /* 0x040fe20003fc4070 */
[----:B------:R-:W-:Y:S01]  /*8410*/  IMAD.MOV R13, RZ, RZ, -R13 ;  /* 0x000000ffff0d7224 */ /* 0x000fe200078e0a0d */
[----:B------:R-:W-:-:S03]  /*8420*/  ISETP.GT.U32.AND P5, PT, R0, R11, PT ;  /* 0x0000000b0000720c */ /* 0x000fc60003fa4070 */
[----:B------:R-:W-:Y:S02]  /*8430*/  IMAD R5, R0, R13, R5 ;  /* 0x0000000d00057224 */ /* 0x000fe400078e0205 */
[----:B------:R-:W-:Y:S01]  /*8440*/  @!P3 IMAD.IADD R4, R4, 0x1, -R0 ;  /* 0x000000010404b824 */ /* 0x000fe200078e0a00 */
[----:B------:R-:W-:Y:S02]  /*8450*/  ISETP.GT.U32.AND P3, PT, R0, R9, PT ;  /* 0x000000090000720c */ /* 0x000fe40003f64070 */
[----:B------:R-:W-:-:S03]  /*8460*/  ISETP.GE.AND P1, PT, R7, RZ, PT ;  /* 0x000000ff0700720c */ /* 0x000fc60003f26270 */
[----:B------:R-:W-:Y:S01]  /*8470*/  @!P6 IMAD.IADD R2, R2, 0x1, -R0 ;  /* 0x000000010202e824 */ /* 0x000fe200078e0a00 */
[C---:B------:R-:W-:Y:S02]  /*8480*/  ISETP.GT.U32.AND P6, PT, R0.reuse, R5, PT ;  /* 0x000000050000720c */ /* 0x040fe40003fc4070 */
[----:B----4-:R-:W-:Y:S01]  /*8490*/  IABS R7, R17 ;  /* 0x0000001100077213 */ /* 0x010fe20000000000 */
[----:B------:R-:W-:Y:S01]  /*84a0*/  IMAD.MOV.U32 R13, RZ, RZ, R4 ;  /* 0x000000ffff0d7224 */ /* 0x000fe200078e0004 */
[----:B------:R-:W-:-:S03]  /*84b0*/  ISETP.GT.U32.AND P2, PT, R0, R6, PT ;  /* 0x000000060000720c */ /* 0x000fc60003f44070 */
[----:B------:R-:W-:-:S04]  /*84c0*/  IMAD.HI.U32 R8, R10, R7, RZ ;  /* 0x000000070a087227 */ /* 0x000fc800078e00ff */
[----:B------:R-:W-:Y:S02]  /*84d0*/  @!P5 IMAD.IADD R11, R11, 0x1, -R0 ;  /* 0x000000010b0bd824 */ /* 0x000fe400078e0a00 */
[----:B------:R-:W-:Y:S02]  /*84e0*/  IMAD.MOV R8, RZ, RZ, -R8 ;  /* 0x000000ffff087224 */ /* 0x000fe400078e0a08 */
[--C-:B------:R-:W-:Y:S02]  /*84f0*/  @!P3 IMAD.IADD R9, R9, 0x1, -R0.reuse ;  /* 0x000000010909b824 */ /* 0x100fe400078e0a00 */
[--C-:B------:R-:W-:Y:S01]  /*8500*/  @!P6 IMAD.IADD R5, R5, 0x1, -R0.reuse ;  /* 0x000000010505e824 */ /* 0x100fe200078e0a00 */
[C---:B------:R-:W-:Y:S01]  /*8510*/  ISETP.GT.U32.AND P6, PT, R0.reuse, R11, PT ;  /* 0x0000000b0000720c */ /* 0x040fe20003fc4070 */
[C---:B------:R-:W-:Y:S01]  /*8520*/  IMAD R7, R0.reuse, R8, R7 ;  /* 0x0000000800077224 */ /* 0x040fe200078e0207 */
[----:B------:R-:W-:Y:S01]  /*8530*/  ISETP.GT.U32.AND P5, PT, R0, R9, PT ;  /* 0x000000090000720c */ /* 0x000fe20003fa4070 */
[----:B------:R-:W-:-:S05]  /*8540*/  @!P2 IMAD.IADD R6, R6, 0x1, -R0 ;  /* 0x000000010606a824 */ /* 0x000fca00078e0a00 */
[----:B------:R-:W-:-:S05]  /*8550*/  ISETP.GT.U32.AND P3, PT, R0, R6, PT ;  /* 0x000000060000720c */ /* 0x000fca0003f64070 */
[--C-:B------:R-:W-:Y:S02]  /*8560*/  @!P6 IMAD.IADD R11, R11, 0x1, -R0.reuse ;  /* 0x000000010b0be824 */ /* 0x100fe400078e0a00 */
[----:B------:R-:W-:Y:S01]  /*8570*/  @!P5 IMAD.IADD R9, R9, 0x1, -R0 ;  /* 0x000000010909d824 */ /* 0x000fe200078e0a00 */
[C---:B------:R-:W-:Y:S01]  /*8580*/  ISETP.GT.U32.AND P5, PT, R0.reuse, R7, PT ;  /* 0x000000070000720c */ /* 0x040fe20003fa4070 */
[----:B------:R-:W-:Y:S01]  /*8590*/  @!P0 IMAD.MOV R2, RZ, RZ, -R2 ;  /* 0x000000ffff028224 */ /* 0x000fe200078e0a02 */
[----:B------:R-:W-:Y:S01]  /*85a0*/  ISETP.GT.U32.AND P0, PT, R0, R5, PT ;  /* 0x000000050000720c */ /* 0x000fe20003f04070 */
[----:B------:R-:W-:Y:S02]  /*85b0*/  @!P4 IMAD.MOV R13, RZ, RZ, -R13 ;  /* 0x000000ffff0dc224 */ /* 0x000fe400078e0a0d */
[----:B------:R-:W-:Y:S01]  /*85c0*/  @!P3 IMAD.IADD R6, R6, 0x1, -R0 ;  /* 0x000000010606b824 */ /* 0x000fe200078e0a00 */
[----:B------:R-:W-:-:S03]  /*85d0*/  ISETP.GE.AND P4, PT, R14, RZ, PT ;  /* 0x000000ff0e00720c */ /* 0x000fc60003f86270 */
[----:B------:R-:W-:-:S04]  /*85e0*/  IMAD.MOV.U32 R14, RZ, RZ, R6 ;  /* 0x000000ffff0e7224 */ /* 0x000fc800078e0006 */
[----:B------:R-:W-:Y:S02]  /*85f0*/  @!P5 IMAD.IADD R7, R7, 0x1, -R0 ;  /* 0x000000010707d824 */ /* 0x000fe400078e0a00 */
[----:B------:R-:W-:-:S03]  /*8600*/  @!P1 IMAD.MOV R14, RZ, RZ, -R14 ;  /* 0x000000ffff0e9224 */ /* 0x000fc600078e0a0e */
[----:B------:R-:W-:Y:S01]  /*8610*/  ISETP.GT.U32.AND P1, PT, R0, R7, PT ;  /* 0x000000070000720c */ /* 0x000fe20003f24070 */
[--C-:B------:R-:W-:Y:S01]  /*8620*/  @!P0 IMAD.IADD R5, R5, 0x1, -R0.reuse ;  /* 0x0000000105058824 */ /* 0x100fe200078e0a00 */
[----:B------:R-:W-:Y:S02]  /*8630*/  ISETP.GE.AND P2, PT, R12, RZ, PT ;  /* 0x000000ff0c00720c */ /* 0x000fe40003f46270 */
[----:B------:R-:W-:Y:S02]  /*8640*/  ISETP.GE.AND P3, PT, R28, RZ, PT ;  /* 0x000000ff1c00720c */ /* 0x000fe40003f66270 */
[----:B------:R-:W-:Y:S01]  /*8650*/  ISETP.GE.AND P0, PT, R17, RZ, PT ;  /* 0x000000ff1100720c */ /* 0x000fe20003f06270 */
[----:B------:R-:W-:Y:S04]  /*8660*/  STL [R1+0x230], R13 ;  /* 0x0002300d01007387 */ /* 0x000fe80000100800 */
[----:B------:R0:W-:Y:S02]  /*8670*/  STL [R1+0x58], R2 ;  /* 0x0000580201007387 */ /* 0x0001e40000100800 */
[----:B------:R-:W-:-:S02]  /*8680*/  @!P1 IMAD.IADD R7, R7, 0x1, -R0 ;  /* 0x0000000107079824 */ /* 0x000fc400078e0a00 */
[----:B------:R-:W-:Y:S02]  /*8690*/  @!P4 IMAD.MOV R9, RZ, RZ, -R9 ;  /* 0x000000ffff09c224 */ /* 0x000fe400078e0a09 */
[----:B------:R-:W-:Y:S02]  /*86a0*/  @!P2 IMAD.MOV R11, RZ, RZ, -R11 ;  /* 0x000000ffff0ba224 */ /* 0x000fe400078e0a0b */
[----:B------:R-:W-:Y:S02]  /*86b0*/  @!P3 IMAD.MOV R5, RZ, RZ, -R5 ;  /* 0x000000ffff05b224 */ /* 0x000fe400078e0a05 */
[----:B------:R-:W-:Y:S01]  /*86c0*/  @!P0 IMAD.MOV R7, RZ, RZ, -R7 ;  /* 0x000000ffff078224 */ /* 0x000fe200078e0a07 */
[----:B------:R-:W-:Y:S02]  /*86d0*/  ISETP.GE.AND P0, PT, R21, RZ, PT ;  /* 0x000000ff1500720c */ /* 0x000fe40003f06270 */
[----:B---3--:R-:W-:-:S05]  /*86e0*/  IABS R4, R29 ;  /* 0x0000001d00047213 */ /* 0x008fca0000000000 */
[----:B------:R-:W-:-:S04]  /*86f0*/  IMAD.HI.U32 R8, R10, R4, RZ ;  /* 0x000000040a087227 */ /* 0x000fc800078e00ff */
[----:B------:R-:W-:-:S04]  /*8700*/  IMAD.MOV R8, RZ, RZ, -R8 ;  /* 0x000000ffff087224 */ /* 0x000fc800078e0a08 */
[----:B------:R-:W-:-:S05]  /*8710*/  IMAD R4, R0, R8, R4 ;  /* 0x0000000800047224 */ /* 0x000fca00078e0204 */
[----:B------:R-:W-:-:S13]  /*8720*/  ISETP.GT.U32.AND P6, PT, R0, R4, PT ;  /* 0x000000040000720c */ /* 0x000fda0003fc4070 */
[----:B------:R-:W-:-:S05]  /*8730*/  @!P6 IMAD.IADD R4, R4, 0x1, -R0 ;  /* 0x000000010404e824 */ /* 0x000fca00078e0a00 */
[----:B------:R-:W-:Y:S02]  /*8740*/  ISETP.GT.U32.AND P6, PT, R0, R4, PT ;  /* 0x000000040000720c */ /* 0x000fe40003fc4070 */
[----:B------:R-:W-:Y:S02]  /*8750*/  ISETP.GE.AND P5, PT, R29, RZ, PT ;  /* 0x000000ff1d00720c */ /* 0x000fe40003fa6270 */
[----:B------:R-:W2:Y:S01]  /*8760*/  LDL.LU R29, [R1+0x340] ;  /* 0x00034000011d7983 */ /* 0x000ea20000300800 */
[----:B------:R-:W-:Y:S02]  /*8770*/  IABS R28, R3 ;  /* 0x00000003001c7213 */ /* 0x000fe40000000000 */
[----:B------:R-:W-:-:S06]  /*8780*/  ISETP.GE.AND P1, PT, R3, RZ, PT ;  /* 0x000000ff0300720c */ /* 0x000fcc0003f26270 */
[----:B------:R-:W-:Y:S01]  /*8790*/  @!P6 IMAD.IADD R4, R4, 0x1, -R0 ;  /* 0x000000010404e824 */ /* 0x000fe200078e0a00 */
[----:B------:R-:W-:Y:S03]  /*87a0*/  STL [R1+0x34], R14 ;  /* 0x0000340e01007387 */ /* 0x000fe60000100800 */
[----:B------:R-:W-:Y:S01]  /*87b0*/  IMAD.MOV.U32 R3, RZ, RZ, R4 ;  /* 0x000000ffff037224 */ /* 0x000fe200078e0004 */
[----:B------:R-:W3:Y:S03]  /*87c0*/  LDL.LU R17, [R1+0x344] ;  /* 0x0003440001117983 */ /* 0x000ee60000300800 */
[----:B------:R-:W-:Y:S01]  /*87d0*/  @!P5 IMAD.MOV R3, RZ, RZ, -R3 ;  /* 0x000000ffff03d224 */ /* 0x000fe200078e0a03 */
[----:B------:R-:W-:Y:S01]  /*87e0*/  STL [R1+0x24], R9 ;  /* 0x0000240901007387 */ /* 0x000fe20000100800 */
[----:B0-----:R-:W-:-:S03]  /*87f0*/  IABS R2, R15 ;  /* 0x0000000f00027213 */ /* 0x001fc60000000000 */
[----:B------:R0:W-:Y:S01]  /*8800*/  STL [R1+0x20], R11 ;  /* 0x0000200b01007387 */ /* 0x0001e20000100800 */
[----:B------:R-:W-:-:S03]  /*8810*/  ISETP.GE.AND P2, PT, R15, RZ, PT ;  /* 0x000000ff0f00720c */ /* 0x000fc60003f46270 */
[----:B------:R-:W-:Y:S01]  /*8820*/  STL [R1+0x22c], R5 ;  /* 0x00022c0501007387 */ /* 0x000fe20000100800 */
[----:B------:R-:W-:-:S03]  /*8830*/  ISETP.GE.AND P5, PT, R22, RZ, PT ;  /* 0x000000ff1600720c */ /* 0x000fc60003fa6270 */
[----:B------:R-:W-:Y:S01]  /*8840*/  STL [R1+0x14], R7 ;  /* 0x0000140701007387 */ /* 0x000fe20000100800 */
[----:B------:R-:W-:Y:S02]  /*8850*/  IABS R15, R22 ;  /* 0x00000016000f7213 */ /* 0x000fe40000000000 */
[----:B0-----:R-:W-:Y:S01]  /*8860*/  IABS R11, R21 ;  /* 0x00000015000b7213 */ /* 0x001fe20000000000 */
[----:B------:R0:W-:Y:S04]  /*8870*/  STL [R1+0x10], R3 ;  /* 0x0000100301007387 */ /* 0x0001e80000100800 */
[----:B------:R-:W4:Y:S04]  /*8880*/  LDL.LU R21, [R1+0x34c] ;  /* 0x00034c0001157983 */ /* 0x000f280000300800 */
[----:B------:R-:W3:Y:S04]  /*8890*/  LDL.LU R22, [R1+0x350] ;  /* 0x0003500001167983 */ /* 0x000ee80000300800 */
[----:B0-----:R-:W4:Y:S01]  /*88a0*/  LDL R3, [R1+0x354] ;  /* 0x0003540001037983 */ /* 0x001f220000100800 */
[----:B------:R-:W-:-:S03]  /*88b0*/  IABS R9, R20 ;  /* 0x0000001400097213 */ /* 0x000fc60000000000 */
[----:B------:R-:W4:Y:S01]  /*88c0*/  LDL R20, [R1+0x358] ;  /* 0x0003580001147983 */ /* 0x000f220000100800 */
        /* <DEDUP_REMOVED lines=8> */
[----:B------:R-:W-:Y:S01]  /*8950*/  ISETP.GT.U32.AND P6, PT, R0, R5, PT ;  /* 0x000000050000720c */ /* 0x000fe20003fc4070 */
[----:B------:R-:W-:-:S10]  /*8960*/  IMAD.HI.U32 R6, R10, R28, RZ ;  /* 0x0000001c0a067227 */ /* 0x000fd400078e00ff */
[--C-:B------:R-:W-:Y:S02]  /*8970*/  @!P4 IMAD.IADD R2, R2, 0x1, -R0.reuse ;  /* 0x000000010202c824 */ /* 0x100fe400078e0a00 */
[----:B------:R-:W-:-:S03]  /*8980*/  @!P6 IMAD.IADD R5, R5, 0x1, -R0 ;  /* 0x000000010505e824 */ /* 0x000fc600078e0a00 */
[----:B------:R-:W-:Y:S01]  /*8990*/  ISETP.GT.U32.AND P4, PT, R0, R2, PT ;  /* 0x000000020000720c */ /* 0x000fe20003f84070 */
[----:B------:R-:W-:Y:S01]  /*89a0*/  IMAD.HI.U32 R4, R10, R11, RZ ;  /* 0x0000000b0a047227 */ /* 0x000fe200078e00ff */
[----:B------:R-:W-:-:S03]  /*89b0*/  ISETP.GT.U32.AND P6, PT, R0, R5, PT ;  /* 0x000000050000720c */ /* 0x000fc60003fc4070 */
[----:B------:R-:W-:Y:S02]  /*89c0*/  IMAD.MOV R6, RZ, RZ, -R6 ;  /* 0x000000ffff067224 */ /* 0x000fe400078e0a06 */
[----:B------:R-:W-:Y:S02]  /*89d0*/  IMAD.MOV R4, RZ, RZ, -R4 ;  /* 0x000000ffff047224 */ /* 0x000fe400078e0a04 */
[C---:B------:R-:W-:Y:S02]  /*89e0*/  IMAD R28, R0.reuse, R6, R28 ;  /* 0x00000006001c7224 */ /* 0x040fe400078e021c */
[----:B------:R-:W-:Y:S02]  /*89f0*/  IMAD R11, R0, R4, R11 ;  /* 0x00000004000b7224 */ /* 0x000fe400078e020b */
[--C-:B------:R-:W-:Y:S01]  /*8a00*/  @!P4 IMAD.IADD R2, R2, 0x1, -R0.reuse ;  /* 0x000000010202c824 */ /* 0x100fe200078e0a00 */
[C---:B------:R-:W-:Y:S01]  /*8a10*/  ISETP.GT.U32.AND P4, PT, R0.reuse, R28, PT ;  /* 0x0000001c0000720c */ /* 0x040fe20003f84070 */
[----:B------:R-:W-:Y:S01]  /*8a20*/  @!P6 IMAD.IADD R5, R5, 0x1, -R0 ;  /* 0x000000010505e824 */ /* 0x000fe200078e0a00 */
[----:B------:R-:W-:Y:S01]  /*8a30*/  ISETP.GT.U32.AND P6, PT, R0, R11, PT ;  /* 0x0000000b0000720c */ /* 0x000fe20003fc4070 */
[----:B------:R-:W-:Y:S01]  /*8a40*/  IMAD.HI.U32 R4, R10, R9, RZ ;  /* 0x000000090a047227 */ /* 0x000fe200078e00ff */
[----:B------:R-:W-:-:S03]  /*8a50*/  ISETP.GE.AND P3, PT, R16, RZ, PT ;  /* 0x000000ff1000720c */ /* 0x000fc60003f66270 */
[----:B------:R-:W-:-:S04]  /*8a60*/  IMAD.MOV R4, RZ, RZ, -R4 ;  /* 0x000000ffff047224 */ /* 0x000fc800078e0a04 */
[----:B------:R-:W-:Y:S02]  /*8a70*/  IMAD R9, R0, R4, R9 ;  /* 0x0000000400097224 */ /* 0x000fe400078e0209 */
[--C-:B------:R-:W-:Y:S02]  /*8a80*/  @!P4 IMAD.IADD R28, R28, 0x1, -R0.reuse ;  /* 0x000000011c1cc824 */ /* 0x100fe400078e0a00 */
[----:B------:R-:W-:Y:S02]  /*8a90*/  @!P6 IMAD.IADD R11, R11, 0x1, -R0 ;  /* 0x000000010b0be824 */ /* 0x000fe400078e0a00 */
[----:B------:R-:W-:Y:S01]  /*8aa0*/  @!P2 IMAD.MOV R2, RZ, RZ, -R2 ;  /* 0x000000ffff02a224 */ /* 0x000fe200078e0a02 */
[C---:B------:R-:W-:Y:S02]  /*8ab0*/  ISETP.GT.U32.AND P6, PT, R0.reuse, R28, PT ;  /* 0x0000001c0000720c */ /* 0x040fe40003fc4070 */
[----:B------:R-:W-:Y:S02]  /*8ac0*/  ISETP.GT.U32.AND P2, PT, R0, R11, PT ;  /* 0x0000000b0000720c */ /* 0x000fe40003f44070 */
[----:B------:R0:W-:Y:S09]  /*8ad0*/  STL [R1+0xc], R2 ;  /* 0x00000c0201007387 */ /* 0x0001f20000100800 */
[----:B------:R-:W-:-:S02]  /*8ae0*/  @!P6 IMAD.IADD R28, R28, 0x1, -R0 ;  /* 0x000000011c1ce824 */ /* 0x000fc400078e0a00 */
[----:B------:R-:W-:Y:S02]  /*8af0*/  @!P2 IMAD.IADD R11, R11, 0x1, -R0 ;  /* 0x000000010b0ba824 */ /* 0x000fe400078e0a00 */
[----:B------:R-:W-:Y:S02]  /*8b00*/  @!P1 IMAD.MOV R28, RZ, RZ, -R28 ;  /* 0x000000ffff1c9224 */ /* 0x000fe400078e0a1c */
[----:B------:R-:W-:Y:S01]  /*8b10*/  @!P0 IMAD.MOV R11, RZ, RZ, -R11 ;  /* 0x000000ffff0b8224 */ /* 0x000fe200078e0a0b */
[----:B--2---:R-:W-:-:S05]  /*8b20*/  IABS R14, R29 ;  /* 0x0000001d000e7213 */ /* 0x004fca0000000000 */
[----:B------:R-:W-:-:S04]  /*8b30*/  IMAD.HI.U32 R7, R10, R14, RZ ;  /* 0x0000000e0a077227 */ /* 0x000fc800078e00ff */
[----:B------:R-:W-:-:S04]  /*8b40*/  IMAD.MOV R7, RZ, RZ, -R7 ;  /* 0x000000ffff077224 */ /* 0x000fc800078e0a07 */
[----:B------:R-:W-:Y:S01]  /*8b50*/  IMAD R14, R0, R7, R14 ;  /* 0x00000007000e7224 */ /* 0x000fe200078e020e */
[----:B------:R-:W-:Y:S02]  /*8b60*/  ISETP.GE.AND P4, PT, R29, RZ, PT ;  /* 0x000000ff1d00720c */ /* 0x000fe40003f86270 */
[----:B---3--:R-:W-:Y:S02]  /*8b70*/  IABS R7, R22 ;  /* 0x0000001600077213 */ /* 0x008fe40000000000 */
[----:B----4-:R-:W-:Y:S01]  /*8b80*/  IABS R4, R3 ;  /* 0x0000000300047213 */ /* 0x010fe20000000000 */
[----:B------:R-:W-:Y:S02]  /*8b90*/  IMAD.MOV.U32 R3, RZ, RZ, R5 ;  /* 0x000000ffff037224 */ /* 0x000fe400078e0005 */
[----:B------:R-:W-:-:S04]  /*8ba0*/  IMAD.HI.U32 R13, R10, R7, RZ ;  /* 0x000000070a0d7227 */ /* 0x000fc800078e00ff */
[----:B------:R-:W-:Y:S02]  /*8bb0*/  @!P3 IMAD.MOV R3, RZ, RZ, -R3 ;  /* 0x000000ffff03b224 */ /* 0x000fe400078e0a03 */
[----:B------:R-:W-:Y:S01]  /*8bc0*/  IMAD.MOV R13, RZ, RZ, -R13 ;  /* 0x000000ffff0d7224 */ /* 0x000fe200078e0a0d */
[----:B0-----:R-:W-:Y:S02]  /*8bd0*/  IABS R2, R20 ;  /* 0x0000001400027213 */ /* 0x001fe40000000000 */
[----:B------:R0:W-:Y:S01]  /*8be0*/  STL [R1+0x8], R3 ;  /* 0x0000080301007387 */ /* 0x0001e20000100800 */
[----:B------:R-:W-:-:S03]  /*8bf0*/  IMAD R7, R0, R13, R7 ;  /* 0x0000000d00077224 */ /* 0x000fc600078e0207 */
[----:B------:R-:W2:Y:S04]  /*8c00*/  LDL.LU R29, [R1+0x35c] ;  /* 0x00035c00011d7983 */ /* 0x000ea80000300800 */
[----:B0-----:R-:W3:Y:S04]  /*8c10*/  LDL.LU R3, [R1+0x360] ;  /* 0x0003600001037983 */ /* 0x001ee80000300800 */
[----:B------:R-:W4:Y:S04]  /*8c20*/  LDL.LU R20, [R1+0x364] ;  /* 0x0003640001147983 */ /* 0x000f280000300800 */
[----:B------:R-:W2:Y:S04]  /*8c30*/  LDL.LU R13, [R1+0x348] ;  /* 0x00034800010d7983 */ /* 0x000ea80000300800 */
[----:B------:R-:W-:Y:S04]  /*8c40*/  STL [R1+0x20f4], R28 ;  /* 0x0020f41c01007387 */ /* 0x000fe80000100800 */
[----:B------:R0:W-:Y:S04]  /*8c50*/  STL [R1+0x20f8], R11 ;  /* 0x0020f80b01007387 */ /* 0x0001e80000100800 */
[----:B0-----:R-:W3:Y:S04]  /*8c60*/  LDL.LU R11, [R1+0x354] ;  /* 0x00035400010b7983 */ /* 0x001ee80000300800 */
[----:B------:R-:W4:Y:S01]  /*8c70*/  LDL.LU R28, [R1+0x358] ;  /* 0x00035800011c7983 */ /* 0x000f220000300800 */
        /* <DEDUP_REMOVED lines=8> */
[C---:B------:R-:W-:Y:S02]  /*8d00*/  ISETP.GT.U32.AND P2, PT, R0.reuse, R12, PT ;  /* 0x0000000c0000720c */ /* 0x040fe40003f44070 */
[----:B------:R-:W-:-:S09]  /*8d10*/  ISETP.GT.U32.AND P6, PT, R0, R14, PT ;  /* 0x0000000e0000720c */ /* 0x000fd20003fc4070 */
[--C-:B------:R-:W-:Y:S02]  /*8d20*/  @!P3 IMAD.IADD R15, R15, 0x1, -R0.reuse ;  /* 0x000000010f0fb824 */ /* 0x100fe400078e0a00 */
[----:B------:R-:W-:-:S03]  /*8d30*/  @!P2 IMAD.IADD R12, R12, 0x1, -R0 ;  /* 0x000000010c0ca824 */ /* 0x000fc600078e0a00 */
[----:B------:R-:W-:Y:S01]  /*8d40*/  ISETP.GT.U32.AND P2, PT, R0, R15, PT ;  /* 0x0000000f0000720c */ /* 0x000fe20003f44070 */
[----:B------:R-:W-:Y:S02]  /*8d50*/  @!P6 IMAD.IADD R14, R14, 0x1, -R0 ;  /* 0x000000010e0ee824 */ /* 0x000fe400078e0a00 */
[----:B------:R-:W-:-:S03]  /*8d60*/  IMAD.MOV.U32 R5, RZ, RZ, R4 ;  /* 0x000000ffff057224 */ /* 0x000fc600078e0004 */
[----:B------:R-:W-:Y:S01]  /*8d70*/  ISETP.GT.U32.AND P1, PT, R0, R14, PT ;  /* 0x0000000e0000720c */ /* 0x000fe20003f24070 */
[----:B------:R-:W-:-:S04]  /*8d80*/  IMAD.HI.U32 R6, R10, R5, RZ ;  /* 0x000000050a067227 */ /* 0x000fc800078e00ff */
[----:B------:R-:W-:Y:S02]  /*8d90*/  IMAD.MOV R6, RZ, RZ, -R6 ;  /* 0x000000ffff067224 */ /* 0x000fe400078e0a06 */
[----:B------:R-:W-:Y:S01]  /*8da0*/  @!P2 IMAD.IADD R15, R15, 0x1, -R0 ;  /* 0x000000010f0fa824 */ /* 0x000fe200078e0a00 */
[C---:B------:R-:W-:Y:S01]  /*8db0*/  ISETP.GT.U32.AND P2, PT, R0.reuse, R7, PT ;  /* 0x000000070000720c */ /* 0x040fe20003f44070 */
[----:B------:R-:W-:Y:S01]  /*8dc0*/  IMAD R5, R0, R6, R5 ;  /* 0x0000000600057224 */ /* 0x000fe200078e0205 */
[----:B------:R-:W-:-:S03]  /*8dd0*/  IABS R8, R21 ;  /* 0x0000001500087213 */ /* 0x000fc60000000000 */
[----:B------:R-:W-:Y:S01]  /*8de0*/  @!P1 IMAD.IADD R14, R14, 0x1, -R0 ;  /* 0x000000010e0e9824 */ /* 0x000fe200078e0a00 */
[----:B------:R-:W-:Y:S01]  /*8df0*/  ISETP.GT.U32.AND P1, PT, R0, R5, PT ;  /* 0x000000050000720c */ /* 0x000fe20003f24070 */
[----:B------:R-:W-:-:S06]  /*8e00*/  IMAD.HI.U32 R4, R10, R8, RZ ;  /* 0x000000080a047227 */ /* 0x000fcc00078e00ff */
[----:B------:R-:W-:Y:S01]  /*8e10*/  @!P2 IMAD.IADD R7, R7, 0x1, -R0 ;  /* 0x000000010707a824 */ /* 0x000fe200078e0a00 */
[----:B------:R-:W-:Y:S01]  /*8e20*/  ISETP.GE.AND P2, PT, R21, RZ, PT ;  /* 0x000000ff1500720c */ /* 0x000fe20003f46270 */
[----:B------:R-:W-:Y:S02]  /*8e30*/  IMAD.MOV.U32 R21, RZ, RZ, R14 ;  /* 0x000000ffff157224 */ /* 0x000fe400078e000e */
[----:B------:R-:W-:Y:S02]  /*8e40*/  IMAD.MOV R4, RZ, RZ, -R4 ;  /* 0x000000ffff047224 */ /* 0x000fe400078e0a04 */
[----:B------:R-:W-:Y:S02]  /*8e50*/  @!P5 IMAD.MOV R15, RZ, RZ, -R15 ;  /* 0x000000ffff0fd224 */ /* 0x000fe400078e0a0f */
[----:B------:R-:W-:Y:S01]  /*8e60*/  @!P4 IMAD.MOV R21, RZ, RZ, -R21 ;  /* 0x000000ffff15c224 */ /* 0x000fe200078e0a15 */
[C---:B------:R-:W-:Y:S01]  /*8e70*/  ISETP.GT.U32.AND P3, PT, R0.reuse, R9, PT ;  /* 0x000000090000720c */ /* 0x040fe20003f64070 */
[----:B------:R-:W-:Y:S01]  /*8e80*/  IMAD R8, R0, R4, R8 ;  /* 0x0000000400087224 */ /* 0x000fe200078e0208 */
[----:B------:R-:W-:Y:S01]  /*8e90*/  STL [R1+0x1c8], R15 ;  /* 0x0001c80f01007387 */ /* 0x000fe20000100800 */
[----:B------:R-:W-:Y:S01]  /*8ea0*/  @!P1 IMAD.IADD R5, R5, 0x1, -R0 ;  /* 0x0000000105059824 */ /* 0x000fe200078e0a00 */
[----:B------:R-:W-:-:S02]  /*8eb0*/  ISETP.GE.AND P1, PT, R22, RZ, PT ;  /* 0x000000ff1600720c */ /* 0x000fc40003f26270 */
[----:B------:R-:W3:Y:S01]  /*8ec0*/  LDL.LU R22, [R1+0x36c] ;  /* 0x00036c0001167983 */ /* 0x000ee20000300800 */
[----:B------:R-:W-:-:S03]  /*8ed0*/  ISETP.GT.U32.AND P6, PT, R0, R8, PT ;  /* 0x000000080000720c */ /* 0x000fc60003fc4070 */
[----:B------:R0:W-:Y:S02]  /*8ee0*/  STL [R1+0x1cc], R21 ;  /* 0x0001cc1501007387 */ /* 0x0001e40000100800 */
[----:B0-----:R-:W-:Y:S02]  /*8ef0*/  IMAD.MOV.U32 R21, RZ, RZ, R23 ;  /* 0x000000ffff157224 */ /* 0x001fe400078e0017 */
[----:B------:R-:W3:Y:S01]  /*8f00*/  LDL.LU R23, [R1+0x370] ;  /* 0x0003700001177983 */ /* 0x000ee20000300800 */
[----:B------:R-:W-:-:S05]  /*8f10*/  @!P3 IMAD.IADD R9, R9, 0x1, -R0 ;  /* 0x000000010909b824 */ /* 0x000fca00078e0a00 */
[----:B------:R-:W-:Y:S02]  /*8f20*/  @!P6 IMAD.IADD R8, R8, 0x1, -R0 ;  /* 0x000000010808e824 */ /* 0x000fe400078e0a00 */
[----:B------:R-:W-:Y:S01]  /*8f30*/  IMAD.HI.U32 R4, R10, R2, RZ ;  /* 0x000000020a047227 */ /* 0x000fe200078e00ff */
[----:B------:R-:W-:-:S03]  /*8f40*/  ISETP.GT.U32.AND P6, PT, R0, R9, PT ;  /* 0x000000090000720c */ /* 0x000fc60003fc4070 */
[----:B------:R-:W-:Y:S01]  /*8f50*/  IMAD.MOV R4, RZ, RZ, -R4 ;  /* 0x000000ffff047224 */ /* 0x000fe200078e0a04 */
[C---:B------:R-:W-:Y:S02]  /*8f60*/  ISETP.GT.U32.AND P3, PT, R0.reuse, R12, PT ;  /* 0x0000000c0000720c */ /* 0x040fe40003f64070 */
[C---:B------:R-:W-:Y:S01]  /*8f70*/  ISETP.GT.U32.AND P0, PT, R0.reuse, R8, PT ;  /* 0x000000080000720c */ /* 0x040fe20003f04070 */
[----:B------:R-:W-:-:S06]  /*8f80*/  IMAD R2, R0, R4, R2 ;  /* 0x0000000400027224 */ /* 0x000fcc00078e0202 */
[----:B------:R-:W-:Y:S01]  /*8f90*/  @!P6 IMAD.IADD R9, R9, 0x1, -R0 ;  /* 0x000000010909e824 */ /* 0x000fe200078e0a00 */
[----:B------:R-:W-:-:S03]  /*8fa0*/  ISETP.GT.U32.AND P6, PT, R0, R2, PT ;  /* 0x000000020000720c */ /* 0x000fc60003fc4070 */
[--C-:B------:R-:W-:Y:S01]  /*8fb0*/  @!P3 IMAD.IADD R12, R12, 0x1, -R0.reuse ;  /* 0x000000010c0cb824 */ /* 0x100fe200078e0a00 */
[----:B------:R-:W-:Y:S01]  /*8fc0*/  ISETP.GE.AND P3, PT, R17, RZ, PT ;  /* 0x000000ff1100720c */ /* 0x000fe20003f66270 */
[----:B------:R-:W-:Y:S02]  /*8fd0*/  @!P0 IMAD.IADD R8, R8, 0x1, -R0 ;  /* 0x0000000108088824 */ /* 0x000fe400078e0a00 */
[----:B------:R-:W-:-:S06]  /*8fe0*/  IMAD.MOV.U32 R14, RZ, RZ, R12 ;  /* 0x000000ffff0e7224 */ /* 0x000fcc00078e000c */
[----:B------:R-:W-:Y:S01]  /*8ff0*/  @!P6 IMAD.IADD R2, R2, 0x1, -R0 ;  /* 0x000000010202e824 */ /* 0x000fe200078e0a00 */
[----:B------:R-:W-:Y:S01]  /*9000*/  ISETP.GT.U32.AND P6, PT, R0, R7, PT ;  /* 0x000000070000720c */ /* 0x000fe20003fc4070 */
[----:B------:R-:W-:Y:S02]  /*9010*/  IMAD.MOV.U32 R12, RZ, RZ, R9 ;  /* 0x000000ffff0c7224 */ /* 0x000fe400078e0009 */
[----:B------:R-:W-:Y:S02]  /*9020*/  IMAD.MOV.U32 R9, RZ, RZ, R8 ;  /* 0x000000ffff097224 */ /* 0x000fe400078e0008 */
[----:B------:R-:W-:Y:S02]  /*9030*/  @!P3 IMAD.MOV R14, RZ, RZ, -R14 ;  /* 0x000000ffff0eb224 */ /* 0x000fe400078e0a0e */
[----:B------:R-:W-:-:S03]  /*9040*/  @!P2 IMAD.MOV R9, RZ, RZ, -R9 ;  /* 0x000000ffff09a224 */ /* 0x000fc600078e0a09 */
[----:B------:R-:W-:Y:S03]  /*9050*/  STL [R1+0x1f4], R14 ;  /* 0x0001f40e01007387 */ /* 0x000fe60000100800 */
[----:B------:R-:W-:Y:S01]  /*9060*/  @!P6 IMAD.IADD R7, R7, 0x1, -R0 ;  /* 0x000000010707e824 */ /* 0x000fe200078e0a00 */
[----:B--2---:R-:W-:-:S13]  /*9070*/  ISETP.GE.AND P0, PT, R13, RZ, PT ;  /* 0x000000ff0d00720c */ /* 0x004fda0003f06270 */
[----:B------:R-:W-:-:S05]  /*9080*/  @!P0 IMAD.MOV R12, RZ, RZ, -R12 ;  /* 0x000000ffff0c8224 */ /* 0x000fca00078e0a0c */
[----:B------:R-:W-:Y:S01]  /*9090*/  STL [R1+0x214], R12 ;  /* 0x0002140c01007387 */ /* 0x000fe20000100800 */
[----:B----4-:R-:W-:-:S03]  /*90a0*/  ISETP.GE.AND P6, PT, R28, RZ, PT ;  /* 0x000000ff1c00720c */ /* 0x010fc60003fc6270 */
[----:B------:R-:W-:Y:S04]  /*90b0*/  STL [R1+0x218], R9 ;  /* 0x0002180901007387 */ /* 0x000fe80000100800 */
[----:B------:R-:W2:Y:S01]  /*90c0*/  LDL.LU R28, [R1+0x374] ;  /* 0x00037400011c7983 */ /* 0x000ea20000300800 */
[----:B------:R-:W-:-:S05]  /*90d0*/  IABS R6, R29 ;  /* 0x0000001d00067213 */ /* 0x000fca0000000000 */
[----:B------:R-:W-:Y:S01]  /*90e0*/  IMAD.HI.U32 R17, R10, R6, RZ ;  /* 0x000000060a117227 */ /* 0x000fe200078e00ff */
[----:B------:R-:W-:-:S03]  /*90f0*/  ISETP.GT.U32.AND P4, PT, R0, R5, PT ;  /* 0x000000050000720c */ /* 0x000fc60003f84070 */
[----:B------:R-:W-:Y:S01]  /*9100*/  IMAD.MOV R17, RZ, RZ, -R17 ;  /* 0x000000ffff117224 */ /* 0x000fe200078e0a11 */
[----:B------:R-:W-:-:S03]  /*9110*/  ISETP.GT.U32.AND P3, PT, R0, R2, PT ;  /* 0x000000020000720c */ /* 0x000fc60003f64070 */
[----:B------:R-:W-:Y:S01]  /*9120*/  IMAD R6, R0, R17, R6 ;  /* 0x0000001100067224 */ /* 0x000fe200078e0206 */
[----:B---3--:R-:W-:-:S04]  /*9130*/  ISETP.GE.AND P0, PT, R11, RZ, PT ;  /* 0x000000ff0b00720c */ /* 0x008fc80003f06270 */
[----:B------:R-:W-:Y:S02]  /*9140*/  ISETP.GT.U32.AND P5, PT, R0, R6, PT ;  /* 0x000000060000720c */ /* 0x000fe40003fa4070 */
[----:B------:R-:W-:Y:S01]  /*9150*/  IABS R4, R3 ;  /* 0x0000000300047213 */ /* 0x000fe20000000000 */
[--C-:B------:R-:W-:Y:S02]  /*9160*/  @!P4 IMAD.IADD R5, R5, 0x1, -R0.reuse ;  /* 0x000000010505c824 */ /* 0x100fe400078e0a00 */
[----:B------:R-:W-:Y:S01]  /*9170*/  @!P3 IMAD.IADD R2, R2, 0x1, -R0 ;  /* 0x000000010202b824 */ /* 0x000fe200078e0a00 */
[----:B------:R-:W-:Y:S01]  /*9180*/  ISETP.GE.AND P3, PT, R3, RZ, PT ;  /* 0x000000ff0300720c */ /* 0x000fe20003f66270 */
[----:B------:R-:W-:-:S04]  /*9190*/  IMAD.HI.U32 R16, R10, R4, RZ ;  /* 0x000000040a107227 */ /* 0x000fc800078e00ff */
[----:B------:R-:W-:Y:S02]  /*91a0*/  IMAD.MOV.U32 R3, RZ, RZ, R5 ;  /* 0x000000ffff037224 */ /* 0x000fe400078e0005 */
[----:B------:R-:W-:Y:S02]  /*91b0*/  @!P1 IMAD.MOV R7, RZ, RZ, -R7 ;  /* 0x000000ffff079224 */ /* 0x000fe400078e0a07 */
[----:B------:R-:W-:Y:S02]  /*91c0*/  IMAD.MOV R16, RZ, RZ, -R16 ;  /* 0x000000ffff107224 */ /* 0x000fe400078e0a10 */
[----:B------:R-:W-:Y:S02]  /*91d0*/  @!P5 IMAD.IADD R6, R6, 0x1, -R0 ;  /* 0x000000010606d824 */ /* 0x000fe400078e0a00 */
[----:B------:R-:W-:Y:S02]  /*91e0*/  @!P0 IMAD.MOV R3, RZ, RZ, -R3 ;  /* 0x000000ffff038224 */ /* 0x000fe400078e0a03 */
[----:B------:R-:W-:Y:S01]  /*91f0*/  @!P6 IMAD.MOV R2, RZ, RZ, -R2 ;  /* 0x000000ffff02e224 */ /* 0x000fe200078e0a02 */
[----:B------:R-:W-:Y:S01]  /*9200*/  ISETP.GE.AND P4, PT, R29, RZ, PT ;  /* 0x000000ff1d00720c */ /* 0x000fe20003f86270 */
[C---:B------:R-:W-:Y:S01]  /*9210*/  IMAD R4, R0.reuse, R16, R4 ;  /* 0x0000001000047224 */ /* 0x040fe200078e0204 */
[----:B------:R-:W-:Y:S01]  /*9220*/  STL [R1+0x21c], R7 ;  /* 0x00021c0701007387 */ /* 0x000fe20000100800 */
[----:B------:R-:W-:-:S03]  /*9230*/  ISETP.GT.U32.AND P1, PT, R0, R6, PT ;  /* 0x000000060000720c */ /* 0x000fc60003f24070 */
[----:B------:R-:W3:Y:S01]  /*9240*/  LDL.LU R29, [R1+0x378] ;  /* 0x00037800011d7983 */ /* 0x000ee20000300800 */
[----:B------:R-:W-:-:S03]  /*9250*/  ISETP.GT.U32.AND P2, PT, R0, R4, PT ;  /* 0x000000040000720c */ /* 0x000fc60003f44070 */
[----:B------:R0:W-:Y:S04]  /*9260*/  STL [R1+0x220], R3 ;  /* 0x0002200301007387 */ /* 0x0001e80000100800 */
[----:B------:R-:W-:Y:S01]  /*9270*/  STL [R1+0x228], R2 ;  /* 0x0002280201007387 */ /* 0x000fe20000100800 */
[----:B------:R-:W-:-:S03]  /*9280*/  IABS R13, R20 ;  /* 0x00000014000d7213 */ /* 0x000fc60000000000 */
[----:B0-----:R-:W4:Y:S01]  /*9290*/  LDL.LU R3, [R1+0x37c] ;  /* 0x00037c0001037983 */ /* 0x001f220000300800 */
[----:B------:R-:W-:-:S03]  /*92a0*/  ISETP.GE.AND P5, PT, R20, RZ, PT ;  /* 0x000000ff1400720c */ /* 0x000fc60003fa6270 */
[----:B------:R-:W4:Y:S01]  /*92b0*/  LDL.LU R20, [R1+0x380] ;  /* 0x0003800001147983 */ /* 0x000f220000300800 */
[----:B------:R-:W-:Y:S02]  /*92c0*/  @!P1 IMAD.IADD R6, R6, 0x1, -R0 ;  /* 0x0000000106069824 */ /* 0x000fe400078e0a00 */
[----:B------:R-:W-:-:S04]  /*92d0*/  IMAD.HI.U32 R8, R10, R13, RZ ;  /* 0x0000000d0a087227 */ /* 0x000fc800078e00ff */
[----:B------:R-:W-:Y:S02]  /*92e0*/  @!P2 IMAD.IADD R4, R4, 0x1, -R0 ;  /* 0x000000010404a824 */ /* 0x000fe400078e0a00 */
[----:B------:R-:W-:Y:S02]  /*92f0*/  IMAD.MOV.U32 R15, RZ, RZ, R6 ;  /* 0x000000ffff0f7224 */ /* 0x000fe400078e0006 */
[----:B------:R-:W-:Y:S01]  /*9300*/  IMAD.MOV R8, RZ, RZ, -R8 ;  /* 0x000000ffff087224 */ /* 0x000fe200078e0a08 */
[C---:B------:R-:W-:Y:S01]  /*9310*/  ISETP.GT.U32.AND P0, PT, R0.reuse, R4, PT ;  /* 0x000000040000720c */ /* 0x040fe20003f04070 */
[----:B------:R-:W-:Y:S02]  /*9320*/  @!P4 IMAD.MOV R15, RZ, RZ, -R15 ;  /* 0x000000ffff0fc224 */ /* 0x000fe400078e0a0f */
[C---:B------:R-:W-:Y:S01]  /*9330*/  IMAD R13, R0.reuse, R8, R13 ;  /* 0x00000008000d7224 */ /* 0x040fe200078e020d */
[----:B------:R-:W-:Y:S02]  /*9340*/  ISETP.GE.AND P2, PT, R21, RZ, PT ;  /* 0x000000ff1500720c */ /* 0x000fe40003f46270 */
[----:B------:R-:W-:Y:S01]  /*9350*/  IABS R9, R21 ;  /* 0x0000001500097213 */ /* 0x000fe20000000000 */
[----:B------:R-:W-:Y:S01]  /*9360*/  STL [R1+0x20c], R15 ;  /* 0x00020c0f01007387 */ /* 0x000fe20000100800 */
[----:B------:R-:W-:-:S03]  /*9370*/  ISETP.GT.U32.AND P6, PT, R0, R13, PT ;  /* 0x0000000d0000720c */ /* 0x000fc60003fc4070 */
[----:B------:R-:W4:Y:S02]  /*9380*/  LDL.LU R21, [R1+0x384] ;  /* 0x0003840001157983 */ /* 0x000f240000300800 */
[--C-:B------:R-:W-:Y:S01]  /*9390*/  @!P0 IMAD.IADD R4, R4, 0x1, -R0.reuse ;  /* 0x0000000104048824 */ /* 0x100fe200078e0a00 */
[----:B------:R-:W-:Y:S02]  /*93a0*/  IABS R8, R23 ;  /* 0x0000001700087213 */ /* 0x000fe40000000000 */
[----:B------:R-:W-:Y:S02]  /*93b0*/  ISETP.GE.AND P0, PT, R23, RZ, PT ;  /* 0x000000ff1700720c */ /* 0x000fe40003f06270 */
[----:B------:R-:W4:Y:S01]  /*93c0*/  LDL.LU R23, [R1+0x388] ;  /* 0x0003880001177983 */ /* 0x000f220000300800 */
[----:B------:R-:W-:Y:S02]  /*93d0*/  IABS R7, R22 ;  /* 0x0000001600077213 */ /* 0x000fe40000000000 */
[----:B------:R-:W-:Y:S01]  /*93e0*/  ISETP.GE.AND P1, PT, R22, RZ, PT ;  /* 0x000000ff1600720c */ /* 0x000fe20003f26270 */
[----:B------:R-:W-:Y:S01]  /*93f0*/  @!P6 IMAD.IADD R13, R13, 0x1, -R0 ;  /* 0x000000010d0de824 */ /* 0x000fe200078e0a00 */
[----:B------:R-:W4:Y:S01]  /*9400*/  LDL.LU R22, [R1+0x38c] ;  /* 0x00038c0001167983 */ /* 0x000f220000300800 */
[----:B------:R-:W-:-:S03]  /*9410*/  IMAD.HI.U32 R5, R10, R8, RZ ;  /* 0x000000080a057227 */ /* 0x000fc600078e00ff */
[----:B------:R-:W-:Y:S01]  /*9420*/  ISETP.GT.U32.AND P6, PT, R0, R13, PT ;  /* 0x0000000d0000720c */ /* 0x000fe20003fc4070 */
[----:B------:R-:W-:-:S04]  /*9430*/  IMAD.MOV R5, RZ, RZ, -R5 ;  /* 0x000000ffff057224 */ /* 0x000fc800078e0a05 */
[----:B------:R-:W-:-:S08]  /*9440*/  IMAD R8, R0, R5, R8 ;  /* 0x0000000500087224 */ /* 0x000fd000078e0208 */
[----:B------:R-:W-:Y:S01]  /*9450*/  @!P6 IMAD.IADD R13, R13, 0x1, -R0 ;  /* 0x000000010d0de824 */ /* 0x000fe200078e0a00 */
[----:B------:R-:W-:Y:S01]  /*9460*/  ISETP.GT.U32.AND P6, PT, R0, R8, PT ;  /* 0x000000080000720c */ /* 0x000fe20003fc4070 */
[----:B------:R-:W-:-:S04]  /*9470*/  IMAD.MOV.U32 R11, RZ, RZ, R4 ;  /* 0x000000ffff0b7224 */ /* 0x000fc800078e0004 */
[----:B------:R-:W-:-:S08]  /*9480*/  @!P3 IMAD.MOV R11, RZ, RZ, -R11 ;  /* 0x000000ffff0bb224 */ /* 0x000fd000078e0a0b */
[----:B------:R-:W-:Y:S01]  /*9490*/  @!P6 IMAD.IADD R8, R8, 0x1, -R0 ;  /* 0x000000010808e824 */ /* 0x000fe200078e0a00 */
[----:B------:R0:W-:Y:S04]  /*94a0*/  STL [R1+0x210], R11 ;  /* 0x0002100b01007387 */ /* 0x0001e80000100800 */
[----:B------:R-:W-:Y:S01]  /*94b0*/  ISETP.GT.U32.AND P6, PT, R0, R8, PT ;  /* 0x000000080000720c */ /* 0x000fe20003fc4070 */
[----:B0-----:R-:W-:-:S04]  /*94c0*/  IMAD.MOV.U32 R11, RZ, RZ, R13 ;  /* 0x000000ffff0b7224 */ /* 0x001fc800078e000d */
[----:B------:R-:W-:-:S08]  /*94d0*/  @!P5 IMAD.MOV R11, RZ, RZ, -R11 ;  /* 0x000000ffff0bd224 */ /* 0x000fd000078e0a0b */
[----:B------:R-:W-:Y:S01]  /*94e0*/  @!P6 IMAD.IADD R8, R8, 0x1, -R0 ;  /* 0x000000010808e824 */ /* 0x000fe200078e0a00 */
[----:B------:R0:W-:Y:S01]  /*94f0*/  STL [R1+0x208], R11 ;  /* 0x0002080b01007387 */ /* 0x0001e20000100800 */
[----:B--2---:R-:W-:Y:S02]  /*9500*/  IABS R2, R28 ;  /* 0x0000001c00027213 */ /* 0x004fe40000000000 */
[----:B------:R-:W-:Y:S02]  /*9510*/  ISETP.GE.AND P6, PT, R28, RZ, PT ;  /* 0x000000ff1c00720c */ /* 0x000fe40003fc6270 */
[----:B------:R-:W2:Y:S01]  /*9520*/  LDL.LU R28, [R1+0x390] ;  /* 0x00039000011c7983 */ /* 0x000ea20000300800 */
[----:B------:R-:W-:-:S04]  /*9530*/  IMAD.HI.U32 R14, R10, R9, RZ ;  /* 0x000000090a0e7227 */ /* 0x000fc800078e00ff */
[----:B------:R-:W-:Y:S02]  /*9540*/  IMAD.MOV R14, RZ, RZ, -R14 ;  /* 0x000000ffff0e7224 */ /* 0x000fe400078e0a0e */
[----:B------:R-:W-:-:S04]  /*9550*/  IMAD.HI.U32 R12, R10, R7, RZ ;  /* 0x000000070a0c7227 */ /* 0x000fc800078e00ff */
[----:B------:R-:W-:Y:S02]  /*9560*/  IMAD R9, R0, R14, R9 ;  /* 0x0000000e00097224 */ /* 0x000fe400078e0209 */
[----:B------:R-:W-:Y:S02]  /*9570*/  IMAD.MOV R12, RZ, RZ, -R12 ;  /* 0x000000ffff0c7224 */ /* 0x000fe400078e0a0c */
[----:B------:R-:W-:Y:S01]  /*9580*/  IMAD.HI.U32 R6, R10, R2, RZ ;  /* 0x000000020a067227 */ /* 0x000fe200078e00ff */
[----:B------:R-:W-:-:S03]  /*9590*/  ISETP.GT.U32.AND P4, PT, R0, R9, PT ;  /* 0x000000090000720c */ /* 0x000fc60003f84070 */
[----:B------:R-:W-:Y:S02]  /*95a0*/  IMAD R7, R0, R12, R7 ;  /* 0x0000000c00077224 */ /* 0x000fe400078e0207 */
[----:B------:R-:W-:-:S03]  /*95b0*/  IMAD.MOV R4, RZ, RZ, -R6 ;  /* 0x000000ffff047224 */ /* 0x000fc600078e0a06 */
[C---:B------:R-:W-:Y:S01]  /*95c0*/  ISETP.GT.U32.AND P3, PT, R0.reuse, R7, PT ;  /* 0x000000070000720c */ /* 0x040fe20003f64070 */
[----:B------:R-:W-:-:S04]  /*95d0*/  IMAD R2, R0, R4, R2 ;  /* 0x0000000400027224 */ /* 0x000fc800078e0202 */
[----:B------:R-:W-:Y:S01]  /*95e0*/  @!P4 IMAD.IADD R9, R9, 0x1, -R0 ;  /* 0x000000010909c824 */ /* 0x000fe200078e0a00 */
[----:B------:R-:W-:-:S07]  /*95f0*/  ISETP.GT.U32.AND P4, PT, R0, R2, PT ;  /* 0x000000020000720c */ /* 0x000fce0003f84070 */
[----:B------:R-:W-:Y:S01]  /*9600*/  @!P3 IMAD.IADD R7, R7, 0x1, -R0 ;  /* 0x000000010707b824 */ /* 0x000fe200078e0a00 */
[----:B---3--:R-:W-:Y:S02]  /*9610*/  IABS R5, R29 ;  /* 0x0000001d00057213 */ /* 0x008fe40000000000 */
[----:B------:R-:W-:-:S03]  /*9620*/  ISETP.GT.U32.AND P3, PT, R0, R9, PT ;  /* 0x000000090000720c */ /* 0x000fc60003f64070 */
[----:B------:R-:W-:Y:S01]  /*9630*/  IMAD.HI.U32 R12, R10, R5, RZ ;  /* 0x000000050a0c7227 */ /* 0x000fe200078e00ff */
[----:B------:R-:W-:-:S03]  /*9640*/  ISETP.GT.U32.AND P5, PT, R0, R7, PT ;  /* 0x000000070000720c */ /* 0x000fc60003fa4070 */
[----:B------:R-:W-:Y:S01]  /*9650*/  @!P4 IMAD.IADD R2, R2, 0x1, -R0 ;  /* 0x000000010202c824 */ /* 0x000fe200078e0a00 */
[----:B----4-:R-:W-:Y:S01]  /*9660*/  IABS R14, R3 ;  /* 0x00000003000e7213 */ /* 0x010fe20000000000 */
[----:B------:R-:W-:Y:S01]  /*9670*/  IMAD.MOV R12, RZ, RZ, -R12 ;  /* 0x000000ffff0c7224 */ /* 0x000fe200078e0a0c */
[----:B------:R-:W-:-:S03]  /*9680*/  IABS R6, R20 ;  /* 0x0000001400067213 */ /* 0x000fc60000000000 */
[----:B------:R-:W-:Y:S01]  /*9690*/  IMAD.HI.U32 R4, R10, R14, RZ ;  /* 0x0000000e0a047227 */ /* 0x000fe200078e00ff */
[----:B------:R-:W-:-:S03]  /*96a0*/  ISETP.GT.U32.AND P4, PT, R0, R2, PT ;  /* 0x000000020000720c */ /* 0x000fc60003f84070 */
[----:B------:R-:W-:Y:S02]  /*96b0*/  IMAD.MOV R4, RZ, RZ, -R4 ;  /* 0x000000ffff047224 */ /* 0x000fe400078e0a04 */
[----:B------:R-:W-:Y:S02]  /*96c0*/  IMAD R5, R0, R12, R5 ;  /* 0x0000000c00057224 */ /* 0x000fe400078e0205 */
[----:B------:R-:W-:-:S04]  /*96d0*/  IMAD.HI.U32 R12, R10, R6, RZ ;  /* 0x000000060a0c7227 */ /* 0x000fc800078e00ff */
[C---:B------:R-:W-:Y:S02]  /*96e0*/  IMAD R14, R0.reuse, R4, R14 ;  /* 0x00000004000e7224 */ /* 0x040fe400078e020e */
[----:B------:R-:W-:Y:S02]  /*96f0*/  IMAD.MOV R12, RZ, RZ, -R12 ;  /* 0x000000ffff0c7224 */ /* 0x000fe400078e0a0c */
[--C-:B------:R-:W-:Y:S01]  /*9700*/  @!P3 IMAD.IADD R9, R9, 0x1, -R0.reuse ;  /* 0x000000010909b824 */ /* 0x100fe200078e0a00 */
[C---:B------:R-:W-:Y:S01]  /*9710*/  ISETP.GT.U32.AND P3, PT, R0.reuse, R5, PT ;  /* 0x000000050000720c */ /* 0x040fe20003f64070 */
[----:B------:R-:W-:Y:S01]  /*9720*/  @!P5 IMAD.IADD R7, R7, 0x1, -R0 ;  /* 0x000000010707d824 */ /* 0x000fe200078e0a00 */
[C---:B------:R-:W-:Y:S01]  /*9730*/  ISETP.GT.U32.AND P5, PT, R0.reuse, R14, PT ;  /* 0x0000000e0000720c */ /* 0x040fe20003fa4070 */
[----:B------:R-:W-:Y:S02]  /*9740*/  IMAD R6, R0, R12, R6 ;  /* 0x0000000c00067224 */ /* 0x000fe400078e0206 */
[----:B------:R-:W-:Y:S01]  /*9750*/  @!P4 IMAD.IADD R2, R2, 0x1, -R0 ;  /* 0x000000010202c824 */ /* 0x000fe200078e0a00 */
[----:B------:R-:W-:Y:S01]  /*9760*/  IABS R4, R21 ;  /* 0x0000001500047213 */ /* 0x000fe20000000000 */
[----:B0-----:R-:W-:Y:S01]  /*9770*/  IMAD.MOV.U32 R11, RZ, RZ, R9 ;  /* 0x000000ffff0b7224 */ /* 0x001fe200078e0009 */
[----:B------:R-:W-:Y:S01]  /*9780*/  ISETP.GT.U32.AND P4, PT, R0, R6, PT ;  /* 0x000000060000720c */ /* 0x000fe20003f84070 */
[----:B------:R-:W-:-:S02]  /*9790*/  @!P1 IMAD.MOV R7, RZ, RZ, -R7 ;  /* 0x000000ffff079224 */ /* 0x000fc400078e0a07 */
[----:B------:R-:W-:-:S04]  /*97a0*/  IMAD.HI.U32 R15, R10, R4, RZ ;  /* 0x000000040a0f7227 */ /* 0x000fc800078e00ff */
[----:B------:R-:W-:Y:S02]  /*97b0*/  @!P2 IMAD.MOV R11, RZ, RZ, -R11 ;  /* 0x000000ffff0ba224 */ /* 0x000fe400078e0a0b */
[--C-:B------:R-:W-:Y:S01]  /*97c0*/  @!P3 IMAD.IADD R5, R5, 0x1, -R0.reuse ;  /* 0x000000010505b824 */ /* 0x100fe200078e0a00 */
[----:B------:R-:W-:Y:S01]  /*97d0*/  ISETP.GE.AND P3, PT, R29, RZ, PT ;  /* 0x000000ff1d00720c */ /* 0x000fe20003f66270 */
[--C-:B------:R-:W-:Y:S01]  /*97e0*/  @!P5 IMAD.IADD R14, R14, 0x1, -R0.reuse ;  /* 0x000000010e0ed824 */ /* 0x100fe200078e0a00 */
[----:B------:R-:W3:Y:S01]  /*97f0*/  LDL.LU R29, [R1+0x394] ;  /* 0x00039400011d7983 */ /* 0x000ee20000300800 */
[----:B------:R-:W-:Y:S01]  /*9800*/  ISETP.GE.AND P5, PT, R3, RZ, PT ;  /* 0x000000ff0300720c */ /* 0x000fe20003fa6270 */
[----:B------:R-:W-:Y:S01]  /*9810*/  IMAD.MOV R15, RZ, RZ, -R15 ;  /* 0x000000ffff0f7224 */ /* 0x000fe200078e0a0f */
[----:B------:R-:W-:Y:S01]  /*9820*/  IABS R12, R23 ;  /* 0x00000017000c7213 */ /* 0x000fe20000000000 */
[----:B------:R-:W4:Y:S01]  /*9830*/  LDL.LU R3, [R1+0x398] ;  /* 0x0003980001037983 */ /* 0x000f220000300800 */
[----:B------:R-:W-:-:S03]  /*9840*/  @!P4 IMAD.IADD R6, R6, 0x1, -R0 ;  /* 0x000000010606c824 */ /* 0x000fc600078e0a00 */
[----:B------:R-:W-:Y:S01]  /*9850*/  STL [R1+0x204], R11 ;  /* 0x0002040b01007387 */ /* 0x000fe20000100800 */
[----:B------:R-:W-:-:S03]  /*9860*/  IMAD R4, R0, R15, R4 ;  /* 0x0000000f00047224 */ /* 0x000fc600078e0204 */
[----:B------:R0:W-:Y:S01]  /*9870*/  STL [R1+0x200], R7 ;  /* 0x0002000701007387 */ /* 0x0001e20000100800 */
[----:B------:R-:W-:Y:S01]  /*9880*/  IABS R13, R22 ;  /* 0x00000016000d7213 */ /* 0x000fe20000000000 */
[----:B------:R-:W-:Y:S01]  /*9890*/  IMAD.HI.U32 R15, R10, R12, RZ ;  /* 0x0000000c0a0f7227 */ /* 0x000fe200078e00ff */
[----:B------:R-:W-:-:S03]  /*98a0*/  ISETP.GT.U32.AND P4, PT, R0, R14, PT ;  /* 0x0000000e0000720c */ /* 0x000fc60003f84070 */
[----:B0-----:R-:W-:Y:S01]  /*98b0*/  IMAD.MOV.U32 R7, RZ, RZ, R8 ;  /* 0x000000ffff077224 */ /* 0x001fe200078e0008 */
[C---:B------:R-:W-:Y:S01]  /*98c0*/  ISETP.GT.U32.AND P2, PT, R0.reuse, R5, PT ;  /* 0x000000050000720c */ /* 0x040fe20003f44070 */
[----:B------:R-:W-:Y:S02]  /*98d0*/  @!P6 IMAD.MOV R2, RZ, RZ, -R2 ;  /* 0x000000ffff02e224 */ /* 0x000fe400078e0a02 */
[----:B------:R-:W-:Y:S01]  /*98e0*/  @!P0 IMAD.MOV R7, RZ, RZ, -R7 ;  /* 0x000000ffff078224 */ /* 0x000fe200078e0a07 */
[----:B------:R-:W-:Y:S01]  /*98f0*/  ISETP.GT.U32.AND P6, PT, R0, R4, PT ;  /* 0x000000040000720c */ /* 0x000fe20003fc4070 */
[----:B------:R-:W-:-:S04]  /*9900*/  IMAD.HI.U32 R9, R10, R13, RZ ;  /* 0x0000000d0a097227 */ /* 0x000fc800078e00ff */
[----:B------:R-:W-:Y:S01]  /*9910*/  IMAD.MOV R15, RZ, RZ, -R15 ;  /* 0x000000ffff0f7224 */ /* 0x000fe200078e0a0f */
[----:B------:R-:W-:Y:S01]  /*9920*/  STL [R1+0x1fc], R7 ;  /* 0x0001fc0701007387 */ /* 0x000fe20000100800 */
[----:B------:R-:W-:-:S03]  /*9930*/  IMAD.MOV R9, RZ, RZ, -R9 ;  /* 0x000000ffff097224 */ /* 0x000fc600078e0a09 */
[----:B------:R0:W-:Y:S01]  /*9940*/  STL [R1+0x1f8], R2 ;  /* 0x0001f80201007387 */ /* 0x0001e20000100800 */
[C---:B------:R-:W-:Y:S01]  /*9950*/  ISETP.GT.U32.AND P1, PT, R0.reuse, R6, PT ;  /* 0x000000060000720c */ /* 0x040fe20003f24070 */
[----:B------:R-:W-:Y:S02]  /*9960*/  IMAD R13, R0, R9, R13 ;  /* 0x00000009000d7224 */ /* 0x000fe400078e020d */
[----:B------:R-:W-:Y:S02]  /*9970*/  @!P4 IMAD.IADD R14, R14, 0x1, -R0 ;  /* 0x000000010e0ec824 */ /* 0x000fe400078e0a00 */
[----:B0-----:R-:W-:Y:S02]  /*9980*/  IMAD R2, R0, R15, R12 ;  /* 0x0000000f00027224 */ /* 0x001fe400078e020c */
[----:B------:R-:W-:-:S03]  /*9990*/  @!P2 IMAD.IADD R5, R5, 0x1, -R0 ;  /* 0x000000010505a824 */ /* 0x000fc600078e0a00 */
[----:B------:R-:W-:Y:S01]  /*99a0*/  ISETP.GT.U32.AND P4, PT, R0, R2, PT ;  /* 0x000000020000720c */ /* 0x000fe20003f84070 */
[--C-:B------:R-:W-:Y:S01]  /*99b0*/  @!P6 IMAD.IADD R4, R4, 0x1, -R0.reuse ;  /* 0x000000010404e824 */ /* 0x100fe200078e0a00 */
[----:B------:R-:W-:Y:S01]  /*99c0*/  ISETP.GT.U32.AND P6, PT, R0, R13, PT ;  /* 0x0000000d0000720c */ /* 0x000fe20003fc4070 */
[----:B------:R-:W-:Y:S02]  /*99d0*/  IMAD.MOV.U32 R11, RZ, RZ, R5 ;  /* 0x000000ffff0b7224 */ /* 0x000fe400078e0005 */
[----:B------:R-:W-:Y:S02]  /*99e0*/  @!P1 IMAD.IADD R6, R6, 0x1, -R0 ;  /* 0x0000000106069824 */ /* 0x000fe400078e0a00 */
[----:B------:R-:W-:Y:S01]  /*99f0*/  @!P3 IMAD.MOV R11, RZ, RZ, -R11 ;  /* 0x000000ffff0bb224 */ /* 0x000fe200078e0a0b */
[----:B------:R-:W-:Y:S02]  /*9a00*/  ISETP.GT.U32.AND P3, PT, R0, R4, PT ;  /* 0x000000040000720c */ /* 0x000fe40003f64070 */
[----:B------:R-:W-:-:S02]  /*9a10*/  ISETP.GE.AND P1, PT, R23, RZ, PT ;  /* 0x000000ff1700720c */ /* 0x000fc40003f26270 */
[----:B------:R-:W-:Y:S01]  /*9a20*/  ISETP.GE.AND P2, PT, R21, RZ, PT ;  /* 0x000000ff1500720c */ /* 0x000fe20003f46270 */
[--C-:B------:R-:W-:Y:S01]  /*9a30*/  @!P4 IMAD.IADD R2, R2, 0x1, -R0.reuse ;  /* 0x000000010202c824 */ /* 0x100fe200078e0a00 */
[----:B------:R-:W4:Y:S01]  /*9a40*/  LDL.LU R23, [R1+0x39c] ;  /* 0x00039c0001177983 */ /* 0x000f220000300800 */
[----:B------:R-:W-:-:S03]  /*9a50*/  @!P6 IMAD.IADD R13, R13, 0x1, -R0 ;  /* 0x000000010d0de824 */ /* 0x000fc600078e0a00 */
[----:B------:R-:W4:Y:S01]  /*9a60*/  LDL.LU R21, [R1+0x3a0] ;  /* 0x0003a00001157983 */ /* 0x000f220000300800 */
[----:B------:R-:W-:-:S03]  /*9a70*/  ISETP.GT.U32.AND P6, PT, R0, R2, PT ;  /* 0x000000020000720c */ /* 0x000fc60003fc4070 */
[----:B------:R0:W-:Y:S01]  /*9a80*/  STL [R1+0x1e0], R11 ;  /* 0x0001e00b01007387 */ /* 0x0001e20000100800 */
[----:B------:R-:W-:Y:S01]  /*9a90*/  ISETP.GE.AND P0, PT, R20, RZ, PT ;  /* 0x000000ff1400720c */ /* 0x000fe20003f06270 */
[----:B------:R-:W-:Y:S02]  /*9aa0*/  @!P3 IMAD.IADD R4, R4, 0x1, -R0 ;  /* 0x000000010404b824 */ /* 0x000fe400078e0a00 */
[----:B0-----:R-:W-:-:S04]  /*9ab0*/  IMAD.MOV.U32 R11, RZ, RZ, R14 ;  /* 0x000000ffff0b7224 */ /* 0x001fc800078e000e */
[----:B------:R-:W-:Y:S01]  /*9ac0*/  @!P5 IMAD.MOV R11, RZ, RZ, -R11 ;  /* 0x000000ffff0bd224 */ /* 0x000fe200078e0a0b */
[----:B------:R-:W-:-:S04]  /*9ad0*/  ISETP.GE.AND P4, PT, R22, RZ, PT ;  /* 0x000000ff1600720c */ /* 0x000fc80003f86270 */
[----:B------:R0:W-:Y:S04]  /*9ae0*/  STL [R1+0x1e4], R11 ;  /* 0x0001e40b01007387 */ /* 0x0001e80000100800 */
[----:B------:R-:W4:Y:S01]  /*9af0*/  LDL R20, [R1+0x3a8] ;  /* 0x0003a80001147983 */ /* 0x000f220000100800 */
[----:B------:R-:W-:-:S03]  /*9b00*/  @!P6 IMAD.IADD R2, R2, 0x1, -R0 ;  /* 0x000000010202e824 */ /* 0x000fc600078e0a00 */
[----:B------:R-:W4:Y:S01]  /*9b10*/  LDL R22, [R1+0x3a4] ;  /* 0x0003a40001167983 */ /* 0x000f220000100800 */
[----:B0-----:R-:W-:Y:S02]  /*9b20*/  IMAD.MOV.U32 R11, RZ, RZ, R4 ;  /* 0x000000ffff0b7224 */ /* 0x001fe400078e0004 */
[----:B------:R-:W-:Y:S02]  /*9b30*/  @!P0 IMAD.MOV R6, RZ, RZ, -R6 ;  /* 0x000000ffff068224 */ /* 0x000fe400078e0a06 */
[----:B------:R-:W-:Y:S02]  /*9b40*/  @!P2 IMAD.MOV R11, RZ, RZ, -R11 ;  /* 0x000000ffff0ba224 */ /* 0x000fe400078e0a0b */
[----:B------:R-:W-:Y:S01]  /*9b50*/  @!P1 IMAD.MOV R2, RZ, RZ, -R2 ;  /* 0x000000ffff029224 */ /* 0x000fe200078e0a02 */
[----:B------:R-:W-:Y:S04]  /*9b60*/  STL [R1+0x1e8], R6 ;  /* 0x0001e80601007387 */ /* 0x000fe80000100800 */
[----:B------:R0:W-:Y:S02]  /*9b70*/  STL [R1+0x1ec], R11 ;  /* 0x0001ec0b01007387 */ /* 0x0001e40000100800 */
[----:B0-----:R-:W-:Y:S01]  /*9b80*/  IMAD.MOV.U32 R11, RZ, RZ, R24 ;  /* 0x000000ffff0b7224 */ /* 0x001fe200078e0018 */
[----:B--2---:R-:W-:-:S02]  /*9b90*/  IABS R12, R28 ;  /* 0x0000001c000c7213 */ /* 0x004fc40000000000 */
[----:B------:R-:W-:Y:S02]  /*9ba0*/  ISETP.GE.AND P0, PT, R28, RZ, PT ;  /* 0x000000ff1c00720c */ /* 0x000fe40003f06270 */
[----:B------:R-:W2:Y:S04]  /*9bb0*/  LDL.LU R28, [R1+0x3b8] ;  /* 0x0003b800011c7983 */ /* 0x000ea80000300800 */
[----:B------:R0:W-:Y:S04]  /*9bc0*/  STL [R1+0x1f0], R2 ;  /* 0x0001f00201007387 */ /* 0x0001e80000100800 */
[----:B------:R-:W2:Y:S01]  /*9bd0*/  LDL R24, [R1+0x3b0] ;  /* 0x0003b00001187983 */ /* 0x000ea20000100800 */
[----:B------:R-:W-:-:S04]  /*9be0*/  IMAD.HI.U32 R5, R10, R12, RZ ;  /* 0x0000000c0a057227 */ /* 0x000fc800078e00ff */
[----:B------:R-:W-:-:S04]  /*9bf0*/  IMAD.MOV R5, RZ, RZ, -R5 ;  /* 0x000000ffff057224 */ /* 0x000fc800078e0a05 */
[----:B------:R-:W-:-:S05]  /*9c00*/  IMAD R12, R0, R5, R12 ;  /* 0x00000005000c7224 */ /* 0x000fca00078e020c */
[----:B------:R-:W-:-:S13]  /*9c10*/  ISETP.GT.U32.AND P3, PT, R0, R12, PT ;  /* 0x0000000c0000720c */ /* 0x000fda0003f64070 */
[----:B------:R-:W-:-:S05]  /*9c20*/  @!P3 IMAD.IADD R12, R12, 0x1, -R0 ;  /* 0x000000010c0cb824 */ /* 0x000fca00078e0a00 */
[----:B------:R-:W-:Y:S02]  /*9c30*/  ISETP.GT.U32.AND P3, PT, R0, R12, PT ;  /* 0x0000000c0000720c */ /* 0x000fe40003f64070 */
[----:B---3--:R-:W-:-:S05]  /*9c40*/  IABS R9, R29 ;  /* 0x0000001d00097213 */ /* 0x008fca0000000000 */
[----:B------:R-:W-:Y:S01]  /*9c50*/  IMAD.HI.U32 R7, R10, R9, RZ ;  /* 0x000000090a077227 */ /* 0x000fe200078e00ff */
[----:B----4-:R-:W-:-:S03]  /*9c60*/  IABS R8, R3 ;  /* 0x0000000300087213 */ /* 0x010fc60000000000 */
[----:B------:R-:W-:-:S04]  /*9c70*/  IMAD.MOV R7, RZ, RZ, -R7 ;  /* 0x000000ffff077224 */ /* 0x000fc800078e0a07 */
[----:B------:R-:W-:Y:S02]  /*9c80*/  IMAD R9, R0, R7, R9 ;  /* 0x0000000700097224 */ /* 0x000fe400078e0209 */
[----:B------:R-:W-:-:S04]  /*9c90*/  IMAD.HI.U32 R5, R10, R8, RZ ;  /* 0x000000080a057227 */ /* 0x000fc800078e00ff */
[----:B------:R-:W-:-:S04]  /*9ca0*/  IMAD.MOV R5, RZ, RZ, -R5 ;  /* 0x000000ffff057224 */ /* 0x000fc800078e0a05 */
[----:B------:R-:W-:Y:S01]  /*9cb0*/  IMAD R8, R0, R5, R8 ;  /* 0x0000000500087224 */ /* 0x000fe200078e0208 */
[----:B------:R-:W-:Y:S01]  /*9cc0*/  ISETP.GE.AND P2, PT, R29, RZ, PT ;  /* 0x000000ff1d00720c */ /* 0x000fe20003f46270 */
[----:B------:R-:W-:Y:S01]  /*9cd0*/  @!P3 IMAD.IADD R12, R12, 0x1, -R0 ;  /* 0x000000010c0cb824 */ /* 0x000fe200078e0a00 */
[----:B------:R-:W-:Y:S02]  /*9ce0*/  ISETP.GE.AND P1, PT, R3, RZ, PT ;  /* 0x000000ff0300720c */ /* 0x000fe40003f26270 */
[----:B------:R-:W-:-:S05]  /*9cf0*/  IABS R7, R23 ;  /* 0x0000001700077213 */ /* 0x000fca0000000000 */
[----:B------:R-:W-:-:S04]  /*9d00*/  IMAD.HI.U32 R14, R10, R7, RZ ;  /* 0x000000070a0e7227 */ /* 0x000fc800078e00ff */
[----:B------:R-:W-:-:S04]  /*9d10*/  IMAD.MOV R14, RZ, RZ, -R14 ;  /* 0x000000ffff0e7224 */ /* 0x000fc800078e0a0e */
[----:B------:R-:W-:Y:S01]  /*9d20*/  IMAD R7, R0, R14, R7 ;  /* 0x0000000e00077224 */ /* 0x000fe200078e0207 */
[----:B------:R-:W-:Y:S02]  /*9d30*/  IABS R4, R20 ;  /* 0x0000001400047213 */ /* 0x000fe40000000000 */
[----:B------:R-:W-:Y:S02]  /*9d40*/  IABS R5, R22 ;  /* 0x0000001600057213 */ /* 0x000fe40000000000 */
[----:B------:R-:W3:Y:S01]  /*9d50*/  LDL R22, [R1+0x3ac] ;  /* 0x0003ac0001167983 */ /* 0x000ee20000100800 */
[----:B------:R-:W-:-:S03]  /*9d60*/  IMAD.HI.U32 R14, R10, R4, RZ ;  /* 0x000000040a0e7227 */ /* 0x000fc600078e00ff */
[----:B------:R-:W4:Y:S01]  /*9d70*/  LDL.LU R29, [R1+0x3bc] ;  /* 0x0003bc00011d7983 */ /* 0x000f220000300800 */
[----:B------:R-:W-:Y:S01]  /*9d80*/  IMAD.MOV R14, RZ, RZ, -R14 ;  /* 0x000000ffff0e7224 */ /* 0x000fe200078e0a0e */
[----:B------:R-:W-:Y:S02]  /*9d90*/  ISETP.GE.AND P3, PT, R23, RZ, PT ;  /* 0x000000ff1700720c */ /* 0x000fe40003f66270 */
[----:B------:R-:W4:Y:S01]  /*9da0*/  LDL.LU R3, [R1+0x3c0] ;  /* 0x0003c00001037983 */ /* 0x000f220000300800 */
[----:B------:R-:W-:-:S03]  /*9db0*/  IMAD R4, R0, R14, R4 ;  /* 0x0000000e00047224 */ /* 0x000fc600078e0204 */
[----:B------:R-:W4:Y:S01]  /*9dc0*/  LDL.LU R23, [R1+0x3c4] ;  /* 0x0003c40001177983 */ /* 0x000f220000300800 */
[----:B--2---:R-:W-:Y:S01]  /*9dd0*/  IABS R14, R24 ;  /* 0x00000018000e7213 */ /* 0x004fe20000000000 */
[----:B------:R-:W-:-:S04]  /*9de0*/  IMAD.MOV.U32 R24, RZ, RZ, R18 ;  /* 0x000000ffff187224 */ /* 0x000fc800078e0012 */
[----:B------:R-:W-:-:S04]  /*9df0*/  IMAD.HI.U32 R18, R10, R14, RZ ;  /* 0x0000000e0a127227 */ /* 0x000fc800078e00ff */
[----:B------:R-:W-:-:S04]  /*9e00*/  IMAD.MOV R18, RZ, RZ, -R18 ;  /* 0x000000ffff127224 */ /* 0x000fc800078e0a12 */
[C---:B------:R-:W-:Y:S02]  /*9e10*/  IMAD R14, R0.reuse, R18, R14 ;  /* 0x00000012000e7224 */ /* 0x040fe400078e020e */
[----:B------:R-:W2:Y:S01]  /*9e20*/  LDL.LU R18, [R1+0x3a4] ;  /* 0x0003a40001127983 */ /* 0x000ea20000300800 */
[----:B------:R-:W-:-:S13]  /*9e30*/  ISETP.GT.U32.AND P5, PT, R0, R13, PT ;  /* 0x0000000d0000720c */ /* 0x000fda0003fa4070 */
[----:B------:R-:W-:Y:S01]  /*9e40*/  @!P5 IMAD.IADD R13, R13, 0x1, -R0 ;  /* 0x000000010d0dd824 */ /* 0x000fe200078e0a00 */
[----:B------:R-:W-:Y:S02]  /*9e50*/  ISETP.GT.U32.AND P5, PT, R0, R8, PT ;  /* 0x000000080000720c */ /* 0x000fe40003fa4070 */
[----:B------:R-:W-:-:S05]  /*9e60*/  IABS R6, R21 ;  /* 0x0000001500067213 */ /* 0x000fca0000000000 */
[----:B0-----:R-:W-:-:S06]  /*9e70*/  IMAD.HI.U32 R2, R10, R6, RZ ;  /* 0x000000060a027227 */ /* 0x001fcc00078e00ff */
[----:B------:R-:W-:-:S05]  /*9e80*/  @!P5 IMAD.IADD R8, R8, 0x1, -R0 ;  /* 0x000000010808d824 */ /* 0x000fca00078e0a00 */
[C---:B------:R-:W-:Y:S01]  /*9e90*/  ISETP.GT.U32.AND P5, PT, R0.reuse, R8, PT ;  /* 0x000000080000720c */ /* 0x040fe20003fa4070 */
[----:B------:R-:W-:Y:S01]  /*9ea0*/  IMAD.MOV R2, RZ, RZ, -R2 ;  /* 0x000000ffff027224 */ /* 0x000fe200078e0a02 */
[----:B------:R-:W-:-:S03]  /*9eb0*/  ISETP.GT.U32.AND P6, PT, R0, R9, PT ;  /* 0x000000090000720c */ /* 0x000fc60003fc4070 */
[----:B------:R-:W-:-:S08]  /*9ec0*/  IMAD R6, R0, R2, R6 ;  /* 0x0000000200067224 */ /* 0x000fd000078e0206 */
[--C-:B------:R-:W-:Y:S01]  /*9ed0*/  @!P5 IMAD.IADD R8, R8, 0x1, -R0.reuse ;  /* 0x000000010808d824 */ /* 0x100fe200078e0a00 */
[----:B------:R-:W-:Y:S01]  /*9ee0*/  ISETP.GT.U32.AND P5, PT, R0, R6, PT ;  /* 0x000000060000720c */ /* 0x000fe20003fa4070 */
[----:B------:R-:W-:Y:S02]  /*9ef0*/  @!P6 IMAD.IADD R9, R9, 0x1, -R0 ;  /* 0x000000010909e824 */ /* 0x000fe400078e0a00 */
[----:B------:R-:W-:-:S03]  /*9f00*/  IMAD.HI.U32 R15, R10, R5, RZ ;  /* 0x000000050a0f7227 */ /* 0x000fc600078e00ff */
[----:B------:R-:W-:Y:S01]  /*9f10*/  ISETP.GT.U32.AND P6, PT, R0, R9, PT ;  /* 0x000000090000720c */ /* 0x000fe20003fc4070 */
[----:B------:R-:W-:-:S06]  /*9f20*/  IMAD.MOV R15, RZ, RZ, -R15 ;  /* 0x000000ffff0f7224 */ /* 0x000fcc00078e0a0f */
[--C-:B------:R-:W-:Y:S01]  /*9f30*/  @!P5 IMAD.IADD R6, R6, 0x1, -R0.reuse ;  /* 0x000000010606d824 */ /* 0x100fe200078e0a00 */
[C---:B------:R-:W-:Y:S01]  /*9f40*/  ISETP.GT.U32.AND P5, PT, R0.reuse, R4, PT ;  /* 0x000000040000720c */ /* 0x040fe20003fa4070 */
[----:B------:R-:W-:Y:S01]  /*9f50*/  IMAD R5, R0, R15, R5 ;  /* 0x0000000f00057224 */ /* 0x000fe200078e0205 */
[----:B------:R-:W-:Y:S02]  /*9f60*/  IABS R16, R28 ;  /* 0x0000001c00107213 */ /* 0x000fe40000000000 */
[----:B------:R-:W-:Y:S01]  /*9f70*/  IABS R15, R11 ;  /* 0x0000000b000f7213 */ /* 0x000fe20000000000 */
[----:B------:R-:W-:Y:S02]  /*9f80*/  @!P6 IMAD.IADD R9, R9, 0x1, -R0 ;  /* 0x000000010909e824 */ /* 0x000fe400078e0a00 */
[----:B------:R-:W-:-:S04]  /*9f90*/  IMAD.HI.U32 R20, R10, R16, RZ ;  /* 0x000000100a147227 */ /* 0x000fc800078e00ff */
[----:B------:R-:W-:Y:S02]  /*9fa0*/  @!P4 IMAD.MOV R13, RZ, RZ, -R13 ;  /* 0x000000ffff0dc224 */ /* 0x000fe400078e0a0d */
[----:B------:R-:W-:Y:S01]  /*9fb0*/  @!P5 IMAD.IADD R4, R4, 0x1, -R0 ;  /* 0x000000010404d824 */ /* 0x000fe200078e0a00 */
[----:B------:R-:W-:Y:S01]  /*9fc0*/  ISETP.GE.AND P5, PT, R21, RZ, PT ;  /* 0x000000ff1500720c */ /* 0x000fe20003fa6270 */
[----:B------:R-:W-:Y:S02]  /*9fd0*/  @!P0 IMAD.MOV R12, RZ, RZ, -R12 ;  /* 0x000000ffff0c8224 */ /* 0x000fe400078e0a0c */
[----:B------:R-:W-:Y:S02]  /*9fe0*/  IMAD.MOV R20, RZ, RZ, -R20 ;  /* 0x000000ffff147224 */ /* 0x000fe400078e0a14 */
[----:B------:R-:W-:Y:S01]  /*9ff0*/  @!P2 IMAD.MOV R9, RZ, RZ, -R9 ;  /* 0x000000ffff09a224 */ /* 0x000fe200078e0a09 */
[----:B------:R2:W-:Y:S01]  /*a000*/  STL [R1+0x1dc], R13 ;  /* 0x0001dc0d01007387 */ /* 0x0005e20000100800 */
[----:B------:R-:W-:-:S02]  /*a010*/  @!P1 IMAD.MOV R8, RZ, RZ, -R8 ;  /* 0x000000ffff089224 */ /* 0x000fc400078e0a08 */
[----:B------:R-:W-:Y:S01]  /*a020*/  IMAD R16, R0, R20, R16 ;  /* 0x0000001400107224 */ /* 0x000fe200078e0210 */
[----:B------:R-:W-:Y:S04]  /*a030*/  STL [R1+0x1d8], R12 ;  /* 0x0001d80c01007387 */ /* 0x000fe80000100800 */
[----:B------:R0:W-:Y:S04]  /*a040*/  STL [R1+0x1d4], R9 ;  /* 0x0001d40901007387 */ /* 0x0001e80000100800 */
[----:B------:R-:W2:Y:S01]  /*a050*/  LDL.LU R20, [R1+0x3ac] ;  /* 0x0003ac0001147983 */ /* 0x000ea20000300800 */
[----:B---3--:R-:W-:-:S05]  /*a060*/  IABS R2, R22 ;  /* 0x0000001600027213 */ /* 0x008fca0000000000 */
[----:B------:R-:W-:-:S04]  /*a070*/  IMAD.HI.U32 R17, R10, R2, RZ ;  /* 0x000000020a117227 */ /* 0x000fc800078e00ff */
[----:B------:R-:W-:Y:S02]  /*a080*/  IMAD.MOV R17, RZ, RZ, -R17 ;  /* 0x000000ffff117224 */ /* 0x000fe400078e0a11 */
[----:B------:R-:W-:Y:S02]  /*a090*/  IMAD.MOV.U32 R22, RZ, RZ, R25 ;  /* 0x000000ffff167224 */ /* 0x000fe400078e0019 */
[----:B------:R-:W-:Y:S02]  /*a0a0*/  IMAD.MOV.U32 R25, RZ, RZ, R26 ;  /* 0x000000ffff197224 */ /* 0x000fe400078e001a */
[----:B------:R-:W-:Y:S01]  /*a0b0*/  IMAD R2, R0, R17, R2 ;  /* 0x0000001100027224 */ /* 0x000fe200078e0202 */
[----:B----4-:R-:W-:Y:S01]  /*a0c0*/  IABS R17, R29 ;  /* 0x0000001d00117213 */ /* 0x010fe20000000000 */
[----:B------:R-:W-:Y:S02]  /*a0d0*/  IMAD.MOV.U32 R26, RZ, RZ, R27 ;  /* 0x000000ffff1a7224 */ /* 0x000fe400078e001b */
[----:B------:R-:W-:-:S02]  /*a0e0*/  IMAD.MOV.U32 R27, RZ, RZ, R19 ;  /* 0x000000ffff1b7224 */ /* 0x000fc400078e0013 */
[----:B------:R-:W-:-:S04]  /*a0f0*/  IMAD.HI.U32 R19, R10, R15, RZ ;  /* 0x0000000f0a137227 */ /* 0x000fc800078e00ff */
[----:B------:R-:W-:-:S04]  /*a100*/  IMAD.HI.U32 R21, R10, R17, RZ ;  /* 0x000000110a157227 */ /* 0x000fc800078e00ff */
[----:B------:R-:W-:Y:S02]  /*a110*/  IMAD.MOV R19, RZ, RZ, -R19 ;  /* 0x000000ffff137224 */ /* 0x000fe400078e0a13 */
[----:B------:R-:W-:Y:S02]  /*a120*/  IMAD.MOV R21, RZ, RZ, -R21 ;  /* 0x000000ffff157224 */ /* 0x000fe400078e0a15 */
[C---:B------:R-:W-:Y:S02]  /*a130*/  IMAD R15, R0.reuse, R19, R15 ;  /* 0x00000013000f7224 */ /* 0x040fe400078e020f */
[----:B------:R-:W3:Y:S01]  /*a140*/  LDL.LU R19, [R1+0x3b0] ;  /* 0x0003b00001137983 */ /* 0x000ee20000300800 */
[----:B------:R-:W-:-:S03]  /*a150*/  IMAD R17, R0, R21, R17 ;  /* 0x0000001500117224 */ /* 0x000fc600078e0211 */
[----:B------:R1:W-:Y:S01]  /*a160*/  STL [R1+0x1d0], R8 ;  /* 0x0001d00801007387 */ /* 0x0003e20000100800 */
[----:B--2---:R-:W-:Y:S02]  /*a170*/  IMAD.MOV.U32 R13, RZ, RZ, R18 ;  /* 0x000000ffff0d7224 */ /* 0x004fe400078e0012 */
[----:B------:R-:W-:Y:S02]  /*a180*/  IMAD.MOV.U32 R18, RZ, RZ, R11 ;  /* 0x000000ffff127224 */ /* 0x000fe400078e000b */
[----:B------:R-:W2:Y:S04]  /*a190*/  LDL.LU R11, [R1+0x3c8] ;  /* 0x0003c800010b7983 */ /* 0x000ea80000300800 */
[----:B------:R-:W4:Y:S01]  /*a1a0*/  LDL.LU R21, [R1+0x3a8] ;  /* 0x0003a80001157983 */ /* 0x000f220000300800 */
[----:B------:R-:W-:-:S13]  /*a1b0*/  ISETP.GT.U32.AND P6, PT, R0, R7, PT ;  /* 0x000000070000720c */ /* 0x000fda0003fc4070 */
[----:B------:R-:W-:Y:S01]  /*a1c0*/  @!P6 IMAD.IADD R7, R7, 0x1, -R0 ;  /* 0x000000010707e824 */ /* 0x000fe200078e0a00 */
[----:B------:R-:W-:-:S04]  /*a1d0*/  ISETP.GT.U32.AND P6, PT, R0, R5, PT ;  /* 0x000000050000720c */ /* 0x000fc80003fc4070 */
[----:B------:R-:W-:-:S09]  /*a1e0*/  ISETP.GT.U32.AND P4, PT, R0, R7, PT ;  /* 0x000000070000720c */ /* 0x000fd20003f84070 */
[--C-:B------:R-:W-:Y:S01]  /*a1f0*/  @!P6 IMAD.IADD R5, R5, 0x1, -R0.reuse ;  /* 0x000000010505e824 */ /* 0x100fe200078e0a00 */
[C---:B------:R-:W-:Y:S02]  /*a200*/  ISETP.GT.U32.AND P6, PT, R0.reuse, R2, PT ;  /* 0x000000020000720c */ /* 0x040fe40003fc4070 */
[C---:B------:R-:W-:Y:S01]  /*a210*/  ISETP.GT.U32.AND P0, PT, R0.reuse, R6, PT ;  /* 0x000000060000720c */ /* 0x040fe20003f04070 */
[----:B------:R-:W-:Y:S01]  /*a220*/  @!P4 IMAD.IADD R7, R7, 0x1, -R0 ;  /* 0x000000010707c824 */ /* 0x000fe200078e0a00 */
[----:B------:R-:W-:-:S09]  /*a230*/  ISETP.GT.U32.AND P4, PT, R0, R14, PT ;  /* 0x0000000e0000720c */ /* 0x000fd20003f84070 */
[--C-:B------:R-:W-:Y:S01]  /*a240*/  @!P6 IMAD.IADD R2, R2, 0x1, -R0.reuse ;  /* 0x000000010202e824 */ /* 0x100fe200078e0a00 */
[----:B------:R-:W-:Y:S01]  /*a250*/  ISETP.GT.U32.AND P6, PT, R0, R4, PT ;  /* 0x000000040000720c */ /* 0x000fe20003fc4070 */
[--C-:B------:R-:W-:Y:S01]  /*a260*/  @!P0 IMAD.IADD R6, R6, 0x1, -R0.reuse ;  /* 0x0000000106068824 */ /* 0x100fe200078e0a00 */
[----:B------:R-:W-:Y:S02]  /*a270*/  ISETP.GT.U32.AND P0, PT, R0, R15, PT ;  /* 0x0000000f0000720c */ /* 0x000fe40003f04070 */
[----:B0-----:R-:W-:Y:S01]  /*a280*/  IABS R9, R3 ;  /* 0x0000000300097213 */ /* 0x001fe20000000000 */
[----:B------:R-:W-:Y:S01]  /*a290*/  @!P4 IMAD.IADD R14, R14, 0x1, -R0 ;  /* 0x000000010e0ec824 */ /* 0x000fe200078e0a00 */
[----:B------:R-:W-:-:S07]  /*a2a0*/  ISETP.GT.U32.AND P2, PT, R0, R5, PT ;  /* 0x000000050000720c */ /* 0x000fce0003f44070 */
[----:B------:R-:W-:Y:S01]  /*a2b0*/  @!P6 IMAD.IADD R4, R4, 0x1, -R0 ;  /* 0x000000010404e824 */ /* 0x000fe200078e0a00 */
[----:B------:R-:W-:Y:S01]  /*a2c0*/  ISETP.GE.AND P6, PT, R13, RZ, PT ;  /* 0x000000ff0d00720c */ /* 0x000fe20003fc6270 */
[----:B------:R-:W-:Y:S01]  /*a2d0*/  IMAD.HI.U32 R13, R10, R9, RZ ;  /* 0x000000090a0d7227 */ /* 0x000fe200078e00ff */
[----:B------:R-:W-:-:S03]  /*a2e0*/  ISETP.GT.U32.AND P1, PT, R0, R2, PT ;  /* 0x000000020000720c */ /* 0x000fc60003f24070 */
[----:B------:R-:W-:Y:S02]  /*a2f0*/  IMAD.MOV R13, RZ, RZ, -R13 ;  /* 0x000000ffff0d7224 */ /* 0x000fe400078e0a0d */
[--C-:B------:R-:W-:Y:S02]  /*a300*/  @!P0 IMAD.IADD R15, R15, 0x1, -R0.reuse ;  /* 0x000000010f0f8824 */ /* 0x100fe400078e0a00 */
[C---:B------:R-:W-:Y:S02]  /*a310*/  IMAD R9, R0.reuse, R13, R9 ;  /* 0x0000000d00097224 */ /* 0x040fe400078e0209 */
[----:B------:R-:W-:Y:S01]  /*a320*/  @!P3 IMAD.MOV R7, RZ, RZ, -R7 ;  /* 0x000000ffff07b224 */ /* 0x000fe200078e0a07 */
[----:B------:R-:W-:Y:S01]  /*a330*/  ISETP.GT.U32.AND P3, PT, R0, R15, PT ;  /* 0x0000000f0000720c */ /* 0x000fe20003f64070 */
[--C-:B------:R-:W-:Y:S02]  /*a340*/  @!P2 IMAD.IADD R5, R5, 0x1, -R0.reuse ;  /* 0x000000010505a824 */ /* 0x100fe400078e0a00 */
[----:B------:R-:W-:-:S02]  /*a350*/  @!P1 IMAD.IADD R2, R2, 0x1, -R0 ;  /* 0x0000000102029824 */ /* 0x000fc400078e0a00 */
[----:B------:R-:W-:Y:S01]  /*a360*/  @!P5 IMAD.MOV R6, RZ, RZ, -R6 ;  /* 0x000000ffff06d224 */ /* 0x000fe200078e0a06 */
[----:B------:R-:W-:Y:S01]  /*a370*/  ISETP.GE.AND P0, PT, R20, RZ, PT ;  /* 0x000000ff1400720c */ /* 0x000fe20003f06270 */
[----:B------:R-:W-:Y:S01]  /*a380*/  @!P6 IMAD.MOV R5, RZ, RZ, -R5 ;  /* 0x000000ffff05e224 */ /* 0x000fe200078e0a05 */
[----:B------:R-:W-:Y:S05]  /*a390*/  STL [R1+0x1c4], R7 ;  /* 0x0001c40701007387 */ /* 0x000fea0000100800 */
[----:B------:R-:W-:Y:S01]  /*a3a0*/  @!P3 IMAD.IADD R15, R15, 0x1, -R0 ;  /* 0x000000010f0fb824 */ /* 0x000fe200078e0a00 */
[----:B------:R-:W-:Y:S01]  /*a3b0*/  STL [R1+0x1c0], R6 ;  /* 0x0001c00601007387 */ /* 0x000fe20000100800 */
[----:B------:R-:W-:-:S03]  /*a3c0*/  ISETP.GE.AND P3, PT, R28, RZ, PT ;  /* 0x000000ff1c00720c */ /* 0x000fc60003f66270 */
[----:B------:R-:W-:Y:S01]  /*a3d0*/  STL [R1+0x1bc], R5 ;  /* 0x0001bc0501007387 */ /* 0x000fe20000100800 */
[----:B------:R-:W-:Y:S01]  /*a3e0*/  @!P0 IMAD.MOV R2, RZ, RZ, -R2 ;  /* 0x000000ffff028224 */ /* 0x000fe200078e0a02 */
[----:B-1----:R-:W-:Y:S02]  /*a3f0*/  IABS R8, R23 ;  /* 0x0000001700087213 */ /* 0x002fe40000000000 */
[----:B----4-:R-:W-:-:S13]  /*a400*/  ISETP.GE.AND P4, PT, R21, RZ, PT ;  /* 0x000000ff1500720c */ /* 0x010fda0003f86270 */
[----:B------:R-:W-:Y:S01]  /*a410*/  @!P4 IMAD.MOV R4, RZ, RZ, -R4 ;  /* 0x000000ffff04c224 */ /* 0x000fe200078e0a04 */
[----:B------:R-:W-:-:S04]  /*a420*/  ISETP.GT.U32.AND P4, PT, R0, R9, PT ;  /* 0x000000090000720c */ /* 0x000fc80003f84070 */
[----:B------:R-:W-:Y:S04]  /*a430*/  STL [R1+0x1b8], R4 ;  /* 0x0001b80401007387 */ /* 0x000fe80000100800 */
[----:B------:R0:W-:Y:S04]  /*a440*/  STL [R1+0x1b4], R2 ;  /* 0x0001b40201007387 */ /* 0x0001e80000100800 */
[----:B------:R-:W4:Y:S01]  /*a450*/  LDL.LU R28, [R1+0x3d0] ;  /* 0x0003d000011c7983 */ /* 0x000f220000300800 */
[----:B------:R-:W-:Y:S01]  /*a460*/  @!P4 IMAD.IADD R9, R9, 0x1, -R0 ;  /* 0x000000010909c824 */ /* 0x000fe200078e0a00 */
[----:B------:R-:W-:-:S02]  /*a470*/  ISETP.GE.AND P4, PT, R23, RZ, PT ;  /* 0x000000ff1700720c */ /* 0x000fc40003f86270 */
[----:B------:R-:W4:Y:S01]  /*a480*/  LDL.LU R23, [R1+0x3d4] ;  /* 0x0003d40001177983 */ /* 0x000f220000300800 */
[C---:B------:R-:W-:Y:S02]  /*a490*/  ISETP.GT.U32.AND P2, PT, R0.reuse, R16, PT ;  /* 0x000000100000720c */ /* 0x040fe40003f44070 */
[----:B------:R-:W-:Y:S01]  /*a4a0*/  ISETP.GT.U32.AND P1, PT, R0, R17, PT ;  /* 0x000000110000720c */ /* 0x000fe20003f24070 */
[----:B------:R-:W-:-:S04]  /*a4b0*/  IMAD.HI.U32 R12, R10, R8, RZ ;  /* 0x000000080a0c7227 */ /* 0x000fc800078e00ff */
[----:B------:R-:W-:-:S06]  /*a4c0*/  IMAD.MOV R12, RZ, RZ, -R12 ;  /* 0x000000ffff0c7224 */ /* 0x000fcc00078e0a0c */
[--C-:B------:R-:W-:Y:S02]  /*a4d0*/  @!P2 IMAD.IADD R16, R16, 0x1, -R0.reuse ;  /* 0x000000011010a824 */ /* 0x100fe400078e0a00 */
[----:B------:R-:W-:Y:S01]  /*a4e0*/  @!P1 IMAD.IADD R17, R17, 0x1, -R0 ;  /* 0x0000000111119824 */ /* 0x000fe200078e0a00 */
[C---:B------:R-:W-:Y:S02]  /*a4f0*/  ISETP.GT.U32.AND P1, PT, R0.reuse, R14, PT ;  /* 0x0000000e0000720c */ /* 0x040fe40003f24070 */
[C---:B------:R-:W-:Y:S01]  /*a500*/  ISETP.GT.U32.AND P6, PT, R0.reuse, R16, PT ;  /* 0x000000100000720c */ /* 0x040fe20003fc4070 */
[----:B------:R-:W-:Y:S01]  /*a510*/  IMAD R8, R0, R12, R8 ;  /* 0x0000000c00087224 */ /* 0x000fe200078e0208 */
[----:B---3--:R-:W-:Y:S02]  /*a520*/  ISETP.GE.AND P2, PT, R19, RZ, PT ;  /* 0x000000ff1300720c */ /* 0x008fe40003f46270 */
[----:B------:R-:W-:-:S07]  /*a530*/  ISETP.GE.AND P0, PT, R18, RZ, PT ;  /* 0x000000ff1200720c */ /* 0x000fce0003f06270 */
[--C-:B------:R-:W-:Y:S01]  /*a540*/  @!P1 IMAD.IADD R14, R14, 0x1, -R0.reuse ;  /* 0x000000010e0e9824 */ /* 0x100fe200078e0a00 */
[----:B------:R-:W-:Y:S01]  /*a550*/  ISETP.GT.U32.AND P1, PT, R0, R8, PT ;  /* 0x000000080000720c */ /* 0x000fe20003f24070 */
[----:B------:R-:W-:Y:S01]  /*a560*/  @!P6 IMAD.IADD R16, R16, 0x1, -R0 ;  /* 0x000000011010e824 */ /* 0x000fe200078e0a00 */
[----:B------:R-:W-:Y:S02]  /*a570*/  ISETP.GE.AND P6, PT, R29, RZ, PT ;  /* 0x000000ff1d00720c */ /* 0x000fe40003fc6270 */
[----:B------:R-:W-:Y:S01]  /*a580*/  ISETP.GT.U32.AND P5, PT, R0, R17, PT ;  /* 0x000000110000720c */ /* 0x000fe20003fa4070 */
[----:B------:R-:W3:Y:S01]  /*a590*/  LDL.LU R29, [R1+0x3d8] ;  /* 0x0003d800011d7983 */ /* 0x000ee20000300800 */
[----:B--2---:R-:W-:Y:S01]  /*a5a0*/  IABS R12, R11 ;  /* 0x0000000b000c7213 */ /* 0x004fe20000000000 */
[----:B0-----:R-:W-:Y:S02]  /*a5b0*/  IMAD.MOV.U32 R2, RZ, RZ, R14 ;  /* 0x000000ffff027224 */ /* 0x001fe400078e000e */
[----:B------:R-:W-:-:S02]  /*a5c0*/  IMAD.MOV.U32 R5, RZ, RZ, R15 ;  /* 0x000000ffff057224 */ /* 0x000fc400078e000f */
[----:B------:R-:W-:-:S04]  /*a5d0*/  IMAD.HI.U32 R4, R10, R12, RZ ;  /* 0x0000000c0a047227 */ /* 0x000fc800078e00ff */
[----:B------:R-:W-:Y:S02]  /*a5e0*/  @!P1 IMAD.IADD R8, R8, 0x1, -R0 ;  /* 0x0000000108089824 */ /* 0x000fe400078e0a00 */
[----:B------:R-:W-:Y:S02]  /*a5f0*/  IMAD.MOV R4, RZ, RZ, -R4 ;  /* 0x000000ffff047224 */ /* 0x000fe400078e0a04 */
[----:B------:R-:W-:Y:S01]  /*a600*/  @!P2 IMAD.MOV R2, RZ, RZ, -R2 ;  /* 0x000000ffff02a224 */ /* 0x000fe200078e0a02 */
[----:B------:R-:W-:Y:S01]  /*a610*/  IABS R7, R22 ;  /* 0x0000001600077213 */ /* 0x000fe20000000000 */
[----:B------:R-:W-:Y:S01]  /*a620*/  @!P0 IMAD.MOV R5, RZ, RZ, -R5 ;  /* 0x000000ffff058224 */ /* 0x000fe200078e0a05 */
[C---:B------:R-:W-:Y:S01]  /*a630*/  ISETP.GT.U32.AND P2, PT, R0.reuse, R8, PT ;  /* 0x000000080000720c */ /* 0x040fe20003f44070 */
[----:B------:R-:W-:Y:S01]  /*a640*/  @!P5 IMAD.IADD R17, R17, 0x1, -R0 ;  /* 0x000000011111d824 */ /* 0x000fe200078e0a00 */
[----:B------:R-:W-:Y:S01]  /*a650*/  ISETP.GE.AND P5, PT, R3, RZ, PT ;  /* 0x000000ff0300720c */ /* 0x000fe20003fa6270 */
[----:B------:R-:W-:Y:S01]  /*a660*/  IMAD R4, R0, R4, R12 ;  /* 0x0000000400047224 */ /* 0x000fe200078e020c */
[----:B------:R-:W2:Y:S01]  /*a670*/  LDL.LU R3, [R1+0x3dc] ;  /* 0x0003dc0001037983 */ /* 0x000ea20000300800 */
[----:B------:R-:W-:-:S03]  /*a680*/  IMAD.MOV.U32 R12, RZ, RZ, R16 ;  /* 0x000000ffff0c7224 */ /* 0x000fc600078e0010 */
[----:B------:R0:W-:Y:S01]  /*a690*/  STL [R1+0x1b0], R2 ;  /* 0x0001b00201007387 */ /* 0x0001e20000100800 */
[----:B------:R-:W-:-:S03]  /*a6a0*/  @!P3 IMAD.MOV R12, RZ, RZ, -R12 ;  /* 0x000000ffff0cb224 */ /* 0x000fc600078e0a0c */
[----:B------:R1:W-:Y:S01]  /*a6b0*/  STL [R1+0x1ac], R5 ;  /* 0x0001ac0501007387 */ /* 0x0003e20000100800 */
[----:B0-----:R-:W-:-:S04]  /*a6c0*/  IMAD.HI.U32 R2, R10, R7, RZ ;  /* 0x000000070a027227 */ /* 0x001fc800078e00ff */
[----:B-1----:R-:W-:Y:S02]  /*a6d0*/  IMAD.MOV.U32 R5, RZ, RZ, R17 ;  /* 0x000000ffff057224 */ /* 0x002fe400078e0011 */
[----:B------:R-:W-:Y:S02]  /*a6e0*/  IMAD.MOV R2, RZ, RZ, -R2 ;  /* 0x000000ffff027224 */ /* 0x000fe400078e0a02 */
[----:B------:R-:W-:Y:S01]  /*a6f0*/  @!P6 IMAD.MOV R5, RZ, RZ, -R5 ;  /* 0x000000ffff05e224 */ /* 0x000fe200078e0a05 */
[----:B------:R-:W-:Y:S01]  /*a700*/  STL [R1+0x20ec], R12 ;  /* 0x0020ec0c01007387 */ /* 0x000fe20000100800 */
[----:B------:R-:W-:Y:S01]  /*a710*/  ISETP.GE.AND P6, PT, R22, RZ, PT ;  /* 0x000000ff1600720c */ /* 0x000fe20003fc6270 */
[----:B------:R-:W-:Y:S02]  /*a720*/  IMAD R7, R0, R2, R7 ;  /* 0x0000000200077224 */ /* 0x000fe400078e0207 */
[----:B------:R-:W2:Y:S01]  /*a730*/  LDL.LU R22, [R1+0x3e0] ;  /* 0x0003e00001167983 */ /* 0x000ea20000300800 */
[----:B------:R-:W-:-:S03]  /*a740*/  @!P2 IMAD.IADD R8, R8, 0x1, -R0 ;  /* 0x000000010808a824 */ /* 0x000fc600078e0a00 */
[----:B------:R0:W-:Y:S01]  /*a750*/  STL [R1+0x1a8], R5 ;  /* 0x0001a80501007387 */ /* 0x0001e20000100800 */
[----:B------:R-:W-:Y:S01]  /*a760*/  ISETP.GT.U32.AND P1, PT, R0, R9, PT ;  /* 0x000000090000720c */ /* 0x000fe20003f24070 */
[----:B------:R-:W-:Y:S02]  /*a770*/  @!P4 IMAD.MOV R8, RZ, RZ, -R8 ;  /* 0x000000ffff08c224 */ /* 0x000fe400078e0a08 */
[----:B------:R-:W-:-:S10]  /*a780*/  IMAD.MOV.U32 R18, RZ, RZ, R24 ;  /* 0x000000ffff127224 */ /* 0x000fd400078e0018 */
[----:B------:R-:W-:-:S04]  /*a790*/  @!P1 IMAD.IADD R9, R9, 0x1, -R0 ;  /* 0x0000000109099824 */ /* 0x000fc800078e0a00 */
[----:B------:R-:W-:Y:S02]  /*a7a0*/  @!P5 IMAD.MOV R9, RZ, RZ, -R9 ;  /* 0x000000ffff09d224 */ /* 0x000fe400078e0a09 */
[----:B------:R-:W-:Y:S02]  /*a7b0*/  IMAD.MOV.U32 R24, RZ, RZ, R25 ;  /* 0x000000ffff187224 */ /* 0x000fe400078e0019 */
[----:B------:R-:W-:Y:S01]  /*a7c0*/  IMAD.MOV.U32 R25, RZ, RZ, R26 ;  /* 0x000000ffff197224 */ /* 0x000fe200078e001a */
[----:B----4-:R-:W-:Y:S02]  /*a7d0*/  ISETP.GE.AND P2, PT, R23, RZ, PT ;  /* 0x000000ff1700720c */ /* 0x010fe40003f46270 */
[----:B------:R-:W-:Y:S02]  /*a7e0*/  IABS R2, R23 ;  /* 0x0000001700027213 */ /* 0x000fe40000000000 */
[----:B------:R-:W4:Y:S04]  /*a7f0*/  LDL.LU R23, [R1+0x3e4] ;  /* 0x0003e40001177983 */ /* 0x000f280000300800 */
[----:B------:R-:W-:Y:S04]  /*a800*/  STL [R1+0x194], R9 ;  /* 0x0001940901007387 */ /* 0x000fe80000100800 */
[----:B------:R1:W-:Y:S04]  /*a810*/  STL [R1+0x1a4], R8 ;  /* 0x0001a40801007387 */ /* 0x0003e80000100800 */
[----:B------:R-:W4:Y:S01]  /*a820*/  LDL.LU R26, [R1+0x3e8] ;  /* 0x0003e800011a7983 */ /* 0x000f220000300800 */
[----:B------:R-:W-:-:S02]  /*a830*/  ISETP.GT.U32.AND P0, PT, R0, R4, PT ;  /* 0x000000040000720c */ /* 0x000fc40003f04070 */
[----:B0-----:R-:W-:Y:S01]  /*a840*/  IABS R5, R28 ;  /* 0x0000001c00057213 */ /* 0x001fe20000000000 */
[----:B------:R-:W4:Y:S10]  /*a850*/  LDL.LU R19, [R1+0x3ec] ;  /* 0x0003ec0001137983 */ /* 0x000f340000300800 */
[----:B------:R-:W-:Y:S01]  /*a860*/  @!P0 IMAD.IADD R4, R4, 0x1, -R0 ;  /* 0x0000000104048824 */ /* 0x000fe200078e0a00 */
[----:B------:R-:W-:-:S04]  /*a870*/  ISETP.GT.U32.AND P0, PT, R0, R7, PT ;  /* 0x000000070000720c */ /* 0x000fc80003f04070 */
[----:B------:R-:W-:Y:S01]  /*a880*/  ISETP.GT.U32.AND P5, PT, R0, R4, PT ;  /* 0x000000040000720c */ /* 0x000fe20003fa4070 */
[----:B-1----:R-:W-:Y:S01]  /*a890*/  IMAD.HI.U32 R8, R10, R2, RZ ;  /* 0x000000020a087227 */ /* 0x002fe200078e00ff */
[----:B---3--:R-:W-:-:S07]  /*a8a0*/  IABS R15, R29 ;  /* 0x0000001d000f7213 */ /* 0x008fce0000000000 */
[----:B------:R-:W-:Y:S01]  /*a8b0*/  @!P0 IMAD.IADD R7, R7, 0x1, -R0 ;  /* 0x0000000107078824 */ /* 0x000fe200078e0a00 */
[----:B------:R-:W-:Y:S01]  /*a8c0*/  ISETP.GE.AND P3, PT, R11, RZ, PT ;  /* 0x000000ff0b00720c */ /* 0x000fe20003f66270 */
[----:B------:R-:W-:Y:S01]  /*a8d0*/  IMAD.HI.U32 R6, R10, R5, RZ ;  /* 0x000000050a067227 */ /* 0x000fe200078e00ff */
[----:B------:R-:W3:Y:S02]  /*a8e0*/  LDL.LU R11, [R1+0x3f4] ;  /* 0x0003f400010b7983 */ /* 0x000ee40000300800 */
[----:B------:R-:W-:Y:S01]  /*a8f0*/  ISETP.GT.U32.AND P0, PT, R0, R7, PT ;  /* 0x000000070000720c */ /* 0x000fe20003f04070 */
[----:B------:R-:W-:Y:S02]  /*a900*/  IMAD.MOV R8, RZ, RZ, -R8 ;  /* 0x000000ffff087224 */ /* 0x000fe400078e0a08 */
[----:B------:R-:W-:-:S04]  /*a910*/  IMAD.HI.U32 R16, R10, R15, RZ ;  /* 0x0000000f0a107227 */ /* 0x000fc800078e00ff */
[----:B------:R-:W-:Y:S02]  /*a920*/  IMAD.MOV R6, RZ, RZ, -R6 ;  /* 0x000000ffff067224 */ /* 0x000fe400078e0a06 */
[----:B------:R-:W-:Y:S02]  /*a930*/  @!P5 IMAD.IADD R4, R4, 0x1, -R0 ;  /* 0x000000010404d824 */ /* 0x000fe400078e0a00 */
[C---:B------:R-:W-:Y:S02]  /*a940*/  IMAD R2, R0.reuse, R8, R2 ;  /* 0x0000000800027224 */ /* 0x040fe400078e0202 */
[----:B------:R-:W-:Y:S02]  /*a950*/  IMAD.MOV R16, RZ, RZ, -R16 ;  /* 0x000000ffff107224 */ /* 0x000fe400078e0a10 */
[C---:B------:R-:W-:Y:S02]  /*a960*/  IMAD R5, R0.reuse, R6, R5 ;  /* 0x0000000600057224 */ /* 0x040fe400078e0205 */
[----:B------:R-:W-:-:S02]  /*a970*/  IMAD R15, R0, R16, R15 ;  /* 0x00000010000f7224 */ /* 0x000fc400078e020f */
[----:B------:R-:W-:Y:S01]  /*a980*/  @!P0 IMAD.IADD R7, R7, 0x1, -R0 ;  /* 0x0000000107078824 */ /* 0x000fe200078e0a00 */
[C---:B------:R-:W-:Y:S01]  /*a990*/  ISETP.GT.U32.AND P0, PT, R0.reuse, R2, PT ;  /* 0x000000020000720c */ /* 0x040fe20003f04070 */
[----:B------:R-:W-:Y:S01]  /*a9a0*/  IMAD.MOV.U32 R17, RZ, RZ, R4 ;  /* 0x000000ffff117224 */ /* 0x000fe200078e0004 */
[----:B------:R-:W-:-:S03]  /*a9b0*/  ISETP.GT.U32.AND P5, PT, R0, R5, PT ;  /* 0x000000050000720c */ /* 0x000fc60003fa4070 */
[----:B------:R-:W-:Y:S01]  /*a9c0*/  @!P3 IMAD.MOV R17, RZ, RZ, -R17 ;  /* 0x000000ffff11b224 */ /* 0x000fe200078e0a11 */
[----:B------:R-:W-:Y:S02]  /*a9d0*/  ISETP.GT.U32.AND P3, PT, R0, R15, PT ;  /* 0x0000000f0000720c */ /* 0x000fe40003f64070 */
[----:B--2---:R-:W-:-:S05]  /*a9e0*/  IABS R14, R3 ;  /* 0x00000003000e7213 */ /* 0x004fca0000000000 */
[----:B------:R-:W-:-:S04]  /*a9f0*/  IMAD.HI.U32 R13, R10, R14, RZ ;  /* 0x0000000e0a0d7227 */ /* 0x000fc800078e00ff */
[--C-:B------:R-:W-:Y:S01]  /*aa00*/  @!P0 IMAD.IADD R2, R2, 0x1, -R0.reuse ;  /* 0x0000000102028824 */ /* 0x100fe200078e0a00 */
[----:B------:R-:W-:Y:S01]  /*aa10*/  IABS R6, R22 ;  /* 0x0000001600067213 */ /* 0x000fe20000000000 */
[--C-:B------:R-:W-:Y:S02]  /*aa20*/  @!P5 IMAD.IADD R5, R5, 0x1, -R0.reuse ;  /* 0x000000010505d824 */ /* 0x100fe400078e0a00 */
[----:B------:R-:W-:Y:S02]  /*aa30*/  IMAD.MOV R13, RZ, RZ, -R13 ;  /* 0x000000ffff0d7224 */ /* 0x000fe400078e0a0d */
[----:B------:R-:W-:Y:S01]  /*aa40*/  @!P3 IMAD.IADD R15, R15, 0x1, -R0 ;  /* 0x000000010f0fb824 */ /* 0x000fe200078e0a00 */
[C---:B------:R-:W-:Y:S01]  /*aa50*/  ISETP.GT.U32.AND P3, PT, R0.reuse, R2, PT ;  /* 0x000000020000720c */ /* 0x040fe20003f64070 */
[C---:B------:R-:W-:Y:S01]  /*aa60*/  IMAD R14, R0.reuse, R13, R14 ;  /* 0x0000000d000e7224 */ /* 0x040fe200078e020e */
[----:B------:R-:W-:Y:S01]  /*aa70*/  ISETP.GT.U32.AND P5, PT, R0, R5, PT ;  /* 0x000000050000720c */ /* 0x000fe20003fa4070 */
[----:B------:R-:W-:-:S02]  /*aa80*/  IMAD.MOV.U32 R12, RZ, RZ, R7 ;  /* 0x000000ffff0c7224 */ /* 0x000fc400078e0007 */
[----:B------:R-:W-:-:S04]  /*aa90*/  IMAD.HI.U32 R8, R10, R6, RZ ;  /* 0x000000060a087227 */ /* 0x000fc800078e00ff */
[----:B------:R-:W-:Y:S01]  /*aaa0*/  @!P6 IMAD.MOV R12, RZ, RZ, -R12 ;  /* 0x000000ffff0ce224 */ /* 0x000fe200078e0a0c */
[----:B------:R-:W-:Y:S01]  /*aab0*/  ISETP.GT.U32.AND P6, PT, R0, R14, PT ;  /* 0x0000000e0000720c */ /* 0x000fe20003fc4070 */
[----:B------:R-:W-:Y:S01]  /*aac0*/  IMAD.MOV R8, RZ, RZ, -R8 ;  /* 0x000000ffff087224 */ /* 0x000fe200078e0a08 */
[----:B------:R-:W-:Y:S01]  /*aad0*/  ISETP.GE.AND P1, PT, R28, RZ, PT ;  /* 0x000000ff1c00720c */ /* 0x000fe20003f26270 */
[----:B------:R-:W-:Y:S02]  /*aae0*/  STL [R1+0x198], R17 ;  /* 0x0001981101007387 */ /* 0x000fe40000100800 */
[----:B------:R-:W-:Y:S02]  /*aaf0*/  IMAD R6, R0, R8, R6 ;  /* 0x0000000800067224 */ /* 0x000fe400078e0206 */
[--C-:B------:R-:W-:Y:S01]  /*ab00*/  @!P3 IMAD.IADD R2, R2, 0x1, -R0.reuse ;  /* 0x000000010202b824 */ /* 0x100fe200078e0a00 */
[----:B------:R0:W-:Y:S01]  /*ab10*/  STL [R1+0x1a0], R12 ;  /* 0x0001a00c01007387 */ /* 0x0001e20000100800 */
[----:B------:R-:W-:Y:S01]  /*ab20*/  @!P5 IMAD.IADD R5, R5, 0x1, -R0 ;  /* 0x000000010505d824 */ /* 0x000fe200078e0a00 */
[----:B------:R-:W-:-:S02]  /*ab30*/  ISETP.GT.U32.AND P0, PT, R0, R6, PT ;  /* 0x000000060000720c */ /* 0x000fc40003f04070 */
[----:B------:R-:W2:Y:S01]  /*ab40*/  LDL.LU R28, [R1+0x4f8] ;  /* 0x0004f800011c7983 */ /* 0x000ea20000300800 */
[----:B------:R-:W-:Y:S01]  /*ab50*/  ISETP.GE.AND P5, PT, R3, RZ, PT ;  /* 0x000000ff0300720c */ /* 0x000fe20003fa6270 */
[----:B------:R-:W-:Y:S02]  /*ab60*/  IMAD.MOV.U32 R3, RZ, RZ, R5 ;  /* 0x000000ffff037224 */ /* 0x000fe400078e0005 */
[--C-:B------:R-:W-:Y:S01]  /*ab70*/  @!P6 IMAD.IADD R14, R14, 0x1, -R0.reuse ;  /* 0x000000010e0ee824 */ /* 0x100fe200078e0a00 */
[----:B------:R-:W-:Y:S01]  /*ab80*/  ISETP.GT.U32.AND P6, PT, R0, R15, PT ;  /* 0x0000000f0000720c */ /* 0x000fe20003fc4070 */
[----:B------:R-:W-:Y:S01]  /*ab90*/  @!P1 IMAD.MOV R3, RZ, RZ, -R3 ;  /* 0x000000ffff039224 */ /* 0x000fe200078e0a03 */
[----:B------:R-:W-:Y:S02]  /*aba0*/  ISETP.GE.AND P4, PT, R29, RZ, PT ;  /* 0x000000ff1d00720c */ /* 0x000fe40003f86270 */
[----:B------:R-:W2:Y:S02]  /*abb0*/  LDL.LU R29, [R1+0x4fc] ;  /* 0x0004fc00011d7983 */ /* 0x000ea40000300800 */
[----:B------:R-:W-:-:S02]  /*abc0*/  @!P0 IMAD.IADD R6, R6, 0x1, -R0 ;  /* 0x0000000106068824 */ /* 0x000fc400078e0a00 */
[----:B------:R1:W-:Y:S03]  /*abd0*/  STL [R1+0x19c], R3 ;  /* 0x00019c0301007387 */ /* 0x0003e60000100800 */
[----:B------:R-:W-:Y:S02]  /*abe0*/  ISETP.GT.U32.AND P0, PT, R0, R6, PT ;  /* 0x000000060000720c */ /* 0x000fe40003f04070 */
[----:B------:R-:W-:Y:S02]  /*abf0*/  @!P6 IMAD.IADD R15, R15, 0x1, -R0 ;  /* 0x000000010f0fe824 */ /* 0x000fe400078e0a00 */
[----:B0-----:R-:W-:Y:S02]  /*ac00*/  IMAD.MOV.U32 R12, RZ, RZ, R2 ;  /* 0x000000ffff0c7224 */ /* 0x001fe400078e0002 */
[----:B-1----:R-:W-:Y:S02]  /*ac10*/  IMAD.MOV.U32 R3, RZ, RZ, R15 ;  /* 0x000000ffff037224 */ /* 0x002fe400078e000f */
[----:B------:R-:W-:-:S02]  /*ac20*/  @!P2 IMAD.MOV R12, RZ, RZ, -R12 ;  /* 0x000000ffff0ca224 */ /* 0x000fc400078e0a0c */
[----:B------:R-:W-:-:S03]  /*ac30*/  @!P4 IMAD.MOV R3, RZ, RZ, -R3 ;  /* 0x000000ffff03c224 */ /* 0x000fc600078e0a03 */
[----:B------:R-:W-:Y:S01]  /*ac40*/  @!P0 IMAD.IADD R6, R6, 0x1, -R0 ;  /* 0x0000000106068824 */ /* 0x000fe200078e0a00 */
[----:B------:R-:W-:Y:S02]  /*ac50*/  ISETP.GE.AND P6, PT, R22, RZ, PT ;  /* 0x000000ff1600720c */ /* 0x000fe40003fc6270 */
[----:B----4-:R-:W-:-:S05]  /*ac60*/  IABS R9, R23 ;  /* 0x0000001700097213 */ /* 0x010fca0000000000 */
[----:B------:R-:W-:-:S04]  /*ac70*/  IMAD.HI.U32 R4, R10, R9, RZ ;  /* 0x000000090a047227 */ /* 0x000fc800078e00ff */
[----:B------:R-:W-:-:S04]  /*ac80*/  IMAD.MOV R4, RZ, RZ, -R4 ;  /* 0x000000ffff047224 */ /* 0x000fc800078e0a04 */
[----:B------:R-:W-:-:S05]  /*ac90*/  IMAD R9, R0, R4, R9 ;  /* 0x0000000400097224 */ /* 0x000fca00078e0209 */
[----:B------:R-:W-:Y:S02]  /*aca0*/  ISETP.GT.U32.AND P3, PT, R0, R9, PT ;  /* 0x000000090000720c */ /* 0x000fe40003f64070 */
[----:B------:R-:W-:-:S11]  /*acb0*/  IABS R8, R26 ;  /* 0x0000001a00087213 */ /* 0x000fd60000000000 */
[----:B------:R-:W-:Y:S01]  /*acc0*/  @!P3 IMAD.IADD R9, R9, 0x1, -R0 ;  /* 0x000000010909b824 */ /* 0x000fe200078e0a00 */
[----:B------:R-:W-:Y:S02]  /*acd0*/  ISETP.GE.AND P3, PT, R26, RZ, PT ;  /* 0x000000ff1a00720c */ /* 0x000fe40003f66270 */
[----:B------:R-:W4:Y:S01]  /*ace0*/  LDL.LU R26, [R1+0x500] ;  /* 0x00050000011a7983 */ /* 0x000f220000300800 */
[----:B------:R-:W-:-:S03]  /*acf0*/  ISETP.GE.AND P0, PT, R23, RZ, PT ;  /* 0x000000ff1700720c */ /* 0x000fc60003f06270 */
[----:B------:R-:W-:Y:S04]  /*ad00*/  STL [R1+0x180], R12 ;  /* 0x0001800c01007387 */ /* 0x000fe80000100800 */
[----:B------:R0:W-:Y:S04]  /*ad10*/  STL [R1+0x184], R3 ;  /* 0x0001840301007387 */ /* 0x0001e80000100800 */
[----:B0-----:R-:W4:Y:S04]  /*ad20*/  LDL.LU R3, [R1+0x504] ;  /* 0x0005040001037983 */ /* 0x001f280000300800 */
[----:B------:R-:W4:Y:S04]  /*ad30*/  LDL.LU R23, [R1+0x508] ;  /* 0x0005080001177983 */ /* 0x000f280000300800 */
[----:B------:R-:W4:Y:S01]  /*ad40*/  LDL.LU R22, [R1+0x50c] ;  /* 0x00050c0001167983 */ /* 0x000f220000300800 */
[----:B------:R-:W-:Y:S01]  /*ad50*/  ISETP.GT.U32.AND P1, PT, R0, R14, PT ;  /* 0x0000000e0000720c */ /* 0x000fe20003f24070 */
[----:B------:R-:W-:Y:S01]  /*ad60*/  IMAD.HI.U32 R5, R10, R8, RZ ;  /* 0x000000080a057227 */ /* 0x000fe200078e00ff */
[----:B------:R-:W-:-:S03]  /*ad70*/  IABS R4, R19 ;  /* 0x0000001300047213 */ /* 0x000fc60000000000 */
[----:B------:R-:W-:Y:S01]  /*ad80*/  IMAD.MOV R5, RZ, RZ, -R5 ;  /* 0x000000ffff057224 */ /* 0x000fe200078e0a05 */
[----:B------:R-:W-:Y:S01]  /*ad90*/  IABS R7, R18 ;  /* 0x0000001200077213 */ /* 0x000fe20000000000 */
[----:B------:R-:W-:-:S04]  /*ada0*/  IMAD.HI.U32 R17, R10, R4, RZ ;  /* 0x000000040a117227 */ /* 0x000fc800078e00ff */
[----:B------:R-:W-:Y:S02]  /*adb0*/  IMAD R8, R0, R5, R8 ;  /* 0x0000000500087224 */ /* 0x000fe400078e0208 */
[----:B------:R-:W-:-:S04]  /*adc0*/  IMAD.HI.U32 R16, R10, R7, RZ ;  /* 0x000000070a107227 */ /* 0x000fc800078e00ff */
[----:B------:R-:W-:Y:S01]  /*add0*/  @!P1 IMAD.IADD R14, R14, 0x1, -R0 ;  /* 0x000000010e0e9824 */ /* 0x000fe200078e0a00 */
[C---:B------:R-:W-:Y:S01]  /*ade0*/  ISETP.GT.U32.AND P1, PT, R0.reuse, R8, PT ;  /* 0x000000080000720c */ /* 0x040fe20003f24070 */
[----:B------:R-:W-:Y:S02]  /*adf0*/  IMAD.MOV R17, RZ, RZ, -R17 ;  /* 0x000000ffff117224 */ /* 0x000fe400078e0a11 */
[----:B------:R-:W-:Y:S02]  /*ae00*/  IMAD.MOV R16, RZ, RZ, -R16 ;  /* 0x000000ffff107224 */ /* 0x000fe400078e0a10 */
[C---:B------:R-:W-:Y:S01]  /*ae10*/  IMAD R4, R0.reuse, R17, R4 ;  /* 0x0000001100047224 */ /* 0x040fe200078e0204 */
[----:B---3--:R-:W-:Y:S01]  /*ae20*/  IABS R13, R11 ;  /* 0x0000000b000d7213 */ /* 0x008fe20000000000 */
[C---:B------:R-:W-:Y:S02]  /*ae30*/  IMAD R7, R0.reuse, R16, R7 ;  /* 0x0000001000077224 */ /* 0x040fe400078e0207 */
[----:B------:R-:W-:Y:S01]  /*ae40*/  IMAD.MOV.U32 R12, RZ, RZ, R14 ;  /* 0x000000ffff0c7224 */ /* 0x000fe200078e000e */
[----:B------:R-:W-:Y:S01]  /*ae50*/  ISETP.GT.U32.AND P4, PT, R0, R4, PT ;  /* 0x000000040000720c */ /* 0x000fe20003f84070 */
[----:B------:R-:W-:-:S04]  /*ae60*/  IMAD.HI.U32 R5, R10, R13, RZ ;  /* 0x0000000d0a057227 */ /* 0x000fc800078e00ff */
[----:B------:R-:W-:Y:S01]  /*ae70*/  @!P5 IMAD.MOV R12, RZ, RZ, -R12 ;  /* 0x000000ffff0cd224 */ /* 0x000fe200078e0a0c */
[----:B------:R-:W-:Y:S01]  /*ae80*/  ISETP.GT.U32.AND P5, PT, R0, R7, PT ;  /* 0x000000070000720c */ /* 0x000fe20003fa4070 */
[----:B------:R-:W-:Y:S01]  /*ae90*/  @!P1 IMAD.IADD R8, R8, 0x1, -R0 ;  /* 0x0000000108089824 */ /* 0x000fe200078e0a00 */
[----:B------:R-:W-:Y:S01]  /*aea0*/  ISETP.GT.U32.AND P1, PT, R0, R9, PT ;  /* 0x000000090000720c */ /* 0x000fe20003f24070 */
[----:B------:R-:W-:-:S04]  /*aeb0*/  IMAD.MOV R5, RZ, RZ, -R5 ;  /* 0x000000ffff057224 */ /* 0x000fc800078e0a05 */
[----:B------:R-:W-:Y:S02]  /*aec0*/  IMAD R13, R0, R5, R13 ;  /* 0x00000005000d7224 */ /* 0x000fe400078e020d */
[----:B------:R-:W-:-:S04]  /*aed0*/  @!P4 IMAD.IADD R4, R4, 0x1, -R0 ;  /* 0x000000010404c824 */ /* 0x000fc800078e0a00 */
[--C-:B------:R-:W-:Y:S01]  /*aee0*/  @!P5 IMAD.IADD R7, R7, 0x1, -R0.reuse ;  /* 0x000000010707d824 */ /* 0x100fe200078e0a00 */
[----:B--2---:R-:W-:Y:S01]  /*aef0*/  IABS R5, R28 ;  /* 0x0000001c00057213 */ /* 0x004fe20000000000 */
[----:B------:R-:W-:Y:S01]  /*af00*/  @!P1 IMAD.IADD R9, R9, 0x1, -R0 ;  /* 0x0000000109099824 */ /* 0x000fe200078e0a00 */
[C---:B------:R-:W-:Y:S02]  /*af10*/  ISETP.GT.U32.AND P5, PT, R0.reuse, R4, PT ;  /* 0x000000040000720c */ /* 0x040fe40003fa4070 */
[----:B------:R-:W-:Y:S01]  /*af20*/  ISETP.GT.U32.AND P1, PT, R0, R13, PT ;  /* 0x0000000d0000720c */ /* 0x000fe20003f24070 */
[----:B------:R-:W-:Y:S01]  /*af30*/  IMAD.HI.U32 R14, R10, R5, RZ ;  /* 0x000000050a0e7227 */ /* 0x000fe200078e00ff */
[----:B------:R-:W-:-:S03]  /*af40*/  ISETP.GE.AND P4, PT, R11, RZ, PT ;  /* 0x000000ff0b00720c */ /* 0x000fc60003f86270 */
[----:B------:R-:W-:Y:S02]  /*af50*/  IMAD.MOV R14, RZ, RZ, -R14 ;  /* 0x000000ffff0e7224 */ /* 0x000fe400078e0a0e */
[----:B------:R-:W-:Y:S02]  /*af60*/  IMAD.MOV.U32 R11, RZ, RZ, R9 ;  /* 0x000000ffff0b7224 */ /* 0x000fe400078e0009 */
[----:B------:R-:W-:Y:S01]  /*af70*/  IMAD R5, R0, R14, R5 ;  /* 0x0000000e00057224 */ /* 0x000fe200078e0205 */
[----:B------:R-:W-:Y:S01]  /*af80*/  IABS R2, R29 ;  /* 0x0000001d00027213 */ /* 0x000fe20000000000 */
[----:B------:R-:W-:Y:S02]  /*af90*/  @!P6 IMAD.MOV R6, RZ, RZ, -R6 ;  /* 0x000000ffff06e224 */ /* 0x000fe400078e0a06 */
[--C-:B------:R-:W-:Y:S01]  /*afa0*/  @!P5 IMAD.IADD R4, R4, 0x1, -R0.reuse ;  /* 0x000000010404d824 */ /* 0x100fe200078e0a00 */
[C---:B------:R-:W-:Y:S01]  /*afb0*/  ISETP.GT.U32.AND P5, PT, R0.reuse, R5, PT ;  /* 0x000000050000720c */ /* 0x040fe20003fa4070 */
[----:B------:R-:W-:Y:S01]  /*afc0*/  STL [R1+0x188], R12 ;  /* 0x0001880c01007387 */ /* 0x000fe20000100800 */
[----:B------:R-:W-:Y:S01]  /*afd0*/  @!P1 IMAD.IADD R13, R13, 0x1, -R0 ;  /* 0x000000010d0d9824 */ /* 0x000fe200078e0a00 */
[----:B------:R-:W-:-:S02]  /*afe0*/  ISETP.GT.U32.AND P1, PT, R0, R7, PT ;  /* 0x000000070000720c */ /* 0x000fc40003f24070 */
[----:B------:R0:W-:Y:S01]  /*aff0*/  STL [R1+0x190], R6 ;  /* 0x0001900601007387 */ /* 0x0001e20000100800 */
[----:B------:R-:W-:Y:S01]  /*b000*/  ISETP.GT.U32.AND P2, PT, R0, R8, PT ;  /* 0x000000080000720c */ /* 0x000fe20003f44070 */
[----:B------:R-:W-:Y:S02]  /*b010*/  @!P0 IMAD.MOV R11, RZ, RZ, -R11 ;  /* 0x000000ffff0b8224 */ /* 0x000fe400078e0a0b */
[----:B0-----:R-:W-:-:S04]  /*b020*/  IMAD.HI.U32 R6, R10, R2, RZ ;  /* 0x000000020a067227 */ /* 0x001fc800078e00ff */
[----:B------:R-:W-:Y:S01]  /*b030*/  IMAD.MOV R6, RZ, RZ, -R6 ;  /* 0x000000ffff067224 */ /* 0x000fe200078e0a06 */
[C---:B------:R-:W-:Y:S01]  /*b040*/  ISETP.GT.U32.AND P0, PT, R0.reuse, R13, PT ;  /* 0x0000000d0000720c */ /* 0x040fe20003f04070 */
[----:B------:R-:W-:Y:S02]  /*b050*/  @!P5 IMAD.IADD R5, R5, 0x1, -R0 ;  /* 0x000000010505d824 */ /* 0x000fe400078e0a00 */
[----:B------:R-:W-:Y:S01]  /*b060*/  IMAD R2, R0, R6, R2 ;  /* 0x0000000600027224 */ /* 0x000fe200078e0202 */
[----:B------:R-:W-:Y:S01]  /*b070*/  ISETP.GE.AND P6, PT, R19, RZ, PT ;  /* 0x000000ff1300720c */ /* 0x000fe20003fc6270 */
[--C-:B------:R-:W-:Y:S02]  /*b080*/  @!P1 IMAD.IADD R7, R7, 0x1, -R0.reuse ;  /* 0x0000000107079824 */ /* 0x100fe400078e0a00 */
[----:B------:R-:W-:Y:S01]  /*b090*/  @!P2 IMAD.IADD R8, R8, 0x1, -R0 ;  /* 0x000000010808a824 */ /* 0x000fe200078e0a00 */
[----:B------:R-:W-:Y:S02]  /*b0a0*/  ISETP.GT.U32.AND P1, PT, R0, R2, PT ;  /* 0x000000020000720c */ /* 0x000fe40003f24070 */
[----:B------:R-:W-:Y:S01]  /*b0b0*/  ISETP.GE.AND P2, PT, R18, RZ, PT ;  /* 0x000000ff1200720c */ /* 0x000fe20003f46270 */
[----:B------:R-:W-:Y:S01]  /*b0c0*/  @!P3 IMAD.MOV R8, RZ, RZ, -R8 ;  /* 0x000000ffff08b224 */ /* 0x000fe200078e0a08 */
[----:B------:R-:W-:Y:S01]  /*b0d0*/  ISETP.GT.U32.AND P3, PT, R0, R5, PT ;  /* 0x000000050000720c */ /* 0x000fe20003f64070 */
[----:B------:R-:W-:Y:S01]  /*b0e0*/  @!P0 IMAD.IADD R13, R13, 0x1, -R0 ;  /* 0x000000010d0d8824 */ /* 0x000fe200078e0a00 */
[----:B------:R0:W-:Y:S03]  /*b0f0*/  STL [R1+0x18c], R11 ;  /* 0x00018c0b01007387 */ /* 0x0001e60000100800 */
[----:B------:R-:W-:-:S04]  /*b100*/  @!P6 IMAD.MOV R4, RZ, RZ, -R4 ;  /* 0x000000ffff04e224 */ /* 0x000fc800078e0a04 */
[--C-:B------:R-:W-:Y:S02]  /*b110*/  @!P1 IMAD.IADD R2, R2, 0x1, -R0.reuse ;  /* 0x0000000102029824 */ /* 0x100fe400078e0a00 */
[----:B0-----:R-:W-:Y:S01]  /*b120*/  IMAD.MOV.U32 R11, RZ, RZ, R13 ;  /* 0x000000ffff0b7224 */ /* 0x001fe200078e000d */
[----:B------:R-:W-:Y:S01]  /*b130*/  STL [R1+0x17c], R8 ;  /* 0x00017c0801007387 */ /* 0x000fe20000100800 */
[----:B------:R-:W-:Y:S02]  /*b140*/  @!P3 IMAD.IADD R5, R5, 0x1, -R0 ;  /* 0x000000010505b824 */ /* 0x000fe400078e0a00 */
[----:B------:R-:W-:Y:S01]  /*b150*/  @!P4 IMAD.MOV R11, RZ, RZ, -R11 ;  /* 0x000000ffff0bc224 */ /* 0x000fe200078e0a0b */
[----:B------:R0:W-:Y:S01]  /*b160*/  STL [R1+0x178], R4 ;  /* 0x0001780401007387 */ /* 0x0001e20000100800 */
[----:B------:R-:W-:Y:S01]  /*b170*/  ISETP.GE.AND P0, PT, R28, RZ, PT ;  /* 0x000000ff1c00720c */ /* 0x000fe20003f06270 */
[----:B0-----:R-:W-:-:S04]  /*b180*/  IMAD.MOV.U32 R4, RZ, RZ, R7 ;  /* 0x000000ffff047224 */ /* 0x001fc800078e0007 */
[----:B------:R-:W-:Y:S01]  /*b190*/  @!P2 IMAD.MOV R4, RZ, RZ, -R4 ;  /* 0x000000ffff04a224 */ /* 0x000fe200078e0a04 */
[----:B------:R-:W-:-:S04]  /*b1a0*/  ISETP.GE.AND P1, PT, R29, RZ, PT ;  /* 0x000000ff1d00720c */ /* 0x000fc80003f26270 */
[----:B------:R-:W-:Y:S04]  /*b1b0*/  STL [R1+0x174], R4 ;  /* 0x0001740401007387 */ /* 0x000fe80000100800 */
[----:B------:R-:W-:Y:S01]  /*b1c0*/  STL [R1+0x170], R11 ;  /* 0x0001700b01007387 */ /* 0x000fe20000100800 */
[----:B----4-:R-:W-:-:S05]  /*b1d0*/  IABS R9, R26 ;  /* 0x0000001a00097213 */ /* 0x010fca0000000000 */
[----:B------:R-:W-:-:S04]  /*b1e0*/  IMAD.HI.U32 R17, R10, R9, RZ ;  /* 0x000000090a117227 */ /* 0x000fc800078e00ff */
[----:B------:R-:W-:-:S04]  /*b1f0*/  IMAD.MOV R17, RZ, RZ, -R17 ;  /* 0x000000ffff117224 */ /* 0x000fc800078e0a11 */
[----:B------:R-:W-:-:S05]  /*b200*/  IMAD R9, R0, R17, R9 ;  /* 0x0000001100097224 */ /* 0x000fca00078e0209 */
[----:B------:R-:W-:Y:S02]  /*b210*/  ISETP.GT.U32.AND P5, PT, R0, R9, PT ;  /* 0x000000090000720c */ /* 0x000fe40003fa4070 */
[----:B------:R-:W-:Y:S02]  /*b220*/  IABS R14, R23 ;  /* 0x00000017000e7213 */ /* 0x000fe40000000000 */
[----:B------:R-:W-:-:S03]  /*b230*/  IABS R6, R22 ;  /* 0x0000001600067213 */ /* 0x000fc60000000000 */
[----:B------:R-:W-:Y:S01]  /*b240*/  IMAD.HI.U32 R18, R10, R14, RZ ;  /* 0x0000000e0a127227 */ /* 0x000fe200078e00ff */
[----:B------:R-:W-:-:S03]  /*b250*/  IABS R16, R3 ;  /* 0x0000000300107213 */ /* 0x000fc60000000000 */
[----:B------:R-:W-:-:S04]  /*b260*/  IMAD.HI.U32 R17, R10, R6, RZ ;  /* 0x000000060a117227 */ /* 0x000fc800078e00ff */
[----:B------:R-:W-:Y:S02]  /*b270*/  IMAD.MOV R18, RZ, RZ, -R18 ;  /* 0x000000ffff127224 */ /* 0x000fe400078e0a12 */
[----:B------:R-:W-:Y:S02]  /*b280*/  IMAD.MOV R17, RZ, RZ, -R17 ;  /* 0x000000ffff117224 */ /* 0x000fe400078e0a11 */
[----:B------:R-:W-:-:S04]  /*b290*/  IMAD.HI.U32 R15, R10, R16, RZ ;  /* 0x000000100a0f7227 */ /* 0x000fc800078e00ff */
[----:B------:R-:W-:Y:S02]  /*b2a0*/  @!P5 IMAD.IADD R9, R9, 0x1, -R0 ;  /* 0x000000010909d824 */ /* 0x000fe400078e0a00 */
[C---:B------:R-:W-:Y:S02]  /*b2b0*/  IMAD R14, R0.reuse, R18, R14 ;  /* 0x00000012000e7224 */ /* 0x040fe400078e020e */
[C---:B------:R-:W-:Y:S01]  /*b2c0*/  IMAD R6, R0.reuse, R17, R6 ;  /* 0x0000001100067224 */ /* 0x040fe200078e0206 */
[C---:B------:R-:W-:Y:S01]  /*b2d0*/  ISETP.GT.U32.AND P6, PT, R0.reuse, R9, PT ;  /* 0x000000090000720c */ /* 0x040fe20003fc4070 */
[----:B------:R-:W-:Y:S01]  /*b2e0*/  IMAD.MOV R15, RZ, RZ, -R15 ;  /* 0x000000ffff0f7224 */ /* 0x000fe200078e0a0f */
[C---:B------:R-:W-:Y:S02]  /*b2f0*/  ISETP.GT.U32.AND P5, PT, R0.reuse, R2, PT ;  /* 0x000000020000720c */ /* 0x040fe40003fa4070 */
[C---:B------:R-:W-:Y:S01]  /*b300*/  ISETP.GT.U32.AND P4, PT, R0.reuse, R14, PT ;  /* 0x0000000e0000720c */ /* 0x040fe20003f84070 */
[C---:B------:R-:W-:Y:S01]  /*b310*/  IMAD R15, R0.reuse, R15, R16 ;  /* 0x0000000f000f7224 */ /* 0x040fe200078e0210 */
[----:B------:R-:W-:-:S04]  /*b320*/  ISETP.GT.U32.AND P3, PT, R0, R6, PT ;  /* 0x000000060000720c */ /* 0x000fc80003f64070 */
[----:B------:R-:W-:-:S03]  /*b330*/  ISETP.GT.U32.AND P2, PT, R0, R15, PT ;  /* 0x0000000f0000720c */ /* 0x000fc60003f44070 */
[--C-:B------:R-:W-:Y:S01]  /*b340*/  @!P6 IMAD.IADD R9, R9, 0x1, -R0.reuse ;  /* 0x000000010909e824 */ /* 0x100fe200078e0a00 */
[----:B------:R-:W-:Y:S01]  /*b350*/  ISETP.GE.AND P6, PT, R3, RZ, PT ;  /* 0x000000ff0300720c */ /* 0x000fe20003fc6270 */
[--C-:B------:R-:W-:Y:S01]  /*b360*/  @!P5 IMAD.IADD R2, R2, 0x1, -R0.reuse ;  /* 0x000000010202d824 */ /* 0x100fe200078e0a00 */
[----:B------:R-:W-:Y:S01]  /*b370*/  ISETP.GE.AND P5, PT, R26, RZ, PT ;  /* 0x000000ff1a00720c */ /* 0x000fe20003fa6270 */
[----:B------:R-:W-:Y:S01]  /*b380*/  IMAD.MOV.U32 R3, RZ, RZ, R5 ;  /* 0x000000ffff037224 */ /* 0x000fe200078e0005 */
[----:B------:R-:W2:Y:S01]  /*b390*/  LDL.LU R26, [R1+0x51c] ;  /* 0x00051c00011a7983 */ /* 0x000ea20000300800 */
[--C-:B------:R-:W-:Y:S02]  /*b3a0*/  @!P4 IMAD.IADD R14, R14, 0x1, -R0.reuse ;  /* 0x000000010e0ec824 */ /* 0x100fe400078e0a00 */
[--C-:B------:R-:W-:Y:S02]  /*b3b0*/  @!P3 IMAD.IADD R6, R6, 0x1, -R0.reuse ;  /* 0x000000010606b824 */ /* 0x100fe400078e0a00 */
[----:B------:R-:W-:Y:S01]  /*b3c0*/  @!P0 IMAD.MOV R3, RZ, RZ, -R3 ;  /* 0x000000ffff038224 */ /* 0x000fe200078e0a03 */
[C---:B------:R-:W-:Y:S01]  /*b3d0*/  ISETP.GT.U32.AND P3, PT, R0.reuse, R14, PT ;  /* 0x0000000e0000720c */ /* 0x040fe20003f64070 */
[----:B------:R-:W-:Y:S01]  /*b3e0*/  @!P2 IMAD.IADD R15, R15, 0x1, -R0 ;  /* 0x000000010f0fa824 */ /* 0x000fe200078e0a00 */
[----:B------:R-:W-:-:S02]  /*b3f0*/  ISETP.GT.U32.AND P0, PT, R0, R6, PT ;  /* 0x000000060000720c */ /* 0x000fc40003f04070 */
[----:B------:R-:W-:Y:S02]  /*b400*/  ISETP.GE.AND P2, PT, R23, RZ, PT ;  /* 0x000000ff1700720c */ /* 0x000fe40003f46270 */
[----:B------:R-:W3:Y:S04]  /*b410*/  LDL.LU R23, [R1+0x520] ;  /* 0x0005200001177983 */ /* 0x000ee80000300800 */
[----:B------:R0:W-:Y:S01]  /*b420*/  STL [R1+0x16c], R3 ;  /* 0x00016c0301007387 */ /* 0x0001e20000100800 */
[----:B------:R-:W-:Y:S02]  /*b430*/  @!P1 IMAD.MOV R2, RZ, RZ, -R2 ;  /* 0x000000ffff029224 */ /* 0x000fe400078e0a02 */
[----:B0-----:R-:W-:-:S04]  /*b440*/  IMAD.MOV.U32 R3, RZ, RZ, R9 ;  /* 0x000000ffff037224 */ /* 0x001fc800078e0009 */
[----:B------:R-:W-:Y:S01]  /*b450*/  @!P5 IMAD.MOV R3, RZ, RZ, -R3 ;  /* 0x000000ffff03d224 */ /* 0x000fe200078e0a03 */
[----:B------:R-:W-:Y:S01]  /*b460*/  STL [R1+0x168], R2 ;  /* 0x0001680201007387 */ /* 0x000fe20000100800 */
[--C-:B------:R-:W-:Y:S01]  /*b470*/  @!P3 IMAD.IADD R14, R14, 0x1, -R0.reuse ;  /* 0x000000010e0eb824 */ /* 0x100fe200078e0a00 */
[----:B------:R-:W-:Y:S01]  /*b480*/  IABS R16, R24 ;  /* 0x0000001800107213 */ /* 0x000fe20000000000 */
[----:B------:R-:W-:Y:S01]  /*b490*/  @!P0 IMAD.IADD R6, R6, 0x1, -R0 ;  /* 0x0000000106068824 */ /* 0x000fe200078e0a00 */
[----:B------:R0:W-:Y:S01]  /*b4a0*/  STL [R1+0x164], R3 ;  /* 0x0001640301007387 */ /* 0x0001e20000100800 */
[----:B------:R-:W-:Y:S02]  /*b4b0*/  ISETP.GE.AND P3, PT, R24, RZ, PT ;  /* 0x000000ff1800720c */ /* 0x000fe40003f66270 */
[----:B------:R-:W-:Y:S01]  /*b4c0*/  IABS R17, R27 ;  /* 0x0000001b00117213 */ /* 0x000fe20000000000 */
[----:B------:R-:W4:Y:S01]  /*b4d0*/  LDL.LU R24, [R1+0x524] ;  /* 0x0005240001187983 */ /* 0x000f220000300800 */
[----:B------:R-:W-:-:S03]  /*b4e0*/  ISETP.GE.AND P0, PT, R27, RZ, PT ;  /* 0x000000ff1b00720c */ /* 0x000fc60003f06270 */
[----:B------:R-:W3:Y:S01]  /*b4f0*/  LDL.LU R27, [R1+0x528] ;  /* 0x00052800011b7983 */ /* 0x000ee20000300800 */
        /* <DEDUP_REMOVED lines=9> */
[----:B------:R-:W-:Y:S02]  /*b590*/  ISETP.GE.AND P5, PT, R22, RZ, PT ;  /* 0x000000ff1600720c */ /* 0x000fe40003fa6270 */
[----:B------:R-:W-:Y:S02]  /*b5a0*/  IABS R7, R25 ;  /* 0x0000001900077213 */ /* 0x000fe40000000000 */
[----:B------:R-:W-:Y:S01]  /*b5b0*/  ISETP.GT.U32.AND P4, PT, R0, R8, PT ;  /* 0x000000080000720c */ /* 0x000fe20003f84070 */
[----:B0-----:R-:W-:Y:S02]  /*b5c0*/  IMAD.MOV.U32 R3, RZ, RZ, R15 ;  /* 0x000000ffff037224 */ /* 0x001fe400078e000f */
[----:B------:R-:W-:-:S04]  /*b5d0*/  IMAD.HI.U32 R2, R10, R7, RZ ;  /* 0x000000070a027227 */ /* 0x000fc800078e00ff */
[----:B------:R-:W-:Y:S02]  /*b5e0*/  IMAD.MOV.U32 R13, RZ, RZ, R14 ;  /* 0x000000ffff0d7224 */ /* 0x000fe400078e000e */
[----:B------:R-:W-:Y:S02]  /*b5f0*/  IMAD.MOV.U32 R16, RZ, RZ, R6 ;  /* 0x000000ffff107224 */ /* 0x000fe400078e0006 */
[----:B------:R-:W-:Y:S02]  /*b600*/  IMAD.MOV R2, RZ, RZ, -R2 ;  /* 0x000000ffff027224 */ /* 0x000fe400078e0a02 */
[----:B------:R-:W-:Y:S02]  /*b610*/  @!P1 IMAD.IADD R4, R4, 0x1, -R0 ;  /* 0x0000000104049824 */ /* 0x000fe400078e0a00 */
[----:B------:R-:W-:Y:S02]  /*b620*/  @!P6 IMAD.MOV R3, RZ, RZ, -R3 ;  /* 0x000000ffff03e224 */ /* 0x000fe400078e0a03 */
[----:B------:R-:W-:-:S02]  /*b630*/  @!P2 IMAD.MOV R13, RZ, RZ, -R13 ;  /* 0x000000ffff0da224 */ /* 0x000fc400078e0a0d */
[----:B------:R-:W-:Y:S02]  /*b640*/  @!P5 IMAD.MOV R16, RZ, RZ, -R16 ;  /* 0x000000ffff10d224 */ /* 0x000fe400078e0a10 */
[----:B------:R-:W-:Y:S02]  /*b650*/  IMAD R7, R0, R2, R7 ;  /* 0x0000000200077224 */ /* 0x000fe400078e0207 */
[----:B------:R-:W-:Y:S01]  /*b660*/  @!P4 IMAD.IADD R8, R8, 0x1, -R0 ;  /* 0x000000010808c824 */ /* 0x000fe200078e0a00 */
[----:B------:R-:W-:Y:S01]  /*b670*/  ISETP.GT.U32.AND P4, PT, R0, R4, PT ;  /* 0x000000040000720c */ /* 0x000fe20003f84070 */
[----:B------:R0:W-:Y:S01]  /*b680*/  STL [R1+0x160], R3 ;  /* 0x0001600301007387 */ /* 0x0001e20000100800 */
[----:B------:R-:W-:-:S03]  /*b690*/  ISETP.GE.AND P1, PT, R25, RZ, PT ;  /* 0x000000ff1900720c */ /* 0x000fc60003f26270 */
[----:B------:R-:W-:Y:S01]  /*b6a0*/  STL [R1+0x20f0], R13 ;  /* 0x0020f00d01007387 */ /* 0x000fe20000100800 */
[----:B------:R-:W-:-:S03]  /*b6b0*/  ISETP.GT.U32.AND P2, PT, R0, R7, PT ;  /* 0x000000070000720c */ /* 0x000fc60003f44070 */
[----:B------:R-:W-:Y:S04]  /*b6c0*/  STL [R1+0x20fc], R16 ;  /* 0x0020fc1001007387 */ /* 0x000fe80000100800 */
[----:B------:R-:W4:Y:S01]  /*b6d0*/  LDL.LU R25, [R1+0x52c] ;  /* 0x00052c0001197983 */ /* 0x000f220000300800 */
[----:B------:R-:W-:Y:S01]  /*b6e0*/  ISETP.GT.U32.AND P6, PT, R0, R8, PT ;  /* 0x000000080000720c */ /* 0x000fe20003fc4070 */
[----:B------:R-:W-:-:S04]  /*b6f0*/  @!P4 IMAD.IADD R4, R4, 0x1, -R0 ;  /* 0x000000010404c824 */ /* 0x000fc800078e0a00 */
[----:B0-----:R-:W-:Y:S02]  /*b700*/  IMAD.MOV.U32 R3, RZ, RZ, R4 ;  /* 0x000000ffff037224 */ /* 0x001fe400078e0004 */
[----:B------:R-:W-:Y:S02]  /*b710*/  @!P2 IMAD.IADD R7, R7, 0x1, -R0 ;  /* 0x000000010707a824 */ /* 0x000fe400078e0a00 */
[----:B------:R-:W-:-:S03]  /*b720*/  @!P3 IMAD.MOV R3, RZ, RZ, -R3 ;  /* 0x000000ffff03b224 */ /* 0x000fc600078e0a03 */
[----:B------:R-:W-:Y:S01]  /*b730*/  ISETP.GT.U32.AND P2, PT, R0, R7, PT ;  /* 0x000000070000720c */ /* 0x000fe20003f44070 */
[----:B------:R-:W-:-:S12]  /*b740*/  @!P6 IMAD.IADD R8, R8, 0x1, -R0 ;  /* 0x000000010808e824 */ /* 0x000fd800078e0a00 */
[----:B------:R-:W-:Y:S01]  /*b750*/  @!P2 IMAD.IADD R7, R7, 0x1, -R0 ;  /* 0x000000010707a824 */ /* 0x000fe200078e0a00 */
[----:B--2---:R-:W-:Y:S02]  /*b760*/  IABS R9, R26 ;  /* 0x0000001a00097213 */ /* 0x004fe40000000000 */
[----:B------:R-:W-:Y:S02]  /*b770*/  ISETP.GE.AND P5, PT, R26, RZ, PT ;  /* 0x000000ff1a00720c */ /* 0x000fe40003fa6270 */
[----:B------:R-:W2:Y:S04]  /*b780*/  LDL.LU R26, [R1+0x530] ;  /* 0x00053000011a7983 */ /* 0x000ea80000300800 */
[----:B------:R-:W2:Y:S04]  /*b790*/  LDL.LU R22, [R1+0x534] ;  /* 0x0005340001167983 */ /* 0x000ea80000300800 */
[----:B------:R0:W-:Y:S02]  /*b7a0*/  STL [R1+0x15c], R3 ;  /* 0x00015c0301007387 */ /* 0x0001e40000100800 */
[----:B0-----:R-:W-:-:S04]  /*b7b0*/  IMAD.MOV.U32 R3, RZ, RZ, R8 ;  /* 0x000000ffff037224 */ /* 0x001fc800078e0008 */
[----:B------:R-:W-:-:S05]  /*b7c0*/  @!P0 IMAD.MOV R3, RZ, RZ, -R3 ;  /* 0x000000ffff038224 */ /* 0x000fca00078e0a03 */
[----:B------:R0:W-:Y:S01]  /*b7d0*/  STL [R1+0x158], R3 ;  /* 0x0001580301007387 */ /* 0x0001e20000100800 */
[----:B---3--:R-:W-:Y:S02]  /*b7e0*/  IABS R14, R27 ;  /* 0x0000001b000e7213 */ /* 0x008fe40000000000 */
[----:B------:R-:W-:Y:S02]  /*b7f0*/  ISETP.GE.AND P2, PT, R27, RZ, PT ;  /* 0x000000ff1b00720c */ /* 0x000fe40003f46270 */
[----:B------:R-:W3:Y:S01]  /*b800*/  LDL.LU R27, [R1+0x538] ;  /* 0x00053800011b7983 */ /* 0x000ee20000300800 */
[----:B------:R-:W-:Y:S01]  /*b810*/  IMAD.HI.U32 R2, R10, R9, RZ ;  /* 0x000000090a027227 */ /* 0x000fe200078e00ff */
[----:B------:R-:W-:-:S03]  /*b820*/  IABS R5, R23 ;  /* 0x0000001700057213 */ /* 0x000fc60000000000 */
[----:B------:R-:W-:-:S04]  /*b830*/  IMAD.MOV R2, RZ, RZ, -R2 ;  /* 0x000000ffff027224 */ /* 0x000fc800078e0a02 */
[----:B------:R-:W-:Y:S02]  /*b840*/  IMAD R9, R0, R2, R9 ;  /* 0x0000000200097224 */ /* 0x000fe400078e0209 */
[----:B------:R-:W-:-:S04]  /*b850*/  IMAD.MOV.U32 R2, RZ, RZ, R5 ;  /* 0x000000ffff027224 */ /* 0x000fc800078e0005 */
[----:B------:R-:W-:Y:S01]  /*b860*/  IMAD.HI.U32 R6, R10, R2, RZ ;  /* 0x000000020a067227 */ /* 0x000fe200078e00ff */
[----:B------:R-:W-:-:S03]  /*b870*/  ISETP.GT.U32.AND P6, PT, R0, R9, PT ;  /* 0x000000090000720c */ /* 0x000fc60003fc4070 */
[----:B------:R-:W-:-:S04]  /*b880*/  IMAD.MOV R4, RZ, RZ, -R6 ;  /* 0x000000ffff047224 */ /* 0x000fc800078e0a06 */
[----:B------:R-:W-:-:S05]  /*b890*/  IMAD R4, R0, R4, R2 ;  /* 0x0000000400047224 */ /* 0x000fca00078e0202 */
[----:B------:R-:W-:Y:S01]  /*b8a0*/  ISETP.GT.U32.AND P0, PT, R0, R4, PT ;  /* 0x000000040000720c */ /* 0x000fe20003f04070 */
[----:B------:R-:W-:-:S05]  /*b8b0*/  @!P6 IMAD.IADD R9, R9, 0x1, -R0 ;  /* 0x000000010909e824 */ /* 0x000fca00078e0a00 */
[----:B------:R-:W-:Y:S02]  /*b8c0*/  ISETP.GT.U32.AND P6, PT, R0, R9, PT ;  /* 0x000000090000720c */ /* 0x000fe40003fc4070 */
[----:B----4-:R-:W-:-:S05]  /*b8d0*/  IABS R5, R24 ;  /* 0x0000001800057213 */ /* 0x010fca0000000000 */
[----:B------:R-:W-:Y:S01]  /*b8e0*/  @!P0 IMAD.IADD R4, R4, 0x1, -R0 ;  /* 0x0000000104048824 */ /* 0x000fe200078e0a00 */
[----:B------:R-:W-:Y:S02]  /*b8f0*/  ISETP.GE.AND P3, PT, R24, RZ, PT ;  /* 0x000000ff1800720c */ /* 0x000fe40003f66270 */
[----:B------:R-:W4:Y:S02]  /*b900*/  LDL.LU R24, [R1+0x53c] ;  /* 0x00053c0001187983 */ /* 0x000f240000300800 */
[----:B------:R-:W-:Y:S01]  /*b910*/  ISETP.GT.U32.AND P0, PT, R0, R4, PT ;  /* 0x000000040000720c */ /* 0x000fe20003f04070 */
[----:B------:R-:W-:-:S04]  /*b920*/  IMAD.HI.U32 R8, R10, R5, RZ ;  /* 0x000000050a087227 */ /* 0x000fc800078e00ff */
[----:B------:R-:W-:Y:S02]  /*b930*/  @!P6 IMAD.IADD R9, R9, 0x1, -R0 ;  /* 0x000000010909e824 */ /* 0x000fe400078e0a00 */
[----:B------:R-:W-:Y:S01]  /*b940*/  IMAD.HI.U32 R15, R10, R14, RZ ;  /* 0x0000000e0a0f7227 */ /* 0x000fe200078e00ff */
[----:B------:R-:W-:-:S03]  /*b950*/  ISETP.GE.AND P4, PT, R23, RZ, PT ;  /* 0x000000ff1700720c */ /* 0x000fc60003f86270 */
[----:B------:R-:W-:Y:S02]  /*b960*/  IMAD.MOV R8, RZ, RZ, -R8 ;  /* 0x000000ffff087224 */ /* 0x000fe400078e0a08 */
[----:B------:R-:W-:Y:S02]  /*b970*/  IMAD.MOV.U32 R11, RZ, RZ, R7 ;  /* 0x000000ffff0b7224 */ /* 0x000fe400078e0007 */
[----:B0-----:R-:W-:Y:S02]  /*b980*/  IMAD.MOV.U32 R3, RZ, RZ, R9 ;  /* 0x000000ffff037224 */ /* 0x001fe400078e0009 */
[----:B------:R-:W-:Y:S02]  /*b990*/  IMAD.MOV R15, RZ, RZ, -R15 ;  /* 0x000000ffff0f7224 */ /* 0x000fe400078e0a0f */
[----:B------:R-:W-:Y:S02]  /*b9a0*/  IMAD R8, R0, R8, R5 ;  /* 0x0000000800087224 */ /* 0x000fe400078e0205 */
[----:B------:R-:W-:-:S02]  /*b9b0*/  @!P1 IMAD.MOV R11, RZ, RZ, -R11 ;  /* 0x000000ffff0b9224 */ /* 0x000fc400078e0a0b */
[----:B------:R-:W-:Y:S02]  /*b9c0*/  @!P5 IMAD.MOV R3, RZ, RZ, -R3 ;  /* 0x000000ffff03d224 */ /* 0x000fe400078e0a03 */
[----:B------:R-:W-:Y:S01]  /*b9d0*/  @!P0 IMAD.IADD R4, R4, 0x1, -R0 ;  /* 0x0000000104048824 */ /* 0x000fe200078e0a00 */
[C---:B------:R-:W-:Y:S01]  /*b9e0*/  ISETP.GT.U32.AND P6, PT, R0.reuse, R8, PT ;  /* 0x000000080000720c */ /* 0x040fe20003fc4070 */
[C---:B------:R-:W-:Y:S01]  /*b9f0*/  IMAD R14, R0.reuse, R15, R14 ;  /* 0x0000000f000e7224 */ /* 0x040fe200078e020e */
[----:B------:R-:W-:Y:S04]  /*ba00*/  STL [R1+0x128], R11 ;  /* 0x0001280b01007387 */ /* 0x000fe80000100800 */
[----:B------:R0:W-:Y:S01]  /*ba10*/  STL [R1+0x138], R3 ;  /* 0x0001380301007387 */ /* 0x0001e20000100800 */
[----:B------:R-:W-:-:S02]  /*ba20*/  ISETP.GT.U32.AND P1, PT, R0, R14, PT ;  /* 0x0000000e0000720c */ /* 0x000fc40003f24070 */
[----:B------:R-:W-:Y:S01]  /*ba30*/  IABS R2, R25 ;  /* 0x0000001900027213 */ /* 0x000fe20000000000 */
[----:B------:R-:W4:Y:S01]  /*ba40*/  LDL.LU R23, [R1+0x540] ;  /* 0x0005400001177983 */ /* 0x000f220000300800 */
[----:B0-----:R-:W-:-:S04]  /*ba50*/  IMAD.MOV.U32 R3, RZ, RZ, R4 ;  /* 0x000000ffff037224 */ /* 0x001fc800078e0004 */
[----:B------:R-:W-:Y:S01]  /*ba60*/  @!P4 IMAD.MOV R3, RZ, RZ, -R3 ;  /* 0x000000ffff03c224 */ /* 0x000fe200078e0a03 */
[----:B------:R-:W-:Y:S01]  /*ba70*/  ISETP.GE.AND P5, PT, R25, RZ, PT ;  /* 0x000000ff1900720c */ /* 0x000fe20003fa6270 */
[----:B------:R-:W-:-:S03]  /*ba80*/  @!P6 IMAD.IADD R8, R8, 0x1, -R0 ;  /* 0x000000010808e824 */ /* 0x000fc600078e0a00 */
[----:B------:R0:W-:Y:S04]  /*ba90*/  STL [R1+0x14c], R3 ;  /* 0x00014c0301007387 */ /* 0x0001e80000100800 */
[----:B------:R-:W4:Y:S01]  /*baa0*/  LDL.LU R25, [R1+0x544] ;  /* 0x0005440001197983 */ /* 0x000f220000300800 */
[----:B------:R-:W-:Y:S01]  /*bab0*/  @!P1 IMAD.IADD R14, R14, 0x1, -R0 ;  /* 0x000000010e0e9824 */ /* 0x000fe200078e0a00 */
[----:B------:R-:W-:-:S04]  /*bac0*/  ISETP.GT.U32.AND P6, PT, R0, R8, PT ;  /* 0x000000080000720c */ /* 0x000fc80003fc4070 */
[----:B------:R-:W-:Y:S01]  /*bad0*/  ISETP.GT.U32.AND P1, PT, R0, R14, PT ;  /* 0x0000000e0000720c */ /* 0x000fe20003f24070 */
[----:B------:R-:W-:-:S04]  /*bae0*/  IMAD.HI.U32 R5, R10, R2, RZ ;  /* 0x000000020a057227 */ /* 0x000fc800078e00ff */
[----:B------:R-:W-:-:S04]  /*baf0*/  IMAD.MOV R5, RZ, RZ, -R5 ;  /* 0x000000ffff057224 */ /* 0x000fc800078e0a05 */
[----:B------:R-:W-:Y:S02]  /*bb00*/  @!P6 IMAD.IADD R8, R8, 0x1, -R0 ;  /* 0x000000010808e824 */ /* 0x000fe400078e0a00 */
[----:B------:R-:W-:Y:S02]  /*bb10*/  IMAD R2, R0, R5, R2 ;  /* 0x0000000500027224 */ /* 0x000fe400078e0202 */
[----:B------:R-:W-:Y:S02]  /*bb20*/  @!P1 IMAD.IADD R14, R14, 0x1, -R0 ;  /* 0x000000010e0e9824 */ /* 0x000fe400078e0a00 */
[----:B------:R-:W-:Y:S02]  /*bb30*/  IMAD.MOV.U32 R11, RZ, RZ, R8 ;  /* 0x000000ffff0b7224 */ /* 0x000fe400078e0008 */
[----:B0-----:R-:W-:Y:S02]  /*bb40*/  IMAD.MOV.U32 R3, RZ, RZ, R14 ;  /* 0x000000ffff037224 */ /* 0x001fe400078e000e */
[----:B------:R-:W-:-:S02]  /*bb50*/  @!P3 IMAD.MOV R11, RZ, RZ, -R11 ;  /* 0x000000ffff0bb224 */ /* 0x000fc400078e0a0b */
[----:B------:R-:W-:Y:S01]  /*bb60*/  @!P2 IMAD.MOV R3, RZ, RZ, -R3 ;  /* 0x000000ffff03a224 */ /* 0x000fe200078e0a03 */
[----:B--2---:R-:W-:-:S05]  /*bb70*/  IABS R6, R26 ;  /* 0x0000001a00067213 */ /* 0x004fca0000000000 */
[----:B------:R-:W-:Y:S01]  /*bb80*/  IMAD.HI.U32 R7, R10, R6, RZ ;  /* 0x000000060a077227 */ /* 0x000fe200078e00ff */
[----:B------:R-:W-:-:S03]  /*bb90*/  IABS R5, R22 ;  /* 0x0000001600057213 */ /* 0x000fc60000000000 */
[----:B------:R-:W-:Y:S01]  /*bba0*/  IMAD.MOV R7, RZ, RZ, -R7 ;  /* 0x000000ffff077224 */ /* 0x000fe200078e0a07 */
[----:B------:R-:W-:Y:S02]  /*bbb0*/  ISETP.GE.AND P6, PT, R26, RZ, PT ;  /* 0x000000ff1a00720c */ /* 0x000fe40003fc6270 */
[----:B------:R-:W2:Y:S01]  /*bbc0*/  LDL.LU R26, [R1+0x548] ;  /* 0x00054800011a7983 */ /* 0x000ea20000300800 */
[----:B------:R-:W-:Y:S02]  /*bbd0*/  IMAD R6, R0, R7, R6 ;  /* 0x0000000700067224 */ /* 0x000fe400078e0206 */
[----:B------:R-:W-:Y:S01]  /*bbe0*/  IMAD.MOV.U32 R7, RZ, RZ, R5 ;  /* 0x000000ffff077224 */ /* 0x000fe200078e0005 */
[----:B------:R0:W-:Y:S01]  /*bbf0*/  STL [R1+0x148], R11 ;  /* 0x0001480b01007387 */ /* 0x0001e20000100800 */
[----:B---3--:R-:W-:Y:S02]  /*bc00*/  IABS R5, R27 ;  /* 0x0000001b00057213 */ /* 0x008fe40000000000 */
[----:B------:R-:W-:-:S02]  /*bc10*/  ISETP.GE.AND P2, PT, R27, RZ, PT ;  /* 0x000000ff1b00720c */ /* 0x000fc40003f46270 */
[----:B------:R-:W3:Y:S01]  /*bc20*/  LDL.LU R27, [R1+0x54c] ;  /* 0x00054c00011b7983 */ /* 0x000ee20000300800 */
[----:B------:R-:W-:Y:S01]  /*bc30*/  ISETP.GT.U32.AND P0, PT, R0, R2, PT ;  /* 0x000000020000720c */ /* 0x000fe20003f04070 */
[----:B------:R-:W-:Y:S01]  /*bc40*/  IMAD.HI.U32 R9, R10, R7, RZ ;  /* 0x000000070a097227 */ /* 0x000fe200078e00ff */
[----:B------:R-:W-:-:S03]  /*bc50*/  ISETP.GT.U32.AND P4, PT, R0, R6, PT ;  /* 0x000000060000720c */ /* 0x000fc60003f84070 */
[----:B------:R-:W-:-:S08]  /*bc60*/  IMAD.MOV R9, RZ, RZ, -R9 ;  /* 0x000000ffff097224 */ /* 0x000fd000078e0a09 */
[----:B------:R-:W-:-:S05]  /*bc70*/  @!P0 IMAD.IADD R2, R2, 0x1, -R0 ;  /* 0x0000000102028824 */ /* 0x000fca00078e0a00 */
[C---:B------:R-:W-:Y:S01]  /*bc80*/  ISETP.GT.U32.AND P0, PT, R0.reuse, R2, PT ;  /* 0x000000020000720c */ /* 0x040fe20003f04070 */
[----:B------:R-:W-:Y:S01]  /*bc90*/  IMAD R7, R0, R9, R7 ;  /* 0x0000000900077224 */ /* 0x000fe200078e0207 */
[----:B------:R-:W-:Y:S01]  /*bca0*/  ISETP.GE.AND P3, PT, R22, RZ, PT ;  /* 0x000000ff1600720c */ /* 0x000fe20003f66270 */
[----:B------:R-:W-:Y:S01]  /*bcb0*/  @!P4 IMAD.IADD R6, R6, 0x1, -R0 ;  /* 0x000000010606c824 */ /* 0x000fe200078e0a00 */
[----:B------:R1:W-:Y:S02]  /*bcc0*/  STL [R1+0x13c], R3 ;  /* 0x00013c0301007387 */ /* 0x0003e40000100800 */
[C---:B------:R-:W-:Y:S02]  /*bcd0*/  ISETP.GT.U32.AND P1, PT, R0.reuse, R7, PT ;  /* 0x000000070000720c */ /* 0x040fe40003f24070 */
[----:B------:R-:W2:Y:S01]  /*bce0*/  LDL.LU R22, [R1+0x550] ;  /* 0x0005500001167983 */ /* 0x000ea20000300800 */
[----:B------:R-:W-:Y:S01]  /*bcf0*/  ISETP.GT.U32.AND P4, PT, R0, R6, PT ;  /* 0x000000060000720c */ /* 0x000fe20003f84070 */
[----:B------:R-:W-:-:S04]  /*bd00*/  IMAD.HI.U32 R9, R10, R5, RZ ;  /* 0x000000050a097227 */ /* 0x000fc800078e00ff */
[--C-:B------:R-:W-:Y:S02]  /*bd10*/  @!P0 IMAD.IADD R2, R2, 0x1, -R0.reuse ;  /* 0x0000000102028824 */ /* 0x100fe400078e0a00 */
[----:B------:R-:W-:Y:S01]  /*bd20*/  IMAD.MOV R9, RZ, RZ, -R9 ;  /* 0x000000ffff097224 */ /* 0x000fe200078e0a09 */
[----:B----4-:R-:W-:Y:S02]  /*bd30*/  IABS R4, R24 ;  /* 0x0000001800047213 */ /* 0x010fe40000000000 */
[----:B------:R-:W-:Y:S02]  /*bd40*/  ISETP.GE.AND P0, PT, R24, RZ, PT ;  /* 0x000000ff1800720c */ /* 0x000fe40003f06270 */
[----:B------:R-:W4:Y:S01]  /*bd50*/  LDL.LU R24, [R1+0x554] ;  /* 0x0005540001187983 */ /* 0x000f220000300800 */
[----:B------:R-:W-:Y:S02]  /*bd60*/  @!P1 IMAD.IADD R7, R7, 0x1, -R0 ;  /* 0x0000000107079824 */ /* 0x000fe400078e0a00 */
[----:B------:R-:W-:-:S02]  /*bd70*/  IMAD R5, R0, R9, R5 ;  /* 0x0000000900057224 */ /* 0x000fc400078e0205 */
[----:B------:R-:W-:Y:S01]  /*bd80*/  @!P4 IMAD.IADD R6, R6, 0x1, -R0 ;  /* 0x000000010606c824 */ /* 0x000fe200078e0a00 */
[C---:B------:R-:W-:Y:S02]  /*bd90*/  ISETP.GT.U32.AND P1, PT, R0.reuse, R7, PT ;  /* 0x000000070000720c */ /* 0x040fe40003f24070 */
[----:B------:R-:W-:Y:S01]  /*bda0*/  ISETP.GT.U32.AND P4, PT, R0, R5, PT ;  /* 0x000000050000720c */ /* 0x000fe20003f84070 */
[----:B0-----:R-:W-:Y:S02]  /*bdb0*/  IMAD.MOV.U32 R11, RZ, RZ, R2 ;  /* 0x000000ffff0b7224 */ /* 0x001fe400078e0002 */
[----:B-1----:R-:W-:Y:S02]  /*bdc0*/  IMAD.MOV.U32 R3, RZ, RZ, R6 ;  /* 0x000000ffff037224 */ /* 0x002fe400078e0006 */
[----:B------:R-:W-:-:S04]  /*bdd0*/  IMAD.HI.U32 R8, R10, R4, RZ ;  /* 0x000000040a087227 */ /* 0x000fc800078e00ff */
[----:B------:R-:W-:Y:S02]  /*bde0*/  @!P5 IMAD.MOV R11, RZ, RZ, -R11 ;  /* 0x000000ffff0bd224 */ /* 0x000fe400078e0a0b */
[----:B------:R-:W-:Y:S02]  /*bdf0*/  @!P6 IMAD.MOV R3, RZ, RZ, -R3 ;  /* 0x000000ffff03e224 */ /* 0x000fe400078e0a03 */
[----:B------:R-:W-:Y:S01]  /*be00*/  IMAD.MOV R8, RZ, RZ, -R8 ;  /* 0x000000ffff087224 */ /* 0x000fe200078e0a08 */
[----:B------:R-:W-:Y:S01]  /*be10*/  STL [R1+0x144], R11 ;  /* 0x0001440b01007387 */ /* 0x000fe20000100800 */
[----:B------:R-:W-:Y:S02]  /*be20*/  @!P1 IMAD.IADD R7, R7, 0x1, -R0 ;  /* 0x0000000107079824 */ /* 0x000fe400078e0a00 */
[----:B------:R-:W-:Y:S01]  /*be30*/  IMAD R4, R0, R8, R4 ;  /* 0x0000000800047224 */ /* 0x000fe200078e0204 */
[----:B------:R0:W-:Y:S01]  /*be40*/  STL [R1+0x398], R3 ;  /* 0x0003980301007387 */ /* 0x0001e20000100800 */
[----:B------:R-:W-:Y:S01]  /*be50*/  @!P4 IMAD.IADD R5, R5, 0x1, -R0 ;  /* 0x000000010505c824 */ /* 0x000fe200078e0a00 */
[----:B------:R-:W-:-:S02]  /*be60*/  IABS R8, R23 ;  /* 0x0000001700087213 */ /* 0x000fc40000000000 */
[----:B------:R-:W-:Y:S02]  /*be70*/  ISETP.GE.AND P5, PT, R23, RZ, PT ;  /* 0x000000ff1700720c */ /* 0x000fe40003fa6270 */
[----:B------:R-:W-:Y:S01]  /*be80*/  ISETP.GT.U32.AND P4, PT, R0, R5, PT ;  /* 0x000000050000720c */ /* 0x000fe20003f84070 */
[----:B0-----:R-:W-:Y:S01]  /*be90*/  IMAD.MOV.U32 R3, RZ, RZ, R7 ;  /* 0x000000ffff037224 */ /* 0x001fe200078e0007 */
[----:B------:R-:W-:Y:S02]  /*bea0*/  IABS R17, R25 ;  /* 0x0000001900117213 */ /* 0x000fe40000000000 */
[----:B------:R-:W-:Y:S02]  /*beb0*/  ISETP.GE.AND P1, PT, R25, RZ, PT ;  /* 0x000000ff1900720c */ /* 0x000fe40003f26270 */
[----:B------:R-:W4:Y:S04]  /*bec0*/  LDL.LU R25, [R1+0x558] ;  /* 0x0005580001197983 */ /* 0x000f280000300800 */
[----:B------:R-:W4:Y:S01]  /*bed0*/  LDL.LU R23, [R1+0x55c] ;  /* 0x00055c0001177983 */ /* 0x000f220000300800 */
[----:B------:R-:W-:-:S04]  /*bee0*/  IMAD.HI.U32 R9, R10, R17, RZ ;  /* 0x000000110a097227 */ /* 0x000fc800078e00ff */
[----:B------:R-:W-:-:S04]  /*bef0*/  IMAD.MOV R9, RZ, RZ, -R9 ;  /* 0x000000ffff097224 */ /* 0x000fc800078e0a09 */
[C---:B------:R-:W-:Y:S02]  /*bf00*/  IMAD R17, R0.reuse, R9, R17 ;  /* 0x0000000900117224 */ /* 0x040fe400078e0211 */
[----:B------:R-:W-:Y:S02]  /*bf10*/  @!P3 IMAD.MOV R3, RZ, RZ, -R3 ;  /* 0x000000ffff03b224 */ /* 0x000fe400078e0a03 */
[----:B------:R-:W-:Y:S01]  /*bf20*/  @!P4 IMAD.IADD R5, R5, 0x1, -R0 ;  /* 0x000000010505c824 */ /* 0x000fe200078e0a00 */
[----:B------:R-:W-:Y:S02]  /*bf30*/  ISETP.GT.U32.AND P4, PT, R0, R17, PT ;  /* 0x000000110000720c */ /* 0x000fe40003f84070 */
[----:B------:R0:W-:Y:S01]  /*bf40*/  STL [R1+0x140], R3 ;  /* 0x0001400301007387 */ /* 0x0001e20000100800 */
[----:B------:R-:W-:Y:S02]  /*bf50*/  IMAD.MOV.U32 R2, RZ, RZ, R8 ;  /* 0x000000ffff027224 */ /* 0x000fe400078e0008 */
[----:B0-----:R-:W-:-:S04]  /*bf60*/  IMAD.MOV.U32 R3, RZ, RZ, R5 ;  /* 0x000000ffff037224 */ /* 0x001fc800078e0005 */
[----:B------:R-:W-:-:S04]  /*bf70*/  @!P2 IMAD.MOV R3, RZ, RZ, -R3 ;  /* 0x000000ffff03a224 */ /* 0x000fc800078e0a03 */
[----:B------:R-:W-:Y:S01]  /*bf80*/  @!P4 IMAD.IADD R17, R17, 0x1, -R0 ;  /* 0x000000011111c824 */ /* 0x000fe200078e0a00 */
[----:B------:R0:W-:Y:S01]  /*bf90*/  STL [R1+0x134], R3 ;  /* 0x0001340301007387 */ /* 0x0001e20000100800 */
[----:B---3--:R-:W-:Y:S02]  /*bfa0*/  IABS R8, R27 ;  /* 0x0000001b00087213 */ /* 0x008fe40000000000 */
[----:B------:R-:W-:Y:S02]  /*bfb0*/  ISETP.GE.AND P4, PT, R27, RZ, PT ;  /* 0x000000ff1b00720c */ /* 0x000fe40003f86270 */
[----:B------:R-:W3:Y:S01]  /*bfc0*/  LDL.LU R27, [R1+0x560] ;  /* 0x00056000011b7983 */ /* 0x000ee20000300800 */
[----:B------:R-:W-:Y:S01]  /*bfd0*/  ISETP.GT.U32.AND P6, PT, R0, R4, PT ;  /* 0x000000040000720c */ /* 0x000fe20003fc4070 */
[----:B------:R-:W-:Y:S01]  /*bfe0*/  IMAD.HI.U32 R6, R10, R2, RZ ;  /* 0x000000020a067227 */ /* 0x000fe200078e00ff */
[----:B--2---:R-:W-:Y:S01]  /*bff0*/  IABS R15, R26 ;  /* 0x0000001a000f7213 */ /* 0x004fe20000000000 */
[----:B------:R-:W2:Y:S02]  /*c000*/  LDL.LU R29, [R1+0x564] ;  /* 0x00056400011d7983 */ /* 0x000ea40000300800 */
[----:B------:R-:W-:-:S04]  /*c010*/  IMAD.MOV R6, RZ, RZ, -R6 ;  /* 0x000000ffff067224 */ /* 0x000fc800078e0a06 */
[----:B------:R-:W-:-:S04]  /*c020*/  IMAD R2, R0, R6, R2 ;  /* 0x0000000600027224 */ /* 0x000fc800078e0202 */
[----:B------:R-:W-:Y:S01]  /*c030*/  @!P6 IMAD.IADD R4, R4, 0x1, -R0 ;  /* 0x000000010404e824 */ /* 0x000fe200078e0a00 */
[----:B------:R-:W-:Y:S01]  /*c040*/  ISETP.GT.U32.AND P3, PT, R0, R2, PT ;  /* 0x000000020000720c */ /* 0x000fe20003f64070 */
[----:B------:R-:W-:-:S03]  /*c050*/  IMAD.HI.U32 R6, R10, R15, RZ ;  /* 0x0000000f0a067227 */ /* 0x000fc600078e00ff */
[----:B------:R-:W-:Y:S01]  /*c060*/  ISETP.GT.U32.AND P6, PT, R0, R4, PT ;  /* 0x000000040000720c */ /* 0x000fe20003fc4070 */
[----:B------:R-:W-:-:S04]  /*c070*/  IMAD.MOV R6, RZ, RZ, -R6 ;  /* 0x000000ffff067224 */ /* 0x000fc800078e0a06 */
[----:B------:R-:W-:-:S04]  /*c080*/  IMAD R15, R0, R6, R15 ;  /* 0x00000006000f7224 */ /* 0x000fc800078e020f */
[----:B------:R-:W-:-:S04]  /*c090*/  @!P3 IMAD.IADD R2, R2, 0x1, -R0 ;  /* 0x000000010202b824 */ /* 0x000fc800078e0a00 */
[----:B------:R-:W-:Y:S01]  /*c0a0*/  @!P6 IMAD.IADD R4, R4, 0x1, -R0 ;  /* 0x000000010404e824 */ /* 0x000fe200078e0a00 */
[----:B------:R-:W-:Y:S01]  /*c0b0*/  ISETP.GT.U32.AND P6, PT, R0, R15, PT ;  /* 0x0000000f0000720c */ /* 0x000fe20003fc4070 */
[----:B------:R-:W-:Y:S01]  /*c0c0*/  IMAD.HI.U32 R14, R10, R8, RZ ;  /* 0x000000080a0e7227 */ /* 0x000fe200078e00ff */
[C---:B------:R-:W-:Y:S02]  /*c0d0*/  ISETP.GT.U32.AND P2, PT, R0.reuse, R2, PT ;  /* 0x000000020000720c */ /* 0x040fe40003f44070 */
[----:B------:R-:W-:Y:S01]  /*c0e0*/  IABS R7, R22 ;  /* 0x0000001600077213 */ /* 0x000fe20000000000 */
[----:B------:R-:W-:Y:S02]  /*c0f0*/  IMAD.MOV R14, RZ, RZ, -R14 ;  /* 0x000000ffff0e7224 */ /* 0x000fe400078e0a0e */
[----:B0-----:R-:W-:Y:S01]  /*c100*/  IMAD.MOV.U32 R3, RZ, RZ, R4 ;  /* 0x000000ffff037224 */ /* 0x001fe200078e0004 */
[----:B----4-:R-:W-:Y:S01]  /*c110*/  IABS R6, R24 ;  /* 0x0000001800067213 */ /* 0x010fe20000000000 */
[----:B------:R-:W-:-:S02]  /*c120*/  IMAD R8, R0, R14, R8 ;  /* 0x0000000e00087224 */ /* 0x000fc400078e0208 */
[----:B------:R-:W-:-:S04]  /*c130*/  IMAD.HI.U32 R5, R10, R7, RZ ;  /* 0x000000070a057227 */ /* 0x000fc800078e00ff */
[--C-:B------:R-:W-:Y:S02]  /*c140*/  @!P6 IMAD.IADD R15, R15, 0x1, -R0.reuse ;  /* 0x000000010f0fe824 */ /* 0x100fe400078e0a00 */
[----:B------:R-:W-:Y:S01]  /*c150*/  @!P0 IMAD.MOV R3, RZ, RZ, -R3 ;  /* 0x000000ffff038224 */ /* 0x000fe200078e0a03 */
[----:B------:R-:W-:Y:S01]  /*c160*/  ISETP.GT.U32.AND P0, PT, R0, R17, PT ;  /* 0x000000110000720c */ /* 0x000fe20003f04070 */
[----:B------:R-:W-:Y:S01]  /*c170*/  @!P2 IMAD.IADD R2, R2, 0x1, -R0 ;  /* 0x000000010202a824 */ /* 0x000fe200078e0a00 */
[----:B------:R-:W-:Y:S01]  /*c180*/  ISETP.GT.U32.AND P2, PT, R0, R8, PT ;  /* 0x000000080000720c */ /* 0x000fe20003f44070 */
[----:B------:R-:W-:Y:S01]  /*c190*/  IMAD.HI.U32 R9, R10, R6, RZ ;  /* 0x000000060a097227 */ /* 0x000fe200078e00ff */
[----:B------:R-:W-:-:S03]  /*c1a0*/  ISETP.GT.U32.AND P6, PT, R0, R15, PT ;  /* 0x0000000f0000720c */ /* 0x000fc60003fc4070 */
[----:B------:R-:W-:Y:S01]  /*c1b0*/  IMAD.MOV R5, RZ, RZ, -R5 ;  /* 0x000000ffff057224 */ /* 0x000fe200078e0a05 */
[----:B------:R0:W-:Y:S01]  /*c1c0*/  STL [R1+0x130], R3 ;  /* 0x0001300301007387 */ /* 0x0001e20000100800 */
[----:B------:R-:W-:Y:S01]  /*c1d0*/  ISETP.GE.AND P3, PT, R26, RZ, PT ;  /* 0x000000ff1a00720c */ /* 0x000fe20003f66270 */
[----:B------:R-:W-:Y:S02]  /*c1e0*/  IMAD.MOV R9, RZ, RZ, -R9 ;  /* 0x000000ffff097224 */ /* 0x000fe400078e0a09 */
[C---:B------:R-:W-:Y:S01]  /*c1f0*/  IMAD R7, R0.reuse, R5, R7 ;  /* 0x0000000500077224 */ /* 0x040fe200078e0207 */
[----:B------:R-:W4:Y:S01]  /*c200*/  LDL.LU R26, [R1+0x568] ;  /* 0x00056800011a7983 */ /* 0x000f220000300800 */
[----:B------:R-:W-:Y:S02]  /*c210*/  IMAD R6, R0, R9, R6 ;  /* 0x0000000900067224 */ /* 0x000fe400078e0206 */
[----:B0-----:R-:W-:Y:S02]  /*c220*/  IMAD.MOV.U32 R3, RZ, RZ, R2 ;  /* 0x000000ffff037224 */ /* 0x001fe400078e0002 */
[----:B------:R-:W-:-:S02]  /*c230*/  @!P0 IMAD.IADD R17, R17, 0x1, -R0 ;  /* 0x0000000111118824 */ /* 0x000fc400078e0a00 */
[----:B------:R-:W-:Y:S01]  /*c240*/  @!P5 IMAD.MOV R3, RZ, RZ, -R3 ;  /* 0x000000ffff03d224 */ /* 0x000fe200078e0a03 */
[----:B------:R-:W-:Y:S01]  /*c250*/  ISETP.GT.U32.AND P5, PT, R0, R7, PT ;  /* 0x000000070000720c */ /* 0x000fe20003fa4070 */
[--C-:B------:R-:W-:Y:S01]  /*c260*/  @!P2 IMAD.IADD R8, R8, 0x1, -R0.reuse ;  /* 0x000000010808a824 */ /* 0x100fe200078e0a00 */
[----:B------:R-:W-:Y:S01]  /*c270*/  ISETP.GT.U32.AND P0, PT, R0, R6, PT ;  /* 0x000000060000720c */ /* 0x000fe20003f04070 */
[----:B------:R-:W-:Y:S01]  /*c280*/  @!P6 IMAD.IADD R15, R15, 0x1, -R0 ;  /* 0x000000010f0fe824 */ /* 0x000fe200078e0a00 */
[----:B------:R0:W-:Y:S01]  /*c290*/  STL [R1+0x12c], R3 ;  /* 0x00012c0301007387 */ /* 0x0001e20000100800 */
[----:B------:R-:W-:Y:S01]  /*c2a0*/  ISETP.GE.AND P2, PT, R24, RZ, PT ;  /* 0x000000ff1800720c */ /* 0x000fe20003f46270 */
[----:B------:R-:W-:Y:S02]  /*c2b0*/  IMAD.MOV.U32 R11, RZ, RZ, R17 ;  /* 0x000000ffff0b7224 */ /* 0x000fe400078e0011 */
[----:B------:R-:W4:Y:S02]  /*c2c0*/  LDL.LU R24, [R1+0x56c] ;  /* 0x00056c0001187983 */ /* 0x000f240000300800 */
[----:B------:R-:W-:-:S02]  /*c2d0*/  @!P1 IMAD.MOV R11, RZ, RZ, -R11 ;  /* 0x000000ffff0b9224 */ /* 0x000fc400078e0a0b */
[----:B0-----:R-:W-:-:S03]  /*c2e0*/  IMAD.MOV.U32 R3, RZ, RZ, R15 ;  /* 0x000000ffff037224 */ /* 0x001fc600078e000f */
[----:B------:R-:W-:Y:S01]  /*c2f0*/  STL [R1+0x118], R11 ;  /* 0x0001180b01007387 */ /* 0x000fe20000100800 */
[--C-:B------:R-:W-:Y:S02]  /*c300*/  @!P5 IMAD.IADD R7, R7, 0x1, -R0.reuse ;  /* 0x000000010707d824 */ /* 0x100fe400078e0a00 */
[----:B------:R-:W-:Y:S02]  /*c310*/  @!P3 IMAD.MOV R3, RZ, RZ, -R3 ;  /* 0x000000ffff03b224 */ /* 0x000fe400078e0a03 */
[----:B------:R-:W-:Y:S01]  /*c320*/  @!P0 IMAD.IADD R6, R6, 0x1, -R0 ;  /* 0x0000000106068824 */ /* 0x000fe200078e0a00 */
[----:B------:R-:W-:Y:S02]  /*c330*/  IABS R5, R25 ;  /* 0x0000001900057213 */ /* 0x000fe40000000000 */
[----:B------:R-:W-:Y:S02]  /*c340*/  ISETP.GE.AND P3, PT, R25, RZ, PT ;  /* 0x000000ff1900720c */ /* 0x000fe40003f66270 */
[----:B------:R-:W-:Y:S01]  /*c350*/  IABS R4, R23 ;  /* 0x0000001700047213 */ /* 0x000fe20000000000 */
[----:B------:R-:W4:Y:S01]  /*c360*/  LDL.LU R25, [R1+0x570] ;  /* 0x0005700001197983 */ /* 0x000f220000300800 */
[----:B------:R-:W-:-:S03]  /*c370*/  ISETP.GT.U32.AND P0, PT, R0, R7, PT ;  /* 0x000000070000720c */ /* 0x000fc60003f04070 */
[----:B------:R-:W-:-:S04]  /*c380*/  IMAD.HI.U32 R9, R10, R4, RZ ;  /* 0x000000040a097227 */ /* 0x000fc800078e00ff */
[----:B------:R-:W-:-:S04]  /*c390*/  IMAD.MOV R9, RZ, RZ, -R9 ;  /* 0x000000ffff097224 */ /* 0x000fc800078e0a09 */
[----:B------:R-:W-:Y:S02]  /*c3a0*/  IMAD R4, R0, R9, R4 ;  /* 0x0000000900047224 */ /* 0x000fe400078e0204 */
[----:B------:R-:W-:-:S03]  /*c3b0*/  @!P0 IMAD.IADD R7, R7, 0x1, -R0 ;  /* 0x0000000107078824 */ /* 0x000fc600078e0a00 */
[----:B------:R-:W-:Y:S01]  /*c3c0*/  ISETP.GT.U32.AND P0, PT, R0, R4, PT ;  /* 0x000000040000720c */ /* 0x000fe20003f04070 */
[----:B------:R0:W-:-:S12]  /*c3d0*/  STL [R1+0x120], R3 ;  /* 0x0001200301007387 */ /* 0x0001d80000100800 */
[----:B------:R-:W-:Y:S01]  /*c3e0*/  @!P0 IMAD.IADD R4, R4, 0x1, -R0 ;  /* 0x0000000104048824 */ /* 0x000fe200078e0a00 */
[----:B---3--:R-:W-:Y:S02]  /*c3f0*/  IABS R2, R27 ;  /* 0x0000001b00027213 */ /* 0x008fe40000000000 */
[----:B------:R-:W-:Y:S02]  /*c400*/  ISETP.GE.AND P0, PT, R27, RZ, PT ;  /* 0x000000ff1b00720c */ /* 0x000fe40003f06270 */
[----:B------:R-:W3:Y:S01]  /*c410*/  LDL.LU R27, [R1+0x574] ;  /* 0x00057400011b7983 */ /* 0x000ee20000300800 */
[----:B------:R-:W-:Y:S01]  /*c420*/  ISETP.GT.U32.AND P5, PT, R0, R8, PT ;  /* 0x000000080000720c */ /* 0x000fe20003fa4070 */
[----:B------:R-:W-:-:S04]  /*c430*/  IMAD.HI.U32 R14, R10, R5, RZ ;  /* 0x000000050a0e7227 */ /* 0x000fc800078e00ff */
[----:B------:R-:W-:-:S04]  /*c440*/  IMAD.MOV R14, RZ, RZ, -R14 ;  /* 0x000000ffff0e7224 */ /* 0x000fc800078e0a0e */
[----:B------:R-:W-:-:S04]  /*c450*/  IMAD R5, R0, R14, R5 ;  /* 0x0000000e00057224 */ /* 0x000fc800078e0205 */
[----:B------:R-:W-:Y:S01]  /*c460*/  @!P5 IMAD.IADD R8, R8, 0x1, -R0 ;  /* 0x000000010808d824 */ /* 0x000fe200078e0a00 */
[----:B------:R-:W-:-:S03]  /*c470*/  ISETP.GT.U32.AND P5, PT, R0, R5, PT ;  /* 0x000000050000720c */ /* 0x000fc60003fa4070 */
[----:B0-----:R-:W-:Y:S01]  /*c480*/  IMAD.MOV.U32 R3, RZ, RZ, R8 ;  /* 0x000000ffff037224 */ /* 0x001fe200078e0008 */
[----:B------:R-:W-:Y:S02]  /*c490*/  ISETP.GE.AND P6, PT, R22, RZ, PT ;  /* 0x000000ff1600720c */ /* 0x000fe40003fc6270 */
[----:B------:R-:W-:Y:S01]  /*c4a0*/  ISETP.GT.U32.AND P1, PT, R0, R6, PT ;  /* 0x000000060000720c */ /* 0x000fe20003f24070 */
[----:B------:R-:W-:-:S06]  /*c4b0*/  @!P4 IMAD.MOV R3, RZ, RZ, -R3 ;  /* 0x000000ffff03c224 */ /* 0x000fcc00078e0a03 */
[----:B------:R-:W-:-:S05]  /*c4c0*/  @!P5 IMAD.IADD R5, R5, 0x1, -R0 ;  /* 0x000000010505d824 */ /* 0x000fca00078e0a00 */
[----:B------:R-:W-:Y:S01]  /*c4d0*/  ISETP.GT.U32.AND P4, PT, R0, R5, PT ;  /* 0x000000050000720c */ /* 0x000fe20003f84070 */
[----:B------:R0:W-:Y:S01]  /*c4e0*/  STL [R1+0x11c], R3 ;  /* 0x00011c0301007387 */ /* 0x0001e20000100800 */
[----:B------:R-:W-:Y:S01]  /*c4f0*/  @!P1 IMAD.IADD R6, R6, 0x1, -R0 ;  /* 0x0000000106069824 */ /* 0x000fe200078e0a00 */
[----:B------:R-:W-:Y:S01]  /*c500*/  ISETP.GE.AND P1, PT, R23, RZ, PT ;  /* 0x000000ff1700720c */ /* 0x000fe20003f26270 */
[----:B------:R-:W-:Y:S01]  /*c510*/  IMAD.HI.U32 R15, R10, R2, RZ ;  /* 0x000000020a0f7227 */ /* 0x000fe200078e00ff */
[----:B------:R-:W3:Y:S04]  /*c520*/  LDL.LU R22, [R1+0x578] ;  /* 0x0005780001167983 */ /* 0x000ee80000300800 */
[----:B------:R-:W3:Y:S01]  /*c530*/  LDL.LU R23, [R1+0x57c] ;  /* 0x00057c0001177983 */ /* 0x000ee20000300800 */
[----:B0-----:R-:W-:-:S03]  /*c540*/  IMAD.MOV.U32 R3, RZ, RZ, R7 ;  /* 0x000000ffff037224 */ /* 0x001fc600078e0007 */
[----:B------:R-:W-:Y:S02]  /*c550*/  @!P4 IMAD.IADD R5, R5, 0x1, -R0 ;  /* 0x000000010505c824 */ /* 0x000fe400078e0a00 */
[----:B------:R-:W-:Y:S01]  /*c560*/  @!P6 IMAD.MOV R3, RZ, RZ, -R3 ;  /* 0x000000ffff03e224 */ /* 0x000fe200078e0a03 */
[----:B------:R-:W-:Y:S01]  /*c570*/  ISETP.GT.U32.AND P6, PT, R0, R4, PT ;  /* 0x000000040000720c */ /* 0x000fe20003fc4070 */
[----:B------:R-:W-:-:S03]  /*c580*/  IMAD.MOV R15, RZ, RZ, -R15 ;  /* 0x000000ffff0f7224 */ /* 0x000fc600078e0a0f */
[----:B------:R0:W-:Y:S01]  /*c590*/  STL [R1+0x114], R3 ;  /* 0x0001140301007387 */ /* 0x0001e20000100800 */
[----:B------:R-:W-:Y:S02]  /*c5a0*/  @!P2 IMAD.MOV R6, RZ, RZ, -R6 ;  /* 0x000000ffff06a224 */ /* 0x000fe400078e0a06 */
[----:B------:R-:W-:Y:S02]  /*c5b0*/  IMAD R2, R0, R15, R2 ;  /* 0x0000000f00027224 */ /* 0x000fe400078e0202 */
[----:B0-----:R-:W-:-:S04]  /*c5c0*/  IMAD.MOV.U32 R3, RZ, RZ, R5 ;  /* 0x000000ffff037224 */ /* 0x001fc800078e0005 */
[----:B------:R-:W-:Y:S01]  /*c5d0*/  @!P3 IMAD.MOV R3, RZ, RZ, -R3 ;  /* 0x000000ffff03b224 */ /* 0x000fe200078e0a03 */
[----:B------:R-:W-:Y:S01]  /*c5e0*/  STL [R1+0x110], R6 ;  /* 0x0001100601007387 */ /* 0x000fe20000100800 */
[----:B------:R-:W-:Y:S01]  /*c5f0*/  @!P6 IMAD.IADD R4, R4, 0x1, -R0 ;  /* 0x000000010404e824 */ /* 0x000fe200078e0a00 */
[----:B--2---:R-:W-:Y:S02]  /*c600*/  IABS R9, R29 ;  /* 0x0000001d00097213 */ /* 0x004fe40000000000 */
[----:B----4-:R-:W-:Y:S01]  /*c610*/  IABS R14, R26 ;  /* 0x0000001a000e7213 */ /* 0x010fe20000000000 */
[----:B------:R0:W-:Y:S01]  /*c620*/  STL [R1+0x10c], R3 ;  /* 0x00010c0301007387 */ /* 0x0001e20000100800 */
[----:B------:R-:W-:Y:S02]  /*c630*/  ISETP.GE.AND P6, PT, R26, RZ, PT ;  /* 0x000000ff1a00720c */ /* 0x000fe40003fc6270 */
[----:B------:R-:W-:Y:S01]  /*c640*/  ISETP.GT.U32.AND P5, PT, R0, R2, PT ;  /* 0x000000020000720c */ /* 0x000fe20003fa4070 */
[----:B------:R-:W2:Y:S01]  /*c650*/  LDL.LU R26, [R1+0x580] ;  /* 0x00058000011a7983 */ /* 0x000ea20000300800 */
[----:B------:R-:W-:Y:S01]  /*c660*/  IMAD.HI.U32 R17, R10, R9, RZ ;  /* 0x000000090a117227 */ /* 0x000fe200078e00ff */
[----:B------:R-:W-:-:S03]  /*c670*/  IABS R15, R24 ;  /* 0x00000018000f7213 */ /* 0x000fc60000000000 */
[----:B------:R-:W-:-:S04]  /*c680*/  IMAD.HI.U32 R18, R10, R14, RZ ;  /* 0x0000000e0a127227 */ /* 0x000fc800078e00ff */
[----:B------:R-:W-:Y:S02]  /*c690*/  IMAD.MOV R17, RZ, RZ, -R17 ;  /* 0x000000ffff117224 */ /* 0x000fe400078e0a11 */
[----:B------:R-:W-:Y:S02]  /*c6a0*/  IMAD.MOV R18, RZ, RZ, -R18 ;  /* 0x000000ffff127224 */ /* 0x000fe400078e0a12 */
[----:B------:R-:W-:Y:S02]  /*c6b0*/  IMAD R9, R0, R17, R9 ;  /* 0x0000001100097224 */ /* 0x000fe400078e0209 */
[----:B------:R-:W-:Y:S02]  /*c6c0*/  @!P5 IMAD.IADD R2, R2, 0x1, -R0 ;  /* 0x000000010202d824 */ /* 0x000fe400078e0a00 */
[----:B------:R-:W-:Y:S01]  /*c6d0*/  IMAD.HI.U32 R7, R10, R15, RZ ;  /* 0x0000000f0a077227 */ /* 0x000fe200078e00ff */
[----:B------:R-:W-:-:S03]  /*c6e0*/  ISETP.GT.U32.AND P4, PT, R0, R9, PT ;  /* 0x000000090000720c */ /* 0x000fc60003f84070 */
[C---:B------:R-:W-:Y:S01]  /*c6f0*/  IMAD R14, R0.reuse, R18, R14 ;  /* 0x00000012000e7224 */ /* 0x040fe200078e020e */
[----:B------:R-:W-:Y:S01]  /*c700*/  IABS R8, R25 ;  /* 0x0000001900087213 */ /* 0x000fe20000000000 */
[----:B------:R-:W-:Y:S01]  /*c710*/  IMAD.MOV R7, RZ, RZ, -R7 ;  /* 0x000000ffff077224 */ /* 0x000fe200078e0a07 */
[C---:B------:R-:W-:Y:S02]  /*c720*/  ISETP.GT.U32.AND P5, PT, R0.reuse, R2, PT ;  /* 0x000000020000720c */ /* 0x040fe40003fa4070 */
[C---:B------:R-:W-:Y:S01]  /*c730*/  ISETP.GT.U32.AND P3, PT, R0.reuse, R14, PT ;  /* 0x0000000e0000720c */ /* 0x040fe20003f64070 */
[----:B------:R-:W-:Y:S02]  /*c740*/  IMAD R15, R0, R7, R15 ;  /* 0x00000007000f7224 */ /* 0x000fe400078e020f */
[----:B------:R-:W-:-:S04]  /*c750*/  IMAD.HI.U32 R7, R10, R8, RZ ;  /* 0x000000080a077227 */ /* 0x000fc800078e00ff */
[----:B------:R-:W-:Y:S02]  /*c760*/  IMAD.MOV R7, RZ, RZ, -R7 ;  /* 0x000000ffff077224 */ /* 0x000fe400078e0a07 */
[--C-:B------:R-:W-:Y:S02]  /*c770*/  @!P4 IMAD.IADD R9, R9, 0x1, -R0.reuse ;  /* 0x000000010909c824 */ /* 0x100fe400078e0a00 */
[----:B------:R-:W-:Y:S02]  /*c780*/  @!P5 IMAD.IADD R2, R2, 0x1, -R0 ;  /* 0x000000010202d824 */ /* 0x000fe400078e0a00 */
[----:B------:R-:W-:Y:S02]  /*c790*/  IMAD R7, R0, R7, R8 ;  /* 0x0000000700077224 */ /* 0x000fe400078e0208 */
[----:B------:R-:W-:Y:S01]  /*c7a0*/  @!P3 IMAD.IADD R14, R14, 0x1, -R0 ;  /* 0x000000010e0eb824 */ /* 0x000fe200078e0a00 */
[C---:B------:R-:W-:Y:S01]  /*c7b0*/  ISETP.GT.U32.AND P3, PT, R0.reuse, R9, PT ;  /* 0x000000090000720c */ /* 0x040fe20003f64070 */
[----:B------:R-:W-:Y:S01]  /*c7c0*/  @!P0 IMAD.MOV R2, RZ, RZ, -R2 ;  /* 0x000000ffff028224 */ /* 0x000fe200078e0a02 */
[----:B------:R-:W-:Y:S01]  /*c7d0*/  ISETP.GT.U32.AND P0, PT, R0, R7, PT ;  /* 0x000000070000720c */ /* 0x000fe20003f04070 */
[----:B0-----:R-:W-:-:S04]  /*c7e0*/  IMAD.MOV.U32 R3, RZ, RZ, R4 ;  /* 0x000000ffff037224 */ /* 0x001fc800078e0004 */
[----:B------:R-:W-:Y:S01]  /*c7f0*/  @!P1 IMAD.MOV R3, RZ, RZ, -R3 ;  /* 0x000000ffff039224 */ /* 0x000fe200078e0a03 */
[----:B------:R-:W-:-:S04]  /*c800*/  ISETP.GE.AND P4, PT, R24, RZ, PT ;  /* 0x000000ff1800720c */ /* 0x000fc80003f86270 */
[----:B------:R-:W-:Y:S01]  /*c810*/  STL [R1+0x104], R3 ;  /* 0x0001040301007387 */ /* 0x000fe20000100800 */
[--C-:B------:R-:W-:Y:S01]  /*c820*/  @!P3 IMAD.IADD R9, R9, 0x1, -R0.reuse ;  /* 0x000000010909b824 */ /* 0x100fe200078e0a00 */
[----:B------:R-:W-:Y:S01]  /*c830*/  ISETP.GE.AND P3, PT, R25, RZ, PT ;  /* 0x000000ff1900720c */ /* 0x000fe20003f66270 */
[----:B------:R-:W-:Y:S01]  /*c840*/  @!P0 IMAD.IADD R7, R7, 0x1, -R0 ;  /* 0x0000000107078824 */ /* 0x000fe200078e0a00 */
[----:B------:R-:W4:Y:S04]  /*c850*/  LDL.LU R24, [R1+0x584] ;  /* 0x0005840001187983 */ /* 0x000f280000300800 */
[----:B------:R0:W-:Y:S04]  /*c860*/  STL [R1+0x100], R2 ;  /* 0x0001000201007387 */ /* 0x0001e80000100800 */
[----:B------:R-:W4:Y:S01]  /*c870*/  LDL.LU R25, [R1+0x588] ;  /* 0x0005880001197983 */ /* 0x000f220000300800 */
[----:B---3--:R-:W-:-:S02]  /*c880*/  IABS R17, R27 ;  /* 0x0000001b00117213 */ /* 0x008fc40000000000 */
[----:B------:R-:W-:Y:S02]  /*c890*/  ISETP.GE.AND P0, PT, R27, RZ, PT ;  /* 0x000000ff1b00720c */ /* 0x000fe40003f06270 */
[----:B------:R-:W3:Y:S01]  /*c8a0*/  LDL.LU R27, [R1+0x58c] ;  /* 0x00058c00011b7983 */ /* 0x000ee20000300800 */
[----:B------:R-:W-:Y:S01]  /*c8b0*/  ISETP.GT.U32.AND P5, PT, R0, R15, PT ;  /* 0x0000000f0000720c */ /* 0x000fe20003fa4070 */
[----:B------:R-:W-:Y:S01]  /*c8c0*/  IMAD.MOV.U32 R8, RZ, RZ, R17 ;  /* 0x000000ffff087224 */ /* 0x000fe200078e0011 */
[----:B------:R-:W-:-:S03]  /*c8d0*/  ISETP.GE.AND P2, PT, R29, RZ, PT ;  /* 0x000000ff1d00720c */ /* 0x000fc60003f46270 */
[----:B------:R-:W-:-:S08]  /*c8e0*/  IMAD.HI.U32 R17, R10, R8, RZ ;  /* 0x000000080a117227 */ /* 0x000fd000078e00ff */
[----:B------:R-:W-:Y:S01]  /*c8f0*/  @!P5 IMAD.IADD R15, R15, 0x1, -R0 ;  /* 0x000000010f0fd824 */ /* 0x000fe200078e0a00 */
[----:B------:R-:W-:Y:S01]  /*c900*/  ISETP.GT.U32.AND P5, PT, R0, R14, PT ;  /* 0x0000000e0000720c */ /* 0x000fe20003fa4070 */
[----:B------:R-:W-:-:S03]  /*c910*/  IMAD.MOV R17, RZ, RZ, -R17 ;  /* 0x000000ffff117224 */ /* 0x000fc600078e0a11 */
[C---:B------:R-:W-:Y:S01]  /*c920*/  ISETP.GT.U32.AND P1, PT, R0.reuse, R15, PT ;  /* 0x0000000f0000720c */ /* 0x040fe20003f24070 */
[----:B0-----:R-:W-:Y:S01]  /*c930*/  IMAD R2, R0, R17, R8 ;  /* 0x0000001100027224 */ /* 0x001fe200078e0208 */
[----:B------:R-:W-:-:S05]  /*c940*/  IABS R5, R22 ;  /* 0x0000001600057213 */ /* 0x000fca0000000000 */
[----:B------:R-:W-:-:S04]  /*c950*/  IMAD.HI.U32 R4, R10, R5, RZ ;  /* 0x000000050a047227 */ /* 0x000fc800078e00ff */
[----:B------:R-:W-:Y:S01]  /*c960*/  IMAD.MOV R4, RZ, RZ, -R4 ;  /* 0x000000ffff047224 */ /* 0x000fe200078e0a04 */
[----:B------:R-:W-:Y:S01]  /*c970*/  IABS R6, R23 ;  /* 0x0000001700067213 */ /* 0x000fe20000000000 */
[--C-:B------:R-:W-:Y:S01]  /*c980*/  @!P5 IMAD.IADD R14, R14, 0x1, -R0.reuse ;  /* 0x000000010e0ed824 */ /* 0x100fe200078e0a00 */
[C---:B------:R-:W-:Y:S01]  /*c990*/  ISETP.GT.U32.AND P5, PT, R0.reuse, R2, PT ;  /* 0x000000020000720c */ /* 0x040fe20003fa4070 */
[C---:B------:R-:W-:Y:S02]  /*c9a0*/  IMAD R4, R0.reuse, R4, R5 ;  /* 0x0000000400047224 */ /* 0x040fe400078e0205 */
[----:B------:R-:W-:Y:S02]  /*c9b0*/  IMAD.MOV.U32 R3, RZ, RZ, R9 ;  /* 0x000000ffff037224 */ /* 0x000fe400078e0009 */
[----:B------:R-:W-:Y:S01]  /*c9c0*/  @!P1 IMAD.IADD R15, R15, 0x1, -R0 ;  /* 0x000000010f0f9824 */ /* 0x000fe200078e0a00 */
[C---:B------:R-:W-:Y:S01]  /*c9d0*/  ISETP.GT.U32.AND P1, PT, R0.reuse, R4, PT ;  /* 0x000000040000720c */ /* 0x040fe20003f24070 */
[----:B------:R-:W-:Y:S01]  /*c9e0*/  @!P2 IMAD.MOV R3, RZ, RZ, -R3 ;  /* 0x000000ffff03a224 */ /* 0x000fe200078e0a03 */
[----:B------:R-:W-:-:S04]  /*c9f0*/  ISETP.GT.U32.AND P2, PT, R0, R7, PT ;  /* 0x000000070000720c */ /* 0x000fc80003f44070 */
[----:B------:R0:W-:Y:S01]  /*ca00*/  STL [R1+0xfc], R3 ;  /* 0x0000fc0301007387 */ /* 0x0001e20000100800 */
[----:B------:R-:W-:Y:S01]  /*ca10*/  @!P5 IMAD.IADD R2, R2, 0x1, -R0 ;  /* 0x000000010202d824 */ /* 0x000fe200078e0a00 */
[----:B--2---:R-:W-:-:S05]  /*ca20*/  IABS R8, R26 ;  /* 0x0000001a00087213 */ /* 0x004fca0000000000 */
[----:B------:R-:W-:Y:S02]  /*ca30*/  IMAD.MOV.U32 R5, RZ, RZ, R8 ;  /* 0x000000ffff057224 */ /* 0x000fe400078e0008 */
[----:B------:R-:W-:-:S04]  /*ca40*/  IMAD.HI.U32 R8, R10, R6, RZ ;  /* 0x000000060a087227 */ /* 0x000fc800078e00ff */
[----:B------:R-:W-:Y:S02]  /*ca50*/  IMAD.MOV R9, RZ, RZ, -R8 ;  /* 0x000000ffff097224 */ /* 0x000fe400078e0a08 */
[----:B------:R-:W-:-:S04]  /*ca60*/  IMAD.HI.U32 R17, R10, R5, RZ ;  /* 0x000000050a117227 */ /* 0x000fc800078e00ff */
[----:B0-----:R-:W-:Y:S02]  /*ca70*/  IMAD.MOV.U32 R3, RZ, RZ, R14 ;  /* 0x000000ffff037224 */ /* 0x001fe400078e000e */
[----:B------:R-:W-:Y:S02]  /*ca80*/  IMAD R6, R0, R9, R6 ;  /* 0x0000000900067224 */ /* 0x000fe400078e0206 */
[----:B------:R-:W-:Y:S02]  /*ca90*/  IMAD.MOV R8, RZ, RZ, -R17 ;  /* 0x000000ffff087224 */ /* 0x000fe400078e0a11 */
[----:B------:R-:W-:Y:S02]  /*caa0*/  @!P6 IMAD.MOV R3, RZ, RZ, -R3 ;  /* 0x000000ffff03e224 */ /* 0x000fe400078e0a03 */
[--C-:B------:R-:W-:Y:S01]  /*cab0*/  @!P1 IMAD.IADD R4, R4, 0x1, -R0.reuse ;  /* 0x0000000104049824 */ /* 0x100fe200078e0a00 */
[C---:B------:R-:W-:Y:S01]  /*cac0*/  ISETP.GT.U32.AND P1, PT, R0.reuse, R2, PT ;  /* 0x000000020000720c */ /* 0x040fe20003f24070 */
[----:B------:R-:W-:Y:S01]  /*cad0*/  @!P2 IMAD.IADD R7, R7, 0x1, -R0 ;  /* 0x000000010707a824 */ /* 0x000fe200078e0a00 */
[C---:B------:R-:W-:Y:S01]  /*cae0*/  ISETP.GT.U32.AND P2, PT, R0.reuse, R6, PT ;  /* 0x000000060000720c */ /* 0x040fe20003f44070 */
[C---:B------:R-:W-:Y:S01]  /*caf0*/  IMAD R5, R0.reuse, R8, R5 ;  /* 0x0000000800057224 */ /* 0x040fe200078e0205 */
[----:B------:R0:W-:Y:S01]  /*cb00*/  STL [R1+0xf8], R3 ;  /* 0x0000f80301007387 */ /* 0x0001e20000100800 */
[----:B------:R-:W-:Y:S01]  /*cb10*/  IMAD.MOV.U32 R8, RZ, RZ, R15 ;  /* 0x000000ffff087224 */ /* 0x000fe200078e000f */
[----:B------:R-:W-:-:S03]  /*cb20*/  ISETP.GT.U32.AND P6, PT, R0, R4, PT ;  /* 0x000000040000720c */ /* 0x000fc60003fc4070 */
[----:B------:R-:W-:Y:S02]  /*cb30*/  @!P4 IMAD.MOV R8, RZ, RZ, -R8 ;  /* 0x000000ffff08c224 */ /* 0x000fe400078e0a08 */
[----:B0-----:R-:W-:-:S04]  /*cb40*/  IMAD.MOV.U32 R3, RZ, RZ, R7 ;  /* 0x000000ffff037224 */ /* 0x001fc800078e0007 */
[----:B------:R-:W-:Y:S01]  /*cb50*/  @!P3 IMAD.MOV R3, RZ, RZ, -R3 ;  /* 0x000000ffff03b224 */ /* 0x000fe200078e0a03 */
[----:B------:R-:W-:Y:S01]  /*cb60*/  STL [R1+0xd0], R8 ;  /* 0x0000d00801007387 */ /* 0x000fe20000100800 */
[----:B------:R-:W-:Y:S01]  /*cb70*/  ISETP.GE.AND P5, PT, R22, RZ, PT ;  /* 0x000000ff1600720c */ /* 0x000fe20003fa6270 */
[--C-:B------:R-:W-:Y:S01]  /*cb80*/  @!P1 IMAD.IADD R2, R2, 0x1, -R0.reuse ;  /* 0x0000000102029824 */ /* 0x100fe200078e0a00 */
[----:B------:R-:W-:Y:S01]  /*cb90*/  ISETP.GE.AND P1, PT, R26, RZ, PT ;  /* 0x000000ff1a00720c */ /* 0x000fe20003f26270 */
[----:B------:R0:W-:Y:S01]  /*cba0*/  STL [R1+0xf4], R3 ;  /* 0x0000f40301007387 */ /* 0x0001e20000100800 */
[----:B------:R-:W-:-:S03]  /*cbb0*/  @!P2 IMAD.IADD R6, R6, 0x1, -R0 ;  /* 0x000000010606a824 */ /* 0x000fc600078e0a00 */
[----:B------:R-:W2:Y:S04]  /*cbc0*/  LDL.LU R22, [R1+0x590] ;  /* 0x0005900001167983 */ /* 0x000ea80000300800 */
[----:B------:R-:W2:Y:S01]  /*cbd0*/  LDL.LU R26, [R1+0x594] ;  /* 0x00059400011a7983 */ /* 0x000ea20000300800 */
[----:B------:R-:W-:Y:S01]  /*cbe0*/  ISETP.GT.U32.AND P2, PT, R0, R6, PT ;  /* 0x000000060000720c */ /* 0x000fe20003f44070 */
[----:B------:R-:W-:Y:S02]  /*cbf0*/  @!P6 IMAD.IADD R4, R4, 0x1, -R0 ;  /* 0x000000010404e824 */ /* 0x000fe400078e0a00 */
[----:B------:R-:W-:Y:S02]  /*cc00*/  IMAD.MOV.U32 R11, RZ, RZ, R2 ;  /* 0x000000ffff0b7224 */ /* 0x000fe400078e0002 */
[----:B0-----:R-:W-:-:S02]  /*cc10*/  IMAD.MOV.U32 R3, RZ, RZ, R4 ;  /* 0x000000ffff037224 */ /* 0x001fc400078e0004 */
[----:B------:R-:W-:Y:S02]  /*cc20*/  @!P0 IMAD.MOV R11, RZ, RZ, -R11 ;  /* 0x000000ffff0b8224 */ /* 0x000fe400078e0a0b */
[----:B------:R-:W-:Y:S01]  /*cc30*/  @!P5 IMAD.MOV R3, RZ, RZ, -R3 ;  /* 0x000000ffff03d224 */ /* 0x000fe200078e0a03 */
[----:B------:R-:W-:Y:S02]  /*cc40*/  ISETP.GE.AND P4, PT, R23, RZ, PT ;  /* 0x000000ff1700720c */ /* 0x000fe40003f86270 */
[----:B------:R-:W2:Y:S01]  /*cc50*/  LDL.LU R23, [R1+0x598] ;  /* 0x0005980001177983 */ /* 0x000ea20000300800 */
[----:B------:R-:W-:-:S03]  /*cc60*/  @!P2 IMAD.IADD R6, R6, 0x1, -R0 ;  /* 0x000000010606a824 */ /* 0x000fc600078e0a00 */
[----:B------:R-:W-:Y:S04]  /*cc70*/  STL [R1+0xf0], R11 ;  /* 0x0000f00b01007387 */ /* 0x000fe80000100800 */
[----:B------:R0:W-:Y:S01]  /*cc80*/  STL [R1+0xe8], R3 ;  /* 0x0000e80301007387 */ /* 0x0001e20000100800 */
[----:B---3--:R-:W-:Y:S02]  /*cc90*/  IABS R15, R27 ;  /* 0x0000001b000f7213 */ /* 0x008fe40000000000 */
[----:B------:R-:W-:Y:S02]  /*cca0*/  ISETP.GE.AND P2, PT, R27, RZ, PT ;  /* 0x000000ff1b00720c */ /* 0x000fe40003f46270 */
[----:B------:R-:W3:Y:S01]  /*ccb0*/  LDL.LU R27, [R1+0x59c] ;  /* 0x00059c00011b7983 */ /* 0x000ee20000300800 */
[----:B------:R-:W-:-:S02]  /*ccc0*/  ISETP.GT.U32.AND P3, PT, R0, R5, PT ;  /* 0x000000050000720c */ /* 0x000fc40003f64070 */
[----:B----4-:R-:W-:-:S05]  /*ccd0*/  IABS R9, R24 ;  /* 0x0000001800097213 */ /* 0x010fca0000000000 */
[----:B------:R-:W-:Y:S01]  /*cce0*/  IMAD.HI.U32 R7, R10, R9, RZ ;  /* 0x000000090a077227 */ /* 0x000fe200078e00ff */
[----:B------:R-:W-:-:S03]  /*ccf0*/  IABS R8, R25 ;  /* 0x0000001900087213 */ /* 0x000fc60000000000 */
[----:B------:R-:W-:Y:S02]  /*cd00*/  IMAD.MOV R7, RZ, RZ, -R7 ;  /* 0x000000ffff077224 */ /* 0x000fe400078e0a07 */
[----:B------:R-:W-:Y:S02]  /*cd10*/  @!P3 IMAD.IADD R5, R5, 0x1, -R0 ;  /* 0x000000010505b824 */ /* 0x000fe400078e0a00 */
[----:B------:R-:W-:Y:S02]  /*cd20*/  IMAD R9, R0, R7, R9 ;  /* 0x0000000700097224 */ /* 0x000fe400078e0209 */
[----:B------:R-:W-:Y:S01]  /*cd30*/  IMAD.HI.U32 R7, R10, R8, RZ ;  /* 0x000000080a077227 */ /* 0x000fe200078e00ff */
[C---:B------:R-:W-:Y:S02]  /*cd40*/  ISETP.GT.U32.AND P3, PT, R0.reuse, R5, PT ;  /* 0x000000050000720c */ /* 0x040fe40003f64070 */
[----:B------:R-:W-:Y:S01]  /*cd50*/  ISETP.GT.U32.AND P0, PT, R0, R9, PT ;  /* 0x000000090000720c */ /* 0x000fe20003f04070 */
[----:B------:R-:W-:Y:S01]  /*cd60*/  IMAD.HI.U32 R2, R10, R15, RZ ;  /* 0x0000000f0a027227 */ /* 0x000fe200078e00ff */
[----:B------:R-:W-:-:S02]  /*cd70*/  ISETP.GE.AND P6, PT, R24, RZ, PT ;  /* 0x000000ff1800720c */ /* 0x000fc40003fc6270 */
[----:B------:R-:W4:Y:S01]  /*cd80*/  LDL.LU R24, [R1+0x5a0] ;  /* 0x0005a00001187983 */ /* 0x000f220000300800 */
[----:B------:R-:W-:Y:S02]  /*cd90*/  IMAD.MOV R7, RZ, RZ, -R7 ;  /* 0x000000ffff077224 */ /* 0x000fe400078e0a07 */
[----:B------:R-:W-:Y:S02]  /*cda0*/  IMAD.MOV R4, RZ, RZ, -R2 ;  /* 0x000000ffff047224 */ /* 0x000fe400078e0a02 */
[C---:B------:R-:W-:Y:S01]  /*cdb0*/  IMAD R2, R0.reuse, R7, R8 ;  /* 0x0000000700027224 */ /* 0x040fe200078e0208 */
[----:B------:R-:W-:Y:S01]  /*cdc0*/  ISETP.GE.AND P5, PT, R25, RZ, PT ;  /* 0x000000ff1900720c */ /* 0x000fe20003fa6270 */
[--C-:B------:R-:W-:Y:S01]  /*cdd0*/  @!P3 IMAD.IADD R5, R5, 0x1, -R0.reuse ;  /* 0x000000010505b824 */ /* 0x100fe200078e0a00 */
[----:B------:R-:W4:Y:S02]  /*cde0*/  LDL.LU R25, [R1+0x5a4] ;  /* 0x0005a40001197983 */ /* 0x000f240000300800 */
[----:B------:R-:W-:Y:S01]  /*cdf0*/  ISETP.GT.U32.AND P3, PT, R0, R2, PT ;  /* 0x000000020000720c */ /* 0x000fe20003f64070 */
[----:B------:R-:W-:-:S02]  /*ce00*/  @!P0 IMAD.IADD R9, R9, 0x1, -R0 ;  /* 0x0000000109098824 */ /* 0x000fc400078e0a00 */
[C---:B------:R-:W-:Y:S02]  /*ce10*/  IMAD R15, R0.reuse, R4, R15 ;  /* 0x00000004000f7224 */ /* 0x040fe400078e020f */
[----:B------:R-:W-:Y:S01]  /*ce20*/  @!P4 IMAD.MOV R6, RZ, RZ, -R6 ;  /* 0x000000ffff06c224 */ /* 0x000fe200078e0a06 */
[C---:B------:R-:W-:Y:S02]  /*ce30*/  ISETP.GT.U32.AND P0, PT, R0.reuse, R9, PT ;  /* 0x000000090000720c */ /* 0x040fe40003f04070 */
[----:B------:R-:W-:Y:S01]  /*ce40*/  ISETP.GT.U32.AND P4, PT, R0, R15, PT ;  /* 0x0000000f0000720c */ /* 0x000fe20003f84070 */
[----:B0-----:R-:W-:-:S04]  /*ce50*/  IMAD.MOV.U32 R3, RZ, RZ, R5 ;  /* 0x000000ffff037224 */ /* 0x001fc800078e0005 */
[----:B------:R-:W-:Y:S02]  /*ce60*/  @!P3 IMAD.IADD R2, R2, 0x1, -R0 ;  /* 0x000000010202b824 */ /* 0x000fe400078e0a00 */
[----:B------:R-:W-:-:S03]  /*ce70*/  @!P1 IMAD.MOV R3, RZ, RZ, -R3 ;  /* 0x000000ffff039224 */ /* 0x000fc600078e0a03 */
[----:B------:R-:W-:Y:S01]  /*ce80*/  ISETP.GT.U32.AND P3, PT, R0, R2, PT ;  /* 0x000000020000720c */ /* 0x000fe20003f64070 */
[--C-:B------:R-:W-:Y:S01]  /*ce90*/  @!P0 IMAD.IADD R9, R9, 0x1, -R0.reuse ;  /* 0x0000000109098824 */ /* 0x100fe200078e0a00 */
[----:B------:R-:W-:Y:S01]  /*cea0*/  STL [R1+0xec], R6 ;  /* 0x0000ec0601007387 */ /* 0x000fe20000100800 */
[----:B------:R-:W-:-:S03]  /*ceb0*/  @!P4 IMAD.IADD R15, R15, 0x1, -R0 ;  /* 0x000000010f0fc824 */ /* 0x000fc600078e0a00 */
[----:B------:R0:W-:Y:S02]  /*cec0*/  STL [R1+0x2a0], R3 ;  /* 0x0002a00301007387 */ /* 0x0001e40000100800 */
[----:B------:R-:W-:Y:S02]  /*ced0*/  ISETP.GT.U32.AND P4, PT, R0, R15, PT ;  /* 0x0000000f0000720c */ /* 0x000fe40003f84070 */
[----:B------:R-:W4:Y:S01]  /*cee0*/  LDL.LU R29, [R1+0x5a8] ;  /* 0x0005a800011d7983 */ /* 0x000f220000300800 */
[----:B0-----:R-:W-:Y:S02]  /*cef0*/  IMAD.MOV.U32 R3, RZ, RZ, R9 ;  /* 0x000000ffff037224 */ /* 0x001fe400078e0009 */
[----:B------:R-:W-:Y:S02]  /*cf00*/  @!P3 IMAD.IADD R2, R2, 0x1, -R0 ;  /* 0x000000010202b824 */ /* 0x000fe400078e0a00 */
[----:B------:R-:W-:-:S06]  /*cf10*/  @!P6 IMAD.MOV R3, RZ, RZ, -R3 ;  /* 0x000000ffff03e224 */ /* 0x000fcc00078e0a03 */
[----:B------:R-:W-:Y:S01]  /*cf20*/  @!P4 IMAD.IADD R15, R15, 0x1, -R0 ;  /* 0x000000010f0fc824 */ /* 0x000fe200078e0a00 */
[----:B--2---:R-:W-:Y:S02]  /*cf30*/  IABS R8, R22 ;  /* 0x0000001600087213 */ /* 0x004fe40000000000 */
[----:B------:R-:W-:Y:S02]  /*cf40*/  IABS R7, R26 ;  /* 0x0000001a00077213 */ /* 0x000fe40000000000 */
[----:B------:R-:W-:Y:S02]  /*cf50*/  ISETP.GE.AND P0, PT, R26, RZ, PT ;  /* 0x000000ff1a00720c */ /* 0x000fe40003f06270 */
[----:B------:R-:W2:Y:S04]  /*cf60*/  LDL.LU R26, [R1+0x5ac] ;  /* 0x0005ac00011a7983 */ /* 0x000ea80000300800 */
[----:B------:R0:W-:Y:S01]  /*cf70*/  STL [R1+0xe0], R3 ;  /* 0x0000e00301007387 */ /* 0x0001e20000100800 */
[----:B------:R-:W-:-:S04]  /*cf80*/  IMAD.HI.U32 R14, R10, R8, RZ ;  /* 0x000000080a0e7227 */ /* 0x000fc800078e00ff */
[----:B0-----:R-:W-:-:S04]  /*cf90*/  IMAD.MOV.U32 R3, RZ, RZ, R2 ;  /* 0x000000ffff037224 */ /* 0x001fc800078e0002 */
[----:B------:R-:W-:Y:S02]  /*cfa0*/  @!P5 IMAD.MOV R3, RZ, RZ, -R3 ;  /* 0x000000ffff03d224 */ /* 0x000fe400078e0a03 */
[----:B------:R-:W-:-:S03]  /*cfb0*/  IMAD.MOV R14, RZ, RZ, -R14 ;  /* 0x000000ffff0e7224 */ /* 0x000fc600078e0a0e */
[----:B------:R0:W-:Y:S01]  /*cfc0*/  STL [R1+0xe4], R3 ;  /* 0x0000e40301007387 */ /* 0x0001e20000100800 */
[----:B------:R-:W-:Y:S02]  /*cfd0*/  IMAD R8, R0, R14, R8 ;  /* 0x0000000e00087224 */ /* 0x000fe400078e0208 */
[----:B0-----:R-:W-:-:S04]  /*cfe0*/  IMAD.MOV.U32 R3, RZ, RZ, R15 ;  /* 0x000000ffff037224 */ /* 0x001fc800078e000f */
[----:B------:R-:W-:Y:S01]  /*cff0*/  @!P2 IMAD.MOV R3, RZ, RZ, -R3 ;  /* 0x000000ffff03a224 */ /* 0x000fe200078e0a03 */
        /* <DEDUP_REMOVED lines=8> */
[----:B------:R-:W-:-:S04]  /*d080*/  ISETP.GT.U32.AND P3, PT, R0, R7, PT ;  /* 0x000000070000720c */ /* 0x000fc80003f64070 */
[----:B------:R-:W-:Y:S02]  /*d090*/  ISETP.GT.U32.AND P6, PT, R0, R8, PT ;  /* 0x000000080000720c */ /* 0x000fe40003fc4070 */
[----:B------:R-:W-:Y:S02]  /*d0a0*/  IABS R4, R23 ;  /* 0x0000001700047213 */ /* 0x000fe40000000000 */
[----:B------:R-:W-:-:S03]  /*d0b0*/  ISETP.GE.AND P1, PT, R22, RZ, PT ;  /* 0x000000ff1600720c */ /* 0x000fc60003f26270 */
[----:B------:R-:W-:Y:S01]  /*d0c0*/  IMAD.HI.U32 R5, R10, R4, RZ ;  /* 0x000000040a057227 */ /* 0x000fe200078e00ff */
[----:B----4-:R-:W-:-:S03]  /*d0d0*/  IABS R9, R24 ;  /* 0x0000001800097213 */ /* 0x010fc60000000000 */
[----:B------:R-:W-:Y:S01]  /*d0e0*/  @!P3 IMAD.IADD R7, R7, 0x1, -R0 ;  /* 0x000000010707b824 */ /* 0x000fe200078e0a00 */
[----:B------:R-:W-:Y:S01]  /*d0f0*/  ISETP.GE.AND P4, PT, R23, RZ, PT ;  /* 0x000000ff1700720c */ /* 0x000fe20003f86270 */
[----:B------:R-:W-:Y:S01]  /*d100*/  IMAD.MOV R5, RZ, RZ, -R5 ;  /* 0x000000ffff057224 */ /* 0x000fe200078e0a05 */
[----:B------:R-:W4:Y:S01]  /*d110*/  LDL.LU R23, [R1+0x5b4] ;  /* 0x0005b40001177983 */ /* 0x000f220000300800 */
[----:B------:R-:W-:-:S04]  /*d120*/  IMAD.HI.U32 R6, R10, R14, RZ ;  /* 0x0000000e0a067227 */ /* 0x000fc800078e00ff */
[----:B------:R-:W-:Y:S01]  /*d130*/  @!P6 IMAD.IADD R8, R8, 0x1, -R0 ;  /* 0x000000010808e824 */ /* 0x000fe200078e0a00 */
[----:B------:R0:W-:Y:S01]  /*d140*/  STL [R1+0xdc], R3 ;  /* 0x0000dc0301007387 */ /* 0x0001e20000100800 */
[C---:B------:R-:W-:Y:S01]  /*d150*/  IMAD R4, R0.reuse, R5, R4 ;  /* 0x0000000500047224 */ /* 0x040fe200078e0204 */
[----:B------:R-:W-:Y:S01]  /*d160*/  ISETP.GT.U32.AND P3, PT, R0, R7, PT ;  /* 0x000000070000720c */ /* 0x000fe20003f64070 */
[----:B------:R-:W-:Y:S02]  /*d170*/  IMAD.MOV R6, RZ, RZ, -R6 ;  /* 0x000000ffff067224 */ /* 0x000fe400078e0a06 */
[----:B------:R-:W-:-:S04]  /*d180*/  IMAD.HI.U32 R5, R10, R9, RZ ;  /* 0x000000090a057227 */ /* 0x000fc800078e00ff */
[----:B0-----:R-:W-:Y:S01]  /*d190*/  IMAD.MOV.U32 R3, RZ, RZ, R8 ;  /* 0x000000ffff037224 */ /* 0x001fe200078e0008 */
[----:B------:R-:W-:Y:S01]  /*d1a0*/  IABS R2, R25 ;  /* 0x0000001900027213 */ /* 0x000fe20000000000 */
[C---:B------:R-:W-:Y:S02]  /*d1b0*/  IMAD R14, R0.reuse, R6, R14 ;  /* 0x00000006000e7224 */ /* 0x040fe400078e020e */
[----:B------:R-:W-:Y:S01]  /*d1c0*/  @!P1 IMAD.MOV R3, RZ, RZ, -R3 ;  /* 0x000000ffff039224 */ /* 0x000fe200078e0a03 */
[----:B------:R-:W-:Y:S01]  /*d1d0*/  ISETP.GE.AND P1, PT, R25, RZ, PT ;  /* 0x000000ff1900720c */ /* 0x000fe20003f26270 */
[----:B------:R-:W-:Y:S01]  /*d1e0*/  IMAD.MOV R5, RZ, RZ, -R5 ;  /* 0x000000ffff057224 */ /* 0x000fe200078e0a05 */
[----:B------:R-:W4:Y:S01]  /*d1f0*/  LDL.LU R25, [R1+0x5b8] ;  /* 0x0005b80001197983 */ /* 0x000f220000300800 */
[----:B------:R-:W-:Y:S01]  /*d200*/  ISETP.GT.U32.AND P5, PT, R0, R4, PT ;  /* 0x000000040000720c */ /* 0x000fe20003fa4070 */
[----:B------:R-:W-:Y:S01]  /*d210*/  IMAD.HI.U32 R15, R10, R2, RZ ;  /* 0x000000020a0f7227 */ /* 0x000fe200078e00ff */
[----:B------:R-:W-:-:S03]  /*d220*/  ISETP.GT.U32.AND P6, PT, R0, R14, PT ;  /* 0x0000000e0000720c */ /* 0x000fc60003fc4070 */
[C---:B------:R-:W-:Y:S02]  /*d230*/  IMAD R9, R0.reuse, R5, R9 ;  /* 0x0000000500097224 */ /* 0x040fe400078e0209 */
[----:B------:R-:W-:Y:S02]  /*d240*/  @!P3 IMAD.IADD R7, R7, 0x1, -R0 ;  /* 0x000000010707b824 */ /* 0x000fe400078e0a00 */
[----:B------:R-:W-:Y:S01]  /*d250*/  IMAD.MOV R15, RZ, RZ, -R15 ;  /* 0x000000ffff0f7224 */ /* 0x000fe200078e0a0f */
[----:B------:R-:W-:-:S03]  /*d260*/  ISETP.GT.U32.AND P3, PT, R0, R9, PT ;  /* 0x000000090000720c */ /* 0x000fc60003f64070 */
[----:B------:R-:W-:Y:S02]  /*d270*/  IMAD R2, R0, R15, R2 ;  /* 0x0000000f00027224 */ /* 0x000fe400078e0202 */
[--C-:B------:R-:W-:Y:S02]  /*d280*/  @!P5 IMAD.IADD R4, R4, 0x1, -R0.reuse ;  /* 0x000000010404d824 */ /* 0x100fe400078e0a00 */
[----:B------:R-:W-:Y:S01]  /*d290*/  @!P6 IMAD.IADD R14, R14, 0x1, -R0 ;  /* 0x000000010e0ee824 */ /* 0x000fe200078e0a00 */
[C---:B------:R-:W-:Y:S02]  /*d2a0*/  ISETP.GT.U32.AND P6, PT, R0.reuse, R2, PT ;  /* 0x000000020000720c */ /* 0x040fe40003fc4070 */
[----:B------:R-:W-:-:S03]  /*d2b0*/  ISETP.GT.U32.AND P5, PT, R0, R4, PT ;  /* 0x000000040000720c */ /* 0x000fc60003fa4070 */
[--C-:B------:R-:W-:Y:S01]  /*d2c0*/  @!P3 IMAD.IADD R9, R9, 0x1, -R0.reuse ;  /* 0x000000010909b824 */ /* 0x100fe200078e0a00 */
[----:B------:R-:W-:Y:S01]  /*d2d0*/  ISETP.GT.U32.AND P3, PT, R0, R14, PT ;  /* 0x0000000e0000720c */ /* 0x000fe20003f64070 */
[----:B------:R0:W-:Y:S04]  /*d2e0*/  STL [R1+0xd8], R3 ;  /* 0x0000d80301007387 */ /* 0x0001e80000100800 */
[----:B------:R-:W4:Y:S02]  /*d2f0*/  LDL.LU R22, [R1+0x5bc] ;  /* 0x0005bc0001167983 */ /* 0x000f240000300800 */
[--C-:B------:R-:W-:Y:S02]  /*d300*/  @!P6 IMAD.IADD R2, R2, 0x1, -R0.reuse ;  /* 0x000000010202e824 */ /* 0x100fe400078e0a00 */
[----:B0-----:R-:W-:Y:S01]  /*d310*/  IMAD.MOV.U32 R3, RZ, RZ, R7 ;  /* 0x000000ffff037224 */ /* 0x001fe200078e0007 */
[----:B------:R-:W-:Y:S01]  /*d320*/  ISETP.GT.U32.AND P6, PT, R0, R9, PT ;  /* 0x000000090000720c */ /* 0x000fe20003fc4070 */
[----:B------:R-:W-:-:S02]  /*d330*/  @!P5 IMAD.IADD R4, R4, 0x1, -R0 ;  /* 0x000000010404d824 */ /* 0x000fc400078e0a00 */
[----:B------:R-:W-:Y:S01]  /*d340*/  @!P0 IMAD.MOV R3, RZ, RZ, -R3 ;  /* 0x000000ffff038224 */ /* 0x000fe200078e0a03 */
[----:B------:R-:W-:Y:S01]  /*d350*/  ISETP.GT.U32.AND P0, PT, R0, R2, PT ;  /* 0x000000020000720c */ /* 0x000fe20003f04070 */
[----:B------:R-:W-:Y:S01]  /*d360*/  @!P3 IMAD.IADD R14, R14, 0x1, -R0 ;  /* 0x000000010e0eb824 */ /* 0x000fe200078e0a00 */
[----:B------:R-:W-:Y:S01]  /*d370*/  ISETP.GE.AND P5, PT, R24, RZ, PT ;  /* 0x000000ff1800720c */ /* 0x000fe20003fa6270 */
[----:B------:R-:W-:Y:S01]  /*d380*/  IMAD.MOV.U32 R11, RZ, RZ, R4 ;  /* 0x000000ffff0b7224 */ /* 0x000fe200078e0004 */
[----:B------:R-:W4:Y:S04]  /*d390*/  LDL R24, [R1+0x7e8] ;  /* 0x0007e80001187983 */ /* 0x000f280000100800 */
[----:B------:R0:W-:Y:S01]  /*d3a0*/  STL [R1+0xd4], R3 ;  /* 0x0000d40301007387 */ /* 0x0001e20000100800 */
[----:B------:R-:W-:-:S02]  /*d3b0*/  @!P4 IMAD.MOV R11, RZ, RZ, -R11 ;  /* 0x000000ffff0bc224 */ /* 0x000fc400078e0a0b */
[----:B0-----:R-:W-:-:S04]  /*d3c0*/  IMAD.MOV.U32 R3, RZ, RZ, R14 ;  /* 0x000000ffff037224 */ /* 0x001fc800078e000e */
[----:B------:R-:W-:Y:S01]  /*d3d0*/  @!P2 IMAD.MOV R3, RZ, RZ, -R3 ;  /* 0x000000ffff03a224 */ /* 0x000fe200078e0a03 */
[----:B------:R-:W-:Y:S01]  /*d3e0*/  STL [R1+0xac], R11 ;  /* 0x0000ac0b01007387 */ /* 0x000fe20000100800 */
[--C-:B------:R-:W-:Y:S02]  /*d3f0*/  @!P6 IMAD.IADD R9, R9, 0x1, -R0.reuse ;  /* 0x000000010909e824 */ /* 0x100fe400078e0a00 */
[----:B------:R-:W-:Y:S01]  /*d400*/  @!P0 IMAD.IADD R2, R2, 0x1, -R0 ;  /* 0x0000000102028824 */ /* 0x000fe200078e0a00 */
[----:B------:R0:W-:Y:S01]  /*d410*/  STL [R1+0xb0], R3 ;  /* 0x0000b00301007387 */ /* 0x0001e20000100800 */
[----:B--2---:R-:W-:Y:S02]  /*d420*/  IABS R5, R26 ;  /* 0x0000001a00057213 */ /* 0x004fe40000000000 */
[----:B------:R-:W-:Y:S02]  /*d430*/  ISETP.GE.AND P6, PT, R26, RZ, PT ;  /* 0x000000ff1a00720c */ /* 0x000fe40003fc6270 */
[----:B------:R-:W2:Y:S01]  /*d440*/  LDL.LU R26, [R1+0x5c0] ;  /* 0x0005c000011a7983 */ /* 0x000ea20000300800 */
[----:B---3--:R-:W-:-:S02]  /*d450*/  IABS R8, R27 ;  /* 0x0000001b00087213 */ /* 0x008fc40000000000 */
[----:B------:R-:W-:Y:S02]  /*d460*/  ISETP.GE.AND P0, PT, R27, RZ, PT ;  /* 0x000000ff1b00720c */ /* 0x000fe40003f06270 */
[----:B------:R-:W3:Y:S01]  /*d470*/  LDL.LU R27, [R1+0x5c4] ;  /* 0x0005c400011b7983 */ /* 0x000ee20000300800 */
[----:B------:R-:W-:Y:S01]  /*d480*/  IABS R6, R29 ;  /* 0x0000001d00067213 */ /* 0x000fe20000000000 */
[----:B------:R-:W-:-:S04]  /*d490*/  IMAD.HI.U32 R4, R10, R8, RZ ;  /* 0x000000080a047227 */ /* 0x000fc800078e00ff */
[----:B------:R-:W-:-:S04]  /*d4a0*/  IMAD.HI.U32 R17, R10, R6, RZ ;  /* 0x000000060a117227 */ /* 0x000fc800078e00ff */
[----:B------:R-:W-:Y:S02]  /*d4b0*/  IMAD.MOV R4, RZ, RZ, -R4 ;  /* 0x000000ffff047224 */ /* 0x000fe400078e0a04 */
[----:B------:R-:W-:Y:S02]  /*d4c0*/  IMAD.MOV R17, RZ, RZ, -R17 ;  /* 0x000000ffff117224 */ /* 0x000fe400078e0a11 */
[C---:B------:R-:W-:Y:S02]  /*d4d0*/  IMAD R8, R0.reuse, R4, R8 ;  /* 0x0000000400087224 */ /* 0x040fe400078e0208 */
[----:B0-----:R-:W-:Y:S02]  /*d4e0*/  IMAD.MOV.U32 R3, RZ, RZ, R9 ;  /* 0x000000ffff037224 */ /* 0x001fe400078e0009 */
[C---:B------:R-:W-:Y:S02]  /*d4f0*/  IMAD R6, R0.reuse, R17, R6 ;  /* 0x0000001100067224 */ /* 0x040fe400078e0206 */
[----:B------:R-:W-:Y:S01]  /*d500*/  @!P5 IMAD.MOV R3, RZ, RZ, -R3 ;  /* 0x000000ffff03d224 */ /* 0x000fe200078e0a03 */
[----:B------:R-:W-:-:S02]  /*d510*/  ISETP.GT.U32.AND P5, PT, R0, R8, PT ;  /* 0x000000080000720c */ /* 0x000fc40003fa4070 */
[----:B------:R-:W-:Y:S01]  /*d520*/  ISETP.GT.U32.AND P3, PT, R0, R6, PT ;  /* 0x000000060000720c */ /* 0x000fe20003f64070 */
[----:B------:R-:W-:-:S04]  /*d530*/  IMAD.HI.U32 R15, R10, R5, RZ ;  /* 0x000000050a0f7227 */ /* 0x000fc800078e00ff */
[----:B------:R-:W-:-:S04]  /*d540*/  IMAD.MOV R15, RZ, RZ, -R15 ;  /* 0x000000ffff0f7224 */ /* 0x000fc800078e0a0f */
[----:B------:R-:W-:Y:S02]  /*d550*/  IMAD R5, R0, R15, R5 ;  /* 0x0000000f00057224 */ /* 0x000fe400078e0205 */
[----:B------:R-:W-:Y:S01]  /*d560*/  @!P5 IMAD.IADD R8, R8, 0x1, -R0 ;  /* 0x000000010808d824 */ /* 0x000fe200078e0a00 */
[----:B----4-:R-:W-:-:S05]  /*d570*/  IABS R4, R25 ;  /* 0x0000001900047213 */ /* 0x010fca0000000000 */
[----:B------:R-:W-:-:S04]  /*d580*/  IMAD.HI.U32 R9, R10, R4, RZ ;  /* 0x000000040a097227 */ /* 0x000fc800078e00ff */
[----:B------:R-:W-:-:S04]  /*d590*/  IMAD.MOV R9, RZ, RZ, -R9 ;  /* 0x000000ffff097224 */ /* 0x000fc800078e0a09 */
[----:B------:R-:W-:Y:S02]  /*d5a0*/  IMAD R4, R0, R9, R4 ;  /* 0x0000000900047224 */ /* 0x000fe400078e0204 */
[----:B------:R-:W-:-:S03]  /*d5b0*/  @!P3 IMAD.IADD R6, R6, 0x1, -R0 ;  /* 0x000000010606b824 */ /* 0x000fc600078e0a00 */
[C---:B------:R-:W-:Y:S02]  /*d5c0*/  ISETP.GT.U32.AND P5, PT, R0.reuse, R4, PT ;  /* 0x000000040000720c */ /* 0x040fe40003fa4070 */
[C---:B------:R-:W-:Y:S02]  /*d5d0*/  ISETP.GT.U32.AND P2, PT, R0.reuse, R5, PT ;  /* 0x000000050000720c */ /* 0x040fe40003f44070 */
[----:B------:R-:W-:Y:S02]  /*d5e0*/  ISETP.GT.U32.AND P3, PT, R0, R6, PT ;  /* 0x000000060000720c */ /* 0x000fe40003f64070 */
[----:B------:R-:W-:Y:S01]  /*d5f0*/  IABS R15, R23 ;  /* 0x00000017000f7213 */ /* 0x000fe20000000000 */
[----:B------:R0:W-:Y:S04]  /*d600*/  STL [R1+0xc0], R3 ;  /* 0x0000c00301007387 */ /* 0x0001e80000100800 */
[----:B------:R-:W-:-:S02]  /*d610*/  IMAD.MOV.U32 R7, RZ, RZ, R15 ;  /* 0x000000ffff077224 */ /* 0x000fc400078e000f */
[----:B------:R-:W-:Y:S02]  /*d620*/  @!P5 IMAD.IADD R4, R4, 0x1, -R0 ;  /* 0x000000010404d824 */ /* 0x000fe400078e0a00 */
[----:B0-----:R-:W-:Y:S02]  /*d630*/  IMAD.MOV.U32 R3, RZ, RZ, R2 ;  /* 0x000000ffff037224 */ /* 0x001fe400078e0002 */
[----:B------:R-:W-:Y:S01]  /*d640*/  IMAD.HI.U32 R14, R10, R7, RZ ;  /* 0x000000070a0e7227 */ /* 0x000fe200078e00ff */
[----:B------:R-:W-:-:S03]  /*d650*/  ISETP.GT.U32.AND P5, PT, R0, R4, PT ;  /* 0x000000040000720c */ /* 0x000fc60003fa4070 */
[----:B------:R-:W-:Y:S02]  /*d660*/  @!P1 IMAD.MOV R3, RZ, RZ, -R3 ;  /* 0x000000ffff039224 */ /* 0x000fe400078e0a03 */
[--C-:B------:R-:W-:Y:S02]  /*d670*/  @!P2 IMAD.IADD R5, R5, 0x1, -R0.reuse ;  /* 0x000000010505a824 */ /* 0x100fe400078e0a00 */
[----:B------:R-:W-:Y:S01]  /*d680*/  @!P3 IMAD.IADD R6, R6, 0x1, -R0 ;  /* 0x000000010606b824 */ /* 0x000fe200078e0a00 */
[----:B------:R-:W-:Y:S01]  /*d690*/  ISETP.GE.AND P3, PT, R23, RZ, PT ;  /* 0x000000ff1700720c */ /* 0x000fe20003f66270 */
[----:B------:R-:W-:Y:S01]  /*d6a0*/  IMAD.MOV R14, RZ, RZ, -R14 ;  /* 0x000000ffff0e7224 */ /* 0x000fe200078e0a0e */
[----:B------:R0:W-:Y:S01]  /*d6b0*/  STL [R1+0x260], R3 ;  /* 0x0002600301007387 */ /* 0x0001e20000100800 */
[----:B------:R-:W-:-:S03]  /*d6c0*/  ISETP.GT.U32.AND P2, PT, R0, R5, PT ;  /* 0x000000050000720c */ /* 0x000fc60003f44070 */
[----:B------:R-:W4:Y:S01]  /*d6d0*/  LDL.LU R23, [R1+0x5c8] ;  /* 0x0005c80001177983 */ /* 0x000f220000300800 */
[----:B------:R-:W-:Y:S02]  /*d6e0*/  IMAD R7, R0, R14, R7 ;  /* 0x0000000e00077224 */ /* 0x000fe400078e0207 */
[----:B------:R-:W-:-:S03]  /*d6f0*/  @!P5 IMAD.IADD R4, R4, 0x1, -R0 ;  /* 0x000000010404d824 */ /* 0x000fc600078e0a00 */
[----:B------:R-:W-:Y:S01]  /*d700*/  ISETP.GT.U32.AND P1, PT, R0, R7, PT ;  /* 0x000000070000720c */ /* 0x000fe20003f24070 */
[----:B0-----:R-:W0:Y:S03]  /*d710*/  LDC R3, c[0x0][0x23c] ;  /* 0x00008f00ff037b82 */ /* 0x001e260000000800 */
[----:B------:R-:W-:Y:S01]  /*d720*/  @!P2 IMAD.IADD R5, R5, 0x1, -R0 ;  /* 0x000000010505a824 */ /* 0x000fe200078e0a00 */
[----:B------:R-:W-:Y:S02]  /*d730*/  ISETP.GE.AND P2, PT, R25, RZ, PT ;  /* 0x000000ff1900720c */ /* 0x000fe40003f46270 */
[----:B------:R-:W4:Y:S01]  /*d740*/  LDL.LU R25, [R1+0x5cc] ;  /* 0x0005cc0001197983 */ /* 0x000f220000300800 */
[----:B------:R-:W-:-:S05]  /*d750*/  ISETP.GE.AND P4, PT, R29, RZ, PT ;  /* 0x000000ff1d00720c */ /* 0x000fca0003f86270 */
[----:B------:R-:W-:Y:S01]  /*d760*/  @!P1 IMAD.IADD R7, R7, 0x1, -R0 ;  /* 0x0000000107079824 */ /* 0x000fe200078e0a00 */
[----:B------:R-:W-:Y:S02]  /*d770*/  ISETP.GT.U32.AND P1, PT, R0, R8, PT ;  /* 0x000000080000720c */ /* 0x000fe40003f24070 */
[----:B------:R-:W-:Y:S01]  /*d780*/  IABS R18, R24 ;  /* 0x0000001800127213 */ /* 0x000fe20000000000 */
[----:B------:R-:W-:-:S04]  /*d790*/  IMAD.MOV.U32 R11, RZ, RZ, R6 ;  /* 0x000000ffff0b7224 */ /* 0x000fc800078e0006 */
[----:B------:R-:W-:-:S04]  /*d7a0*/  IMAD.HI.U32 R9, R10, R18, RZ ;  /* 0x000000120a097227 */ /* 0x000fc800078e00ff */
[----:B------:R-:W-:Y:S02]  /*d7b0*/  @!P4 IMAD.MOV R11, RZ, RZ, -R11 ;  /* 0x000000ffff0bc224 */ /* 0x000fe400078e0a0b */
[----:B------:R-:W-:Y:S02]  /*d7c0*/  IMAD.MOV R9, RZ, RZ, -R9 ;  /* 0x000000ffff097224 */ /* 0x000fe400078e0a09 */
[----:B------:R-:W-:Y:S01]  /*d7d0*/  @!P1 IMAD.IADD R8, R8, 0x1, -R0 ;  /* 0x0000000108089824 */ /* 0x000fe200078e0a00 */
[----:B------:R1:W-:Y:S01]  /*d7e0*/  STL [R1+0x9c], R11 ;  /* 0x00009c0b01007387 */ /* 0x0003e20000100800 */
[----:B------:R-:W-:Y:S02]  /*d7f0*/  IMAD R18, R0, R9, R18 ;  /* 0x0000000900127224 */ /* 0x000fe400078e0212 */
[----:B------:R-:W-:Y:S02]  /*d800*/  IMAD.MOV.U32 R9, RZ, RZ, R8 ;  /* 0x000000ffff097224 */ /* 0x000fe400078e0008 */
[----:B-1----:R-:W-:-:S02]  /*d810*/  IMAD.MOV.U32 R11, RZ, RZ, R5 ;  /* 0x000000ffff0b7224 */ /* 0x002fc400078e0005 */
[----:B------:R-:W-:Y:S02]  /*d820*/  @!P0 IMAD.MOV R9, RZ, RZ, -R9 ;  /* 0x000000ffff098224 */ /* 0x000fe400078e0a09 */
[----:B------:R-:W-:Y:S01]  /*d830*/  @!P6 IMAD.MOV R11, RZ, RZ, -R11 ;  /* 0x000000ffff0be224 */ /* 0x000fe200078e0a0b */
[----:B------:R-:W-:Y:S02]  /*d840*/  IABS R14, R22 ;  /* 0x00000016000e7213 */ /* 0x000fe40000000000 */
[----:B------:R-:W-:Y:S02]  /*d850*/  ISETP.GE.AND P6, PT, R22, RZ, PT ;  /* 0x000000ff1600720c */ /* 0x000fe40003fc6270 */
[----:B------:R1:W-:Y:S04]  /*d860*/  STL [R1+0xa8], R11 ;  /* 0x0000a80b01007387 */ /* 0x0003e80000100800 */
[----:B------:R-:W-:Y:S04]  /*d870*/  STL [R1+0xa4], R9 ;  /* 0x0000a40901007387 */ /* 0x000fe80000100800 */
[----:B------:R-:W4:Y:S01]  /*d880*/  LDL.LU R22, [R1+0x5d0] ;  /* 0x0005d00001167983 */ /* 0x000f220000300800 */
[----:B---3--:R-:W-:-:S02]  /*d890*/  IABS R21, R27 ;  /* 0x0000001b00157213 */ /* 0x008fc40000000000 */
[----:B------:R-:W-:Y:S02]  /*d8a0*/  ISETP.GE.AND P5, PT, R27, RZ, PT ;  /* 0x000000ff1b00720c */ /* 0x000fe40003fa6270 */
[----:B------:R-:W3:Y:S01]  /*d8b0*/  S2R R27, SR_TID.X ;  /* 0x00000000001b7919 */ /* 0x000ee20000002100 */
[----:B------:R-:W-:-:S04]  /*d8c0*/  IMAD.HI.U32 R5, R10, R21, RZ ;  /* 0x000000150a057227 */ /* 0x000fc800078e00ff */
[----:B------:R-:W-:-:S04]  /*d8d0*/  IMAD.MOV R5, RZ, RZ, -R5 ;  /* 0x000000ffff057224 */ /* 0x000fc800078e0a05 */
[----:B------:R-:W-:Y:S01]  /*d8e0*/  IMAD R21, R0, R5, R21 ;  /* 0x0000000500157224 */ /* 0x000fe200078e0215 */
[----:B---3--:R-:W-:-:S05]  /*d8f0*/  LOP3.LUT R27, R27, 0x3f, RZ, 0xc0, !PT ;  /* 0x0000003f1b1b7812 */ /* 0x008fca00078ec0ff */
[----:B0-----:R-:W-:Y:S02]  /*d900*/  IMAD R5, R27, R3, RZ ;  /* 0x000000031b057224 */ /* 0x001fe400078e02ff */
[----:B------:R-:W3:Y:S01]  /*d910*/  LDL.LU R27, [R1+0x5d4] ;  /* 0x0005d400011b7983 */ /* 0x000ee20000300800 */
[----:B------:R-:W-:-:S04]  /*d920*/  IMAD.MOV.U32 R2, RZ, RZ, R14 ;  /* 0x000000ffff027224 */ /* 0x000fc800078e000e */
[----:B------:R-:W-:-:S04]  /*d930*/  IMAD.HI.U32 R14, R10, R2, RZ ;  /* 0x000000020a0e7227 */ /* 0x000fc800078e00ff */
[----:B------:R-:W-:-:S04]  /*d940*/  IMAD.MOV R14, RZ, RZ, -R14 ;  /* 0x000000ffff0e7224 */ /* 0x000fc800078e0a0e */
[C---:B------:R-:W-:Y:S01]  /*d950*/  IMAD R2, R0.reuse, R14, R2 ;  /* 0x0000000e00027224 */ /* 0x040fe200078e0202 */
[----:B------:R-:W-:-:S04]  /*d960*/  ISETP.GT.U32.AND P0, PT, R0, R18, PT ;  /* 0x000000120000720c */ /* 0x000fc80003f04070 */
[C---:B------:R-:W-:Y:S02]  /*d970*/  ISETP.GT.U32.AND P1, PT, R0.reuse, R2, PT ;  /* 0x000000020000720c */ /* 0x040fe40003f24070 */
[----:B------:R-:W-:Y:S02]  /*d980*/  ISETP.GT.U32.AND P4, PT, R0, R7, PT ;  /* 0x000000070000720c */ /* 0x000fe40003f84070 */
[----:B--2---:R-:W-:-:S05]  /*d990*/  IABS R17, R26 ;  /* 0x0000001a00117213 */ /* 0x004fca0000000000 */
[----:B------:R-:W-:-:S04]  /*d9a0*/  @!P0 IMAD.IADD R18, R18, 0x1, -R0 ;  /* 0x0000000112128824 */ /* 0x000fc800078e0a00 */
[----:B------:R-:W-:Y:S02]  /*d9b0*/  @!P1 IMAD.IADD R2, R2, 0x1, -R0 ;  /* 0x0000000102029824 */ /* 0x000fe400078e0a00 */
[----:B------:R-:W-:-:S03]  /*d9c0*/  IMAD.HI.U32 R6, R10, R17, RZ ;  /* 0x000000110a067227 */ /* 0x000fc600078e00ff */
[----:B------:R-:W-:Y:S01]  /*d9d0*/  ISETP.GT.U32.AND P0, PT, R0, R2, PT ;  /* 0x000000020000720c */ /* 0x000fe20003f04070 */
[----:B------:R-:W-:Y:S01]  /*d9e0*/  @!P4 IMAD.IADD R7, R7, 0x1, -R0 ;  /* 0x000000010707c824 */ /* 0x000fe200078e0a00 */
[----:B------:R-:W-:Y:S01]  /*d9f0*/  ISETP.GE.AND P4, PT, R26, RZ, PT ;  /* 0x000000ff1a00720c */ /* 0x000fe20003f86270 */
[----:B------:R-:W-:Y:S01]  /*da00*/  IMAD.MOV R6, RZ, RZ, -R6 ;  /* 0x000000ffff067224 */ /* 0x000fe200078e0a06 */
[----:B------:R-:W2:Y:S01]  /*da10*/  LDL.LU R26, [R1+0x5d8] ;  /* 0x0005d800011a7983 */ /* 0x000ea20000300800 */
[----:B-1----:R-:W-:Y:S02]  /*da20*/  IMAD.MOV.U32 R11, RZ, RZ, R7 ;  /* 0x000000ffff0b7224 */ /* 0x002fe400078e0007 */
[----:B------:R-:W-:Y:S02]  /*da30*/  IMAD R17, R0, R6, R17 ;  /* 0x0000000600117224 */ /* 0x000fe400078e0211 */
[----:B------:R-:W-:Y:S02]  /*da40*/  IMAD R6, R3, 0x40, R5 ;  /* 0x0000004003067824 */ /* 0x000fe400078e0205 */
[----:B------:R-:W-:-:S02]  /*da50*/  IMAD.MOV.U32 R3, RZ, RZ, R4 ;  /* 0x000000ffff037224 */ /* 0x000fc400078e0004 */
[----:B------:R-:W-:Y:S01]  /*da60*/  @!P3 IMAD.MOV R11, RZ, RZ, -R11 ;  /* 0x000000ffff0bb224 */ /* 0x000fe200078e0a0b */
[C---:B------:R-:W-:Y:S01]  /*da70*/  LEA R4, P3, R5.reuse, UR8, 0x1 ;  /* 0x0000000805047c11 */ /* 0x040fe2000f8608ff */
[----:B------:R-:W-:Y:S01]  /*da80*/  @!P0 IMAD.IADD R2, R2, 0x1, -R0 ;  /* 0x0000000102028824 */ /* 0x000fe200078e0a00 */
[C---:B------:R-:W-:Y:S01]  /*da90*/  LEA R14, P0, R6.reuse, UR8, 0x1 ;  /* 0x00000008060e7c11 */ /* 0x040fe2000f8008ff */
[----:B------:R-:W-:Y:S01]  /*daa0*/  @!P2 IMAD.MOV R3, RZ, RZ, -R3 ;  /* 0x000000ffff03a224 */ /* 0x000fe200078e0a03 */
[----:B------:R-:W-:Y:S01]  /*dab0*/  LEA.HI.X.SX32 R5, R5, UR9, 0x1, P3 ;  /* 0x0000000905057c11 */ /* 0x000fe200098f0eff */
[----:B------:R-:W-:Y:S01]  /*dac0*/  STL [R1+0xa0], R11 ;  /* 0x0000a00b01007387 */ /* 0x000fe20000100800 */
[----:B------:R-:W-:Y:S01]  /*dad0*/  LEA.HI.X.SX32 R15, R6, UR9, 0x1, P0 ;  /* 0x00000009060f7c11 */ /* 0x000fe200080f0eff */
[----:B------:R-:W-:Y:S02]  /*dae0*/  ULDC.64 UR8, c[0x0][0x210] ;  /* 0x0000840000087ab9 */ /* 0x000fe40000000a00 */
[----:B------:R0:W-:Y:S04]  /*daf0*/  STL [R1+0x244], R3 ;  /* 0x0002440301007387 */ /* 0x0001e80000100800 */
[----:B------:R1:W-:Y:S04]  /*db00*/  STL.64 [R1+0x1f80], R4 ;  /* 0x001f800401007387 */ /* 0x0003e80000100a00 */
[----:B------:R-:W-:Y:S04]  /*db10*/  STL [R1+0x1ff4], R14 ;  /* 0x001ff40e01007387 */ /* 0x000fe80000100800 */
[----:B------:R-:W-:Y:S01]  /*db20*/  STL [R1+0x1ff0], R15 ;  /* 0x001ff00f01007387 */ /* 0x000fe20000100800 */
[----:B------:R-:W-:-:S03]  /*db30*/  ISETP.GT.U32.AND P1, PT, R0, R17, PT ;  /* 0x000000110000720c */ /* 0x000fc60003f24070 */
[----:B0-----:R-:W2:Y:S01]  /*db40*/  LDL.LU R3, [R1+0x5dc] ;  /* 0x0005dc0001037983 */ /* 0x001ea20000300800 */
[----:B----4-:R-:W-:Y:S02]  /*db50*/  IABS R9, R23 ;  /* 0x0000001700097213 */ /* 0x010fe40000000000 */
[----:B------:R-:W-:-:S03]  /*db60*/  ISETP.GT.U32.AND P3, PT, R0, R21, PT ;  /* 0x000000150000720c */ /* 0x000fc60003f64070 */
[----:B------:R-:W-:-:S04]  /*db70*/  IMAD.HI.U32 R7, R10, R9, RZ ;  /* 0x000000090a077227 */ /* 0x000fc800078e00ff */
[----:B------:R-:W-:Y:S01]  /*db80*/  @!P1 IMAD.IADD R17, R17, 0x1, -R0 ;  /* 0x0000000111119824 */ /* 0x000fe200078e0a00 */
[----:B------:R-:W-:Y:S01]  /*db90*/  ISETP.GT.U32.AND P1, PT, R0, R18, PT ;  /* 0x000000120000720c */ /* 0x000fe20003f24070 */
[----:B------:R-:W-:-:S03]  /*dba0*/  IMAD.MOV R7, RZ, RZ, -R7 ;  /* 0x000000ffff077224 */ /* 0x000fc600078e0a07 */
[C---:B------:R-:W-:Y:S01]  /*dbb0*/  ISETP.GT.U32.AND P2, PT, R0.reuse, R17, PT ;  /* 0x000000110000720c */ /* 0x040fe20003f44070 */
[----:B------:R-:W-:Y:S01]  /*dbc0*/  IMAD R9, R0, R7, R9 ;  /* 0x0000000700097224 */ /* 0x000fe200078e0209 */
[----:B------:R-:W-:Y:S01]  /*dbd0*/  IABS R8, R25 ;  /* 0x0000001900087213 */ /* 0x000fe20000000000 */
[--C-:B------:R-:W-:Y:S01]  /*dbe0*/  @!P3 IMAD.IADD R21, R21, 0x1, -R0.reuse ;  /* 0x000000011515b824 */ /* 0x100fe200078e0a00 */
[----:B------:R-:W-:Y:S02]  /*dbf0*/  ISETP.GE.AND P3, PT, R25, RZ, PT ;  /* 0x000000ff1900720c */ /* 0x000fe40003f66270 */
[----:B------:R-:W-:Y:S01]  /*dc00*/  ISETP.GE.AND P0, PT, R23, RZ, PT ;  /* 0x000000ff1700720c */ /* 0x000fe20003f06270 */
[----:B------:R-:W4:Y:S02]  /*dc10*/  LDL.LU R25, [R1+0x5e0] ;  /* 0x0005e00001197983 */ /* 0x000f240000300800 */
[--C-:B------:R-:W-:Y:S01]  /*dc20*/  @!P1 IMAD.IADD R18, R18, 0x1, -R0.reuse ;  /* 0x0000000112129824 */ /* 0x100fe200078e0a00 */
[----:B------:R-:W-:Y:S01]  /*dc30*/  ISETP.GT.U32.AND P1, PT, R0, R9, PT ;  /* 0x000000090000720c */ /* 0x000fe20003f24070 */
[----:B------:R-:W4:Y:S02]  /*dc40*/  LDL.LU R23, [R1+0x5e4] ;  /* 0x0005e40001177983 */ /* 0x000f240000300800 */
[----:B------:R-:W-:Y:S01]  /*dc50*/  @!P2 IMAD.IADD R17, R17, 0x1, -R0 ;  /* 0x000000011111a824 */ /* 0x000fe200078e0a00 */
[----:B------:R-:W-:Y:S01]  /*dc60*/  ISETP.GE.AND P2, PT, R24, RZ, PT ;  /* 0x000000ff1800720c */ /* 0x000fe20003f46270 */
[----:B-1----:R-:W-:Y:S01]  /*dc70*/  IMAD.MOV.U32 R5, RZ, RZ, R2 ;  /* 0x000000ffff057224 */ /* 0x002fe200078e0002 */
[----:B------:R-:W4:Y:S01]  /*dc80*/  LDL.LU R24, [R1+0x5e8] ;  /* 0x0005e80001187983 */ /* 0x000f220000300800 */
[----:B------:R-:W-:-:S02]  /*dc90*/  IMAD.MOV.U32 R4, RZ, RZ, R18 ;  /* 0x000000ffff047224 */ /* 0x000fc400078e0012 */
[----:B------:R-:W-:-:S04]  /*dca0*/  @!P6 IMAD.MOV R5, RZ, RZ, -R5 ;  /* 0x000000ffff05e224 */ /* 0x000fc800078e0a05 */
[----:B------:R-:W-:-:S04]  /*dcb0*/  @!P1 IMAD.IADD R9, R9, 0x1, -R0 ;  /* 0x0000000109099824 */ /* 0x000fc800078e0a00 */
[----:B------:R-:W-:Y:S01]  /*dcc0*/  @!P2 IMAD.MOV R4, RZ, RZ, -R4 ;  /* 0x000000ffff04a224 */ /* 0x000fe200078e0a04 */
[----:B------:R-:W-:Y:S01]  /*dcd0*/  ISETP.GT.U32.AND P2, PT, R0, R9, PT ;  /* 0x000000090000720c */ /* 0x000fe20003f44070 */
[----:B------:R-:W-:Y:S04]  /*dce0*/  STL [R1+0x98], R5 ;  /* 0x0000980501007387 */ /* 0x000fe80000100800 */
[----:B------:R0:W-:Y:S02]  /*dcf0*/  STL [R1+0x224], R4 ;  /* 0x0002240401007387 */ /* 0x0001e40000100800 */
[----:B0-----:R-:W-:-:S04]  /*dd00*/  IMAD.MOV.U32 R4, RZ, RZ, R17 ;  /* 0x000000ffff047224 */ /* 0x001fc800078e0011 */
[----:B------:R-:W-:Y:S02]  /*dd10*/  @!P4 IMAD.MOV R4, RZ, RZ, -R4 ;  /* 0x000000ffff04c224 */ /* 0x000fe400078e0a04 */
[----:B------:R-:W-:-:S03]  /*dd20*/  @!P2 IMAD.IADD R9, R9, 0x1, -R0 ;  /* 0x000000010909a824 */ /* 0x000fc600078e0a00 */
[----:B------:R0:W-:Y:S01]  /*dd30*/  STL [R1+0x90], R4 ;  /* 0x0000900401007387 */ /* 0x0001e20000100800 */
[----:B---3--:R-:W-:Y:S02]  /*dd40*/  IABS R6, R27 ;  /* 0x0000001b00067213 */ /* 0x008fe40000000000 */
[----:B------:R-:W-:Y:S02]  /*dd50*/  ISETP.GE.AND P2, PT, R27, RZ, PT ;  /* 0x000000ff1b00720c */ /* 0x000fe40003f46270 */
[----:B------:R-:W3:Y:S01]  /*dd60*/  LDL.LU R27, [R1+0x5ec] ;  /* 0x0005ec00011b7983 */ /* 0x000ee20000300800 */
[----:B------:R-:W-:Y:S01]  /*dd70*/  IABS R7, R22 ;  /* 0x0000001600077213 */ /* 0x000fe20000000000 */
[----:B------:R-:W-:Y:S01]  /*dd80*/  IMAD.HI.U32 R19, R10, R8, RZ ;  /* 0x000000080a137227 */ /* 0x000fe200078e00ff */
[----:B------:R-:W-:-:S03]  /*dd90*/  ISETP.GT.U32.AND P1, PT, R0, R21, PT ;  /* 0x000000150000720c */ /* 0x000fc60003f24070 */
[----:B------:R-:W-:Y:S02]  /*dda0*/  IMAD.MOV R19, RZ, RZ, -R19 ;  /* 0x000000ffff137224 */ /* 0x000fe400078e0a13 */
[----:B------:R-:W-:-:S04]  /*ddb0*/  IMAD.HI.U32 R20, R10, R7, RZ ;  /* 0x000000070a147227 */ /* 0x000fc800078e00ff */
[----:B------:R-:W-:Y:S02]  /*ddc0*/  IMAD R8, R0, R19, R8 ;  /* 0x0000001300087224 */ /* 0x000fe400078e0208 */
[----:B------:R-:W-:-:S03]  /*ddd0*/  IMAD.MOV R20, RZ, RZ, -R20 ;  /* 0x000000ffff147224 */ /* 0x000fc600078e0a14 */
[C---:B------:R-:W-:Y:S01]  /*dde0*/  ISETP.GT.U32.AND P6, PT, R0.reuse, R8, PT ;  /* 0x000000080000720c */ /* 0x040fe20003fc4070 */
[----:B------:R-:W-:Y:S02]  /*ddf0*/  IMAD R7, R0, R20, R7 ;  /* 0x0000001400077224 */ /* 0x000fe400078e0207 */
[----:B------:R-:W-:-:S03]  /*de00*/  @!P1 IMAD.IADD R21, R21, 0x1, -R0 ;  /* 0x0000000115159824 */ /* 0x000fc600078e0a00 */
[----:B------:R-:W-:Y:S01]  /*de10*/  ISETP.GT.U32.AND P1, PT, R0, R7, PT ;  /* 0x000000070000720c */ /* 0x000fe20003f24070 */
[----:B0-----:R-:W-:-:S06]  /*de20*/  IMAD.MOV.U32 R4, RZ, RZ, R21 ;  /* 0x000000ffff047224 */ /* 0x001fcc00078e0015 */
[----:B------:R-:W-:Y:S02]  /*de30*/  @!P6 IMAD.IADD R8, R8, 0x1, -R0 ;  /* 0x000000010808e824 */ /* 0x000fe400078e0a00 */
[----:B------:R-:W-:-:S04]  /*de40*/  @!P5 IMAD.MOV R4, RZ, RZ, -R4 ;  /* 0x000000ffff04d224 */ /* 0x000fc800078e0a04 */
[----:B------:R-:W-:Y:S01]  /*de50*/  @!P1 IMAD.IADD R7, R7, 0x1, -R0 ;  /* 0x0000000107079824 */ /* 0x000fe200078e0a00 */
[----:B------:R-:W-:Y:S01]  /*de60*/  ISETP.GT.U32.AND P1, PT, R0, R8, PT ;  /* 0x000000080000720c */ /* 0x000fe20003f24070 */
[----:B------:R0:W-:Y:S01]  /*de70*/  STL [R1+0x8c], R4 ;  /* 0x00008c0401007387 */ /* 0x0001e20000100800 */
[----:B--2---:R-:W-:Y:S01]  /*de80*/  IABS R19, R26 ;  /* 0x0000001a00137213 */ /* 0x004fe20000000000 */
[----:B0-----:R-:W-:-:S04]  /*de90*/  IMAD.MOV.U32 R4, RZ, RZ, R9 ;  /* 0x000000ffff047224 */ /* 0x001fc800078e0009 */
[----:B------:R-:W-:-:S06]  /*dea0*/  @!P0 IMAD.MOV R4, RZ, RZ, -R4 ;  /* 0x000000ffff048224 */ /* 0x000fcc00078e0a04 */
[----:B------:R-:W-:Y:S01]  /*deb0*/  @!P1 IMAD.IADD R8, R8, 0x1, -R0 ;  /* 0x0000000108089824 */ /* 0x000fe200078e0a00 */
[----:B------:R-:W-:Y:S01]  /*dec0*/  ISETP.GE.AND P1, PT, R26, RZ, PT ;  /* 0x000000ff1a00720c */ /* 0x000fe20003f26270 */
[----:B------:R0:W-:Y:S04]  /*ded0*/  STL [R1+0x88], R4 ;  /* 0x0000880401007387 */ /* 0x0001e80000100800 */
[----:B------:R-:W2:Y:S01]  /*dee0*/  LDL.LU R26, [R1+0x5f0] ;  /* 0x0005f000011a7983 */ /* 0x000ea20000300800 */
[----:B------:R-:W-:-:S04]  /*def0*/  IMAD.HI.U32 R2, R10, R6, RZ ;  /* 0x000000060a027227 */ /* 0x000fc800078e00ff */
[----:B------:R-:W-:-:S04]  /*df00*/  IMAD.HI.U32 R17, R10, R19, RZ ;  /* 0x000000130a117227 */ /* 0x000fc800078e00ff */
[----:B------:R-:W-:Y:S02]  /*df10*/  IMAD.MOV R2, RZ, RZ, -R2 ;  /* 0x000000ffff027224 */ /* 0x000fe400078e0a02 */
[----:B------:R-:W-:Y:S02]  /*df20*/  IMAD.MOV R17, RZ, RZ, -R17 ;  /* 0x000000ffff117224 */ /* 0x000fe400078e0a11 */
[C---:B------:R-:W-:Y:S02]  /*df30*/  IMAD R6, R0.reuse, R2, R6 ;  /* 0x0000000200067224 */ /* 0x040fe400078e0206 */
[C---:B------:R-:W-:Y:S01]  /*df40*/  IMAD R2, R0.reuse, R17, R19 ;  /* 0x0000001100027224 */ /* 0x040fe200078e0213 */
[----:B------:R-:W-:Y:S02]  /*df50*/  IABS R19, R3 ;  /* 0x0000000300137213 */ /* 0x000fe40000000000 */
[----:B------:R-:W-:-:S03]  /*df60*/  ISETP.GT.U32.AND P5, PT, R0, R7, PT ;  /* 0x000000070000720c */ /* 0x000fc60003fa4070 */
[----:B------:R-:W-:-:S04]  /*df70*/  IMAD.HI.U32 R21, R10, R19, RZ ;  /* 0x000000130a157227 */ /* 0x000fc800078e00ff */
[----:B------:R-:W-:-:S04]  /*df80*/  IMAD.MOV R21, RZ, RZ, -R21 ;  /* 0x000000ffff157224 */ /* 0x000fc800078e0a15 */
[C---:B------:R-:W-:Y:S01]  /*df90*/  IMAD R19, R0.reuse, R21, R19 ;  /* 0x0000001500137224 */ /* 0x040fe200078e0213 */
[C---:B------:R-:W-:Y:S01]  /*dfa0*/  ISETP.GT.U32.AND P6, PT, R0.reuse, R6, PT ;  /* 0x000000060000720c */ /* 0x040fe20003fc4070 */
[----:B------:R-:W-:Y:S01]  /*dfb0*/  @!P5 IMAD.IADD R7, R7, 0x1, -R0 ;  /* 0x000000010707d824 */ /* 0x000fe200078e0a00 */
[C---:B------:R-:W-:Y:S02]  /*dfc0*/  ISETP.GT.U32.AND P0, PT, R0.reuse, R2, PT ;  /* 0x000000020000720c */ /* 0x040fe40003f04070 */
[----:B------:R-:W-:Y:S01]  /*dfd0*/  ISETP.GT.U32.AND P5, PT, R0, R19, PT ;  /* 0x000000130000720c */ /* 0x000fe20003fa4070 */
[----:B0-----:R-:W-:-:S04]  /*dfe0*/  IMAD.MOV.U32 R4, RZ, RZ, R8 ;  /* 0x000000ffff047224 */ /* 0x001fc800078e0008 */
[----:B------:R-:W-:Y:S01]  /*dff0*/  @!P3 IMAD.MOV R4, RZ, RZ, -R4 ;  /* 0x000000ffff04b224 */ /* 0x000fe200078e0a04 */
[----:B------:R-:W-:Y:S02]  /*e000*/  ISETP.GE.AND P3, PT, R3, RZ, PT ;  /* 0x000000ff0300720c */ /* 0x000fe40003f66270 */
[----:B----4-:R-:W-:Y:S01]  /*e010*/  IABS R20, R25 ;  /* 0x0000001900147213 */ /* 0x010fe20000000000 */
[--C-:B------:R-:W-:Y:S01]  /*e020*/  @!P6 IMAD.IADD R6, R6, 0x1, -R0.reuse ;  /* 0x000000010606e824 */ /* 0x100fe200078e0a00 */
[----:B------:R0:W-:Y:S01]  /*e030*/  STL [R1+0x80], R4 ;  /* 0x0000800401007387 */ /* 0x0001e20000100800 */
[--C-:B------:R-:W-:Y:S01]  /*e040*/  @!P0 IMAD.IADD R2, R2, 0x1, -R0.reuse ;  /* 0x0000000102028824 */ /* 0x100fe200078e0a00 */
[----:B------:R-:W-:Y:S01]  /*e050*/  IABS R17, R23 ;  /* 0x0000001700117213 */ /* 0x000fe20000000000 */
[----:B------:R-:W-:Y:S01]  /*e060*/  @!P5 IMAD.IADD R19, R19, 0x1, -R0 ;  /* 0x000000011313d824 */ /* 0x000fe200078e0a00 */
[----:B------:R-:W-:Y:S01]  /*e070*/  ISETP.GE.AND P5, PT, R25, RZ, PT ;  /* 0x000000ff1900720c */ /* 0x000fe20003fa6270 */
[----:B------:R-:W4:Y:S01]  /*e080*/  LDL.LU R3, [R1+0x5f4] ;  /* 0x0005f40001037983 */ /* 0x000f220000300800 */
[----:B------:R-:W-:-:S03]  /*e090*/  ISETP.GE.AND P4, PT, R22, RZ, PT ;  /* 0x000000ff1600720c */ /* 0x000fc60003f86270 */
[----:B------:R-:W4:Y:S01]  /*e0a0*/  LDL.LU R25, [R1+0x5f8] ;  /* 0x0005f80001197983 */ /* 0x000f220000300800 */
[----:B------:R-:W-:Y:S01]  /*e0b0*/  ISETP.GT.U32.AND P6, PT, R0, R6, PT ;  /* 0x000000060000720c */ /* 0x000fe20003fc4070 */
[----:B------:R-:W-:Y:S01]  /*e0c0*/  IMAD.HI.U32 R21, R10, R17, RZ ;  /* 0x000000110a157227 */ /* 0x000fe200078e00ff */
[----:B------:R-:W-:-:S03]  /*e0d0*/  ISETP.GT.U32.AND P0, PT, R0, R2, PT ;  /* 0x000000020000720c */ /* 0x000fc60003f04070 */
[----:B------:R-:W-:Y:S02]  /*e0e0*/  IMAD.MOV R21, RZ, RZ, -R21 ;  /* 0x000000ffff157224 */ /* 0x000fe400078e0a15 */
[----:B0-----:R-:W-:Y:S02]  /*e0f0*/  IMAD.MOV.U32 R4, RZ, RZ, R7 ;  /* 0x000000ffff047224 */ /* 0x001fe400078e0007 */
[----:B------:R-:W-:Y:S02]  /*e100*/  IMAD R17, R0, R21, R17 ;  /* 0x0000001500117224 */ /* 0x000fe400078e0211 */
[----:B------:R-:W-:Y:S02]  /*e110*/  @!P4 IMAD.MOV R4, RZ, RZ, -R4 ;  /* 0x000000ffff04c224 */ /* 0x000fe400078e0a04 */
[--C-:B------:R-:W-:Y:S02]  /*e120*/  @!P6 IMAD.IADD R6, R6, 0x1, -R0.reuse ;  /* 0x000000010606e824 */ /* 0x100fe400078e0a00 */
[----:B------:R-:W-:Y:S01]  /*e130*/  @!P0 IMAD.IADD R2, R2, 0x1, -R0 ;  /* 0x0000000102028824 */ /* 0x000fe200078e0a00 */
[----:B------:R-:W-:Y:S01]  /*e140*/  ISETP.GT.U32.AND P0, PT, R0, R17, PT ;  /* 0x000000110000720c */ /* 0x000fe20003f04070 */
[----:B------:R0:W-:Y:S01]  /*e150*/  STL [R1+0x7c], R4 ;  /* 0x00007c0401007387 */ /* 0x0001e20000100800 */
[----:B------:R-:W-:-:S04]  /*e160*/  IMAD.MOV.U32 R5, RZ, RZ, R6 ;  /* 0x000000ffff057224 */ /* 0x000fc800078e0006 */
[----:B------:R-:W-:Y:S02]  /*e170*/  @!P2 IMAD.MOV R5, RZ, RZ, -R5 ;  /* 0x000000ffff05a224 */ /* 0x000fe400078e0a05 */
[----:B0-----:R-:W-:-:S04]  /*e180*/  IMAD.MOV.U32 R4, RZ, RZ, R2 ;  /* 0x000000ffff047224 */ /* 0x001fc800078e0002 */
[----:B------:R-:W-:Y:S01]  /*e190*/  @!P1 IMAD.MOV R4, RZ, RZ, -R4 ;  /* 0x000000ffff049224 */ /* 0x000fe200078e0a04 */
[----:B------:R-:W-:Y:S01]  /*e1a0*/  STL [R1+0x78], R5 ;  /* 0x0000780501007387 */ /* 0x000fe20000100800 */
[----:B------:R-:W-:Y:S01]  /*e1b0*/  ISETP.GE.AND P2, PT, R23, RZ, PT ;  /* 0x000000ff1700720c */ /* 0x000fe20003f46270 */
[----:B------:R-:W-:Y:S02]  /*e1c0*/  @!P0 IMAD.IADD R17, R17, 0x1, -R0 ;  /* 0x0000000111118824 */ /* 0x000fe400078e0a00 */
[----:B------:R0:W-:Y:S04]  /*e1d0*/  STL [R1+0x70], R4 ;  /* 0x0000700401007387 */ /* 0x0001e80000100800 */
[----:B------:R-:W4:Y:S01]  /*e1e0*/  LDL.LU R23, [R1+0x5fc] ;  /* 0x0005fc0001177983 */ /* 0x000f220000300800 */
[----:B------:R-:W-:-:S04]  /*e1f0*/  IMAD.HI.U32 R22, R10, R20, RZ ;  /* 0x000000140a167227 */ /* 0x000fc800078e00ff */
[----:B------:R-:W-:Y:S01]  /*e200*/  IMAD.MOV R22, RZ, RZ, -R22 ;  /* 0x000000ffff167224 */ /* 0x000fe200078e0a16 */
[----:B---3--:R-:W-:Y:S02]  /*e210*/  IABS R8, R27 ;  /* 0x0000001b00087213 */ /* 0x008fe40000000000 */
[----:B------:R-:W-:Y:S02]  /*e220*/  ISETP.GE.AND P0, PT, R27, RZ, PT ;  /* 0x000000ff1b00720c */ /* 0x000fe40003f06270 */
[----:B------:R-:W3:Y:S01]  /*e230*/  LDL.LU R27, [R1+0x600] ;  /* 0x00060000011b7983 */ /* 0x000ee20000300800 */
[----:B------:R-:W-:-:S05]  /*e240*/  IMAD R20, R0, R22, R20 ;  /* 0x0000001600147224 */ /* 0x000fca00078e0214 */
[----:B------:R-:W-:-:S13]  /*e250*/  ISETP.GT.U32.AND P6, PT, R0, R20, PT ;  /* 0x000000140000720c */ /* 0x000fda0003fc4070 */
[----:B------:R-:W-:Y:S01]  /*e260*/  @!P6 IMAD.IADD R20, R20, 0x1, -R0 ;  /* 0x000000011414e824 */ /* 0x000fe200078e0a00 */
[----:B------:R-:W-:-:S13]  /*e270*/  ISETP.GT.U32.AND P6, PT, R0, R19, PT ;  /* 0x000000130000720c */ /* 0x000fda0003fc4070 */
[----:B------:R-:W-:-:S04]  /*e280*/  @!P6 IMAD.IADD R19, R19, 0x1, -R0 ;  /* 0x000000011313e824 */ /* 0x000fc800078e0a00 */
[----:B0-----:R-:W-:-:S04]  /*e290*/  IMAD.MOV.U32 R4, RZ, RZ, R19 ;  /* 0x000000ffff047224 */ /* 0x001fc800078e0013 */
[----:B------:R-:W-:Y:S01]  /*e2a0*/  @!P3 IMAD.MOV R4, RZ, RZ, -R4 ;  /* 0x000000ffff04b224 */ /* 0x000fe200078e0a04 */
[----:B------:R-:W-:Y:S02]  /*e2b0*/  IABS R18, R24 ;  /* 0x0000001800127213 */ /* 0x000fe40000000000 */
[----:B------:R-:W-:Y:S02]  /*e2c0*/  ISETP.GE.AND P6, PT, R24, RZ, PT ;  /* 0x000000ff1800720c */ /* 0x000fe40003fc6270 */
[----:B------:R0:W-:Y:S04]  /*e2d0*/  STL [R1+0x6c], R4 ;  /* 0x00006c0401007387 */ /* 0x0001e80000100800 */
[----:B------:R-:W3:Y:S01]  /*e2e0*/  LDL.LU R24, [R1+0x604] ;  /* 0x0006040001187983 */ /* 0x000ee20000300800 */
[----:B------:R-:W-:-:S13]  /*e2f0*/  ISETP.GT.U32.AND P4, PT, R0, R20, PT ;  /* 0x000000140000720c */ /* 0x000fda0003f84070 */
[----:B------:R-:W-:-:S04]  /*e300*/  @!P4 IMAD.IADD R20, R20, 0x1, -R0 ;  /* 0x000000011414c824 */ /* 0x000fc800078e0a00 */
[----:B0-----:R-:W-:Y:S01]  /*e310*/  IMAD.MOV.U32 R4, RZ, RZ, R20 ;  /* 0x000000ffff047224 */ /* 0x001fe200078e0014 */
[----:B--2---:R-:W-:-:S03]  /*e320*/  IABS R2, R26 ;  /* 0x0000001a00027213 */ /* 0x004fc60000000000 */
[----:B------:R-:W-:Y:S01]  /*e330*/  @!P5 IMAD.MOV R4, RZ, RZ, -R4 ;  /* 0x000000ffff04d224 */ /* 0x000fe200078e0a04 */
[----:B------:R-:W-:Y:S02]  /*e340*/  ISETP.GE.AND P5, PT, R26, RZ, PT ;  /* 0x000000ff1a00720c */ /* 0x000fe40003fa6270 */
[----:B------:R-:W2:Y:S01]  /*e350*/  LDL.LU R26, [R1+0x608] ;  /* 0x00060800011a7983 */ /* 0x000ea20000300800 */
[----:B------:R-:W-:-:S04]  /*e360*/  IMAD.HI.U32 R9, R10, R18, RZ ;  /* 0x000000120a097227 */ /* 0x000fc800078e00ff */
[----:B------:R-:W-:Y:S02]  /*e370*/  IMAD.MOV R9, RZ, RZ, -R9 ;  /* 0x000000ffff097224 */ /* 0x000fe400078e0a09 */
[----:B------:R-:W-:-:S04]  /*e380*/  IMAD.HI.U32 R7, R10, R8, RZ ;  /* 0x000000080a077227 */ /* 0x000fc800078e00ff */
[----:B------:R-:W-:Y:S02]  /*e390*/  IMAD R9, R0, R9, R18 ;  /* 0x0000000900097224 */ /* 0x000fe400078e0212 */
[----:B------:R-:W-:-:S03]  /*e3a0*/  IMAD.MOV R7, RZ, RZ, -R7 ;  /* 0x000000ffff077224 */ /* 0x000fc600078e0a07 */
[C---:B------:R-:W-:Y:S01]  /*e3b0*/  ISETP.GT.U32.AND P1, PT, R0.reuse, R9, PT ;  /* 0x000000090000720c */ /* 0x040fe20003f24070 */
[----:B------:R-:W-:-:S05]  /*e3c0*/  IMAD R8, R0, R7, R8 ;  /* 0x0000000700087224 */ /* 0x000fca00078e0208 */
[----:B------:R-:W-:-:S07]  /*e3d0*/  ISETP.GT.U32.AND P4, PT, R0, R8, PT ;  /* 0x000000080000720c */ /* 0x000fce0003f84070 */
[----:B------:R-:W-:Y:S01]  /*e3e0*/  @!P1 IMAD.IADD R9, R9, 0x1, -R0 ;  /* 0x0000000109099824 */ /* 0x000fe200078e0a00 */
[----:B------:R-:W-:-:S04]  /*e3f0*/  ISETP.GT.U32.AND P1, PT, R0, R17, PT ;  /* 0x000000110000720c */ /* 0x000fc80003f24070 */
[----:B------:R-:W-:Y:S01]  /*e400*/  ISETP.GT.U32.AND P3, PT, R0, R9, PT ;  /* 0x000000090000720c */ /* 0x000fe20003f64070 */
[----:B------:R-:W-:Y:S01]  /*e410*/  @!P4 IMAD.IADD R8, R8, 0x1, -R0 ;  /* 0x000000010808c824 */ /* 0x000fe200078e0a00 */
[----:B----4-:R-:W-:-:S04]  /*e420*/  IABS R18, R25 ;  /* 0x0000001900127213 */ /* 0x010fc80000000000 */
[----:B------:R-:W-:Y:S01]  /*e430*/  ISETP.GT.U32.AND P4, PT, R0, R8, PT ;  /* 0x000000080000720c */ /* 0x000fe20003f84070 */
[----:B------:R-:W-:Y:S01]  /*e440*/  IMAD.HI.U32 R20, R10, R18, RZ ;  /* 0x000000120a147227 */ /* 0x000fe200078e00ff */
[----:B------:R-:W-:-:S03]  /*e450*/  IABS R7, R3 ;  /* 0x0000000300077213 */ /* 0x000fc60000000000 */
[--C-:B------:R-:W-:Y:S02]  /*e460*/  @!P1 IMAD.IADD R17, R17, 0x1, -R0.reuse ;  /* 0x0000000111119824 */ /* 0x100fe400078e0a00 */
[----:B------:R-:W-:Y:S02]  /*e470*/  @!P3 IMAD.IADD R9, R9, 0x1, -R0 ;  /* 0x000000010909b824 */ /* 0x000fe400078e0a00 */
[----:B------:R-:W-:Y:S01]  /*e480*/  IMAD.MOV R20, RZ, RZ, -R20 ;  /* 0x000000ffff147224 */ /* 0x000fe200078e0a14 */
[----:B------:R0:W-:Y:S01]  /*e490*/  STL [R1+0x68], R4 ;  /* 0x0000680401007387 */ /* 0x0001e20000100800 */
[----:B------:R-:W-:Y:S01]  /*e4a0*/  ISETP.GE.AND P3, PT, R3, RZ, PT ;  /* 0x000000ff0300720c */ /* 0x000fe20003f66270 */
[----:B------:R-:W-:Y:S02]  /*e4b0*/  IMAD.MOV.U32 R3, RZ, RZ, R17 ;  /* 0x000000ffff037224 */ /* 0x000fe400078e0011 */
[----:B------:R-:W-:Y:S01]  /*e4c0*/  IMAD R18, R0, R20, R18 ;  /* 0x0000001400127224 */ /* 0x000fe200078e0212 */
[----:B------:R-:W4:Y:S01]  /*e4d0*/  LDL.LU R29, [R1+0x60c] ;  /* 0x00060c00011d7983 */ /* 0x000f220000300800 */
[----:B------:R-:W-:-:S02]  /*e4e0*/  @!P2 IMAD.MOV R3, RZ, RZ, -R3 ;  /* 0x000000ffff03a224 */ /* 0x000fc400078e0a03 */
[----:B0-----:R-:W-:Y:S02]  /*e4f0*/  IMAD.MOV.U32 R4, RZ, RZ, R9 ;  /* 0x000000ffff047224 */ /* 0x001fe400078e0009 */
[----:B------:R-:W-:Y:S02]  /*e500*/  IMAD.MOV.U32 R19, RZ, RZ, R7 ;  /* 0x000000ffff137224 */ /* 0x000fe400078e0007 */
[----:B------:R-:W-:Y:S01]  /*e510*/  @!P6 IMAD.MOV R4, RZ, RZ, -R4 ;  /* 0x000000ffff04e224 */ /* 0x000fe200078e0a04 */
[----:B------:R-:W-:Y:S01]  /*e520*/  ISETP.GT.U32.AND P6, PT, R0, R18, PT ;  /* 0x000000120000720c */ /* 0x000fe20003fc4070 */
[----:B------:R-:W-:Y:S01]  /*e530*/  @!P4 IMAD.IADD R8, R8, 0x1, -R0 ;  /* 0x000000010808c824 */ /* 0x000fe200078e0a00 */
[----:B------:R0:W-:Y:S01]  /*e540*/  STL [R1+0x54], R3 ;  /* 0x0000540301007387 */ /* 0x0001e20000100800 */
[----:B------:R-:W-:Y:S01]  /*e550*/  IMAD.HI.U32 R7, R10, R19, RZ ;  /* 0x000000130a077227 */ /* 0x000fe200078e00ff */
[----:B------:R-:W-:Y:S02]  /*e560*/  ISETP.GE.AND P4, PT, R25, RZ, PT ;  /* 0x000000ff1900720c */ /* 0x000fe40003f86270 */
[----:B------:R-:W4:Y:S01]  /*e570*/  LDL.LU R25, [R1+0x610] ;  /* 0x0006100001197983 */ /* 0x000f220000300800 */
[----:B------:R-:W-:-:S02]  /*e580*/  IMAD.MOV R7, RZ, RZ, -R7 ;  /* 0x000000ffff077224 */ /* 0x000fc400078e0a07 */
[----:B0-----:R-:W-:-:S04]  /*e590*/  IMAD.MOV.U32 R3, RZ, RZ, R8 ;  /* 0x000000ffff037224 */ /* 0x001fc800078e0008 */
[----:B------:R-:W-:Y:S01]  /*e5a0*/  @!P0 IMAD.MOV R3, RZ, RZ, -R3 ;  /* 0x000000ffff038224 */ /* 0x000fe200078e0a03 */
[----:B------:R-:W-:Y:S01]  /*e5b0*/  STL [R1+0x50], R4 ;  /* 0x0000500401007387 */ /* 0x000fe20000100800 */
[----:B------:R-:W-:Y:S02]  /*e5c0*/  IMAD R19, R0, R7, R19 ;  /* 0x0000000700137224 */ /* 0x000fe400078e0213 */
[----:B------:R-:W-:Y:S01]  /*e5d0*/  @!P6 IMAD.IADD R18, R18, 0x1, -R0 ;  /* 0x000000011212e824 */ /* 0x000fe200078e0a00 */
[----:B------:R0:W-:Y:S01]  /*e5e0*/  STL [R1+0x48], R3 ;  /* 0x0000480301007387 */ /* 0x0001e20000100800 */
[----:B------:R-:W-:Y:S01]  /*e5f0*/  IMAD.HI.U32 R6, R10, R2, RZ ;  /* 0x000000020a067227 */ /* 0x000fe200078e00ff */
[----:B---3--:R-:W-:Y:S02]  /*e600*/  IABS R7, R27 ;  /* 0x0000001b00077213 */ /* 0x008fe40000000000 */
[----:B------:R-:W-:Y:S02]  /*e610*/  ISETP.GE.AND P6, PT, R27, RZ, PT ;  /* 0x000000ff1b00720c */ /* 0x000fe40003fc6270 */
[----:B------:R-:W3:Y:S01]  /*e620*/  LDL.LU R27, [R1+0x614] ;  /* 0x00061400011b7983 */ /* 0x000ee20000300800 */
[----:B------:R-:W-:-:S04]  /*e630*/  IMAD.MOV R6, RZ, RZ, -R6 ;  /* 0x000000ffff067224 */ /* 0x000fc800078e0a06 */
[----:B------:R-:W-:-:S05]  /*e640*/  IMAD R2, R0, R6, R2 ;  /* 0x0000000600027224 */ /* 0x000fca00078e0202 */
[C---:B------:R-:W-:Y:S02]  /*e650*/  ISETP.GT.U32.AND P1, PT, R0.reuse, R2, PT ;  /* 0x000000020000720c */ /* 0x040fe40003f24070 */
[----:B------:R-:W-:-:S11]  /*e660*/  ISETP.GT.U32.AND P2, PT, R0, R19, PT ;  /* 0x000000130000720c */ /* 0x000fd60003f44070 */
[----:B------:R-:W-:-:S05]  /*e670*/  @!P1 IMAD.IADD R2, R2, 0x1, -R0 ;  /* 0x0000000102029824 */ /* 0x000fca00078e0a00 */
[----:B------:R-:W-:Y:S01]  /*e680*/  ISETP.GT.U32.AND P1, PT, R0, R2, PT ;  /* 0x000000020000720c */ /* 0x000fe20003f24070 */
[----:B------:R-:W-:-:S12]  /*e690*/  @!P2 IMAD.IADD R19, R19, 0x1, -R0 ;  /* 0x000000011313a824 */ /* 0x000fd800078e0a00 */
[----:B------:R-:W-:-:S04]  /*e6a0*/  @!P1 IMAD.IADD R2, R2, 0x1, -R0 ;  /* 0x0000000102029824 */ /* 0x000fc800078e0a00 */
[----:B0-----:R-:W-:Y:S01]  /*e6b0*/  IMAD.MOV.U32 R3, RZ, RZ, R2 ;  /* 0x000000ffff037224 */ /* 0x001fe200078e0002 */
[----:B------:R-:W-:-:S03]  /*e6c0*/  IABS R8, R24 ;  /* 0x0000001800087213 */ /* 0x000fc60000000000 */
[----:B------:R-:W-:Y:S01]  /*e6d0*/  @!P5 IMAD.MOV R3, RZ, RZ, -R3 ;  /* 0x000000ffff03d224 */ /* 0x000fe200078e0a03 */
[----:B------:R-:W-:Y:S01]  /*e6e0*/  ISETP.GT.U32.AND P5, PT, R0, R18, PT ;  /* 0x000000120000720c */ /* 0x000fe20003fa4070 */
[----:B------:R-:W-:Y:S01]  /*e6f0*/  IMAD.HI.U32 R2, R10, R8, RZ ;  /* 0x000000080a027227 */ /* 0x000fe200078e00ff */
[----:B------:R-:W-:-:S03]  /*e700*/  ISETP.GT.U32.AND P2, PT, R0, R19, PT ;  /* 0x000000130000720c */ /* 0x000fc60003f44070 */
[----:B------:R-:W-:-:S04]  /*e710*/  IMAD.MOV R2, RZ, RZ, -R2 ;  /* 0x000000ffff027224 */ /* 0x000fc800078e0a02 */
[----:B------:R-:W-:Y:S01]  /*e720*/  IMAD R8, R0, R2, R8 ;  /* 0x0000000200087224 */ /* 0x000fe200078e0208 */
[----:B------:R-:W-:-:S03]  /*e730*/  IABS R6, R23 ;  /* 0x0000001700067213 */ /* 0x000fc60000000000 */
[--C-:B------:R-:W-:Y:S01]  /*e740*/  @!P5 IMAD.IADD R18, R18, 0x1, -R0.reuse ;  /* 0x000000011212d824 */ /* 0x100fe200078e0a00 */
[----:B------:R-:W-:Y:S01]  /*e750*/  ISETP.GT.U32.AND P5, PT, R0, R8, PT ;  /* 0x000000080000720c */ /* 0x000fe20003fa4070 */
[----:B------:R-:W-:Y:S01]  /*e760*/  @!P2 IMAD.IADD R19, R19, 0x1, -R0 ;  /* 0x000000011313a824 */ /* 0x000fe200078e0a00 */
[----:B------:R0:W-:Y:S01]  /*e770*/  STL [R1+0x40], R3 ;  /* 0x0000400301007387 */ /* 0x0001e20000100800 */
[----:B------:R-:W-:-:S04]  /*e780*/  IMAD.HI.U32 R17, R10, R6, RZ ;  /* 0x000000060a117227 */ /* 0x000fc800078e00ff */
[----:B------:R-:W-:Y:S02]  /*e790*/  IMAD.MOV R17, RZ, RZ, -R17 ;  /* 0x000000ffff117224 */ /* 0x000fe400078e0a11 */
[----:B0-----:R-:W-:-:S04]  /*e7a0*/  IMAD.MOV.U32 R3, RZ, RZ, R19 ;  /* 0x000000ffff037224 */ /* 0x001fc800078e0013 */
[----:B------:R-:W-:Y:S02]  /*e7b0*/  @!P3 IMAD.MOV R3, RZ, RZ, -R3 ;  /* 0x000000ffff03b224 */ /* 0x000fe400078e0a03 */
[----:B------:R-:W-:Y:S01]  /*e7c0*/  IMAD R9, R0, R17, R6 ;  /* 0x0000001100097224 */ /* 0x000fe200078e0206 */
[----:B--2---:R-:W-:Y:S01]  /*e7d0*/  IABS R6, R26 ;  /* 0x0000001a00067213 */ /* 0x004fe20000000000 */
[----:B------:R-:W-:Y:S01]  /*e7e0*/  @!P5 IMAD.IADD R8, R8, 0x1, -R0 ;  /* 0x000000010808d824 */ /* 0x000fe200078e0a00 */
[----:B------:R0:W-:Y:S01]  /*e7f0*/  STL [R1+0x3c], R3 ;  /* 0x00003c0301007387 */ /* 0x0001e20000100800 */
[----:B------:R-:W-:-:S03]  /*e800*/  ISETP.GE.AND P5, PT, R26, RZ, PT ;  /* 0x000000ff1a00720c */ /* 0x000fc60003fa6270 */
[----:B------:R-:W2:Y:S01]  /*e810*/  LDL.LU R26, [R1+0x618] ;  /* 0x00061800011a7983 */ /* 0x000ea20000300800 */
[----:B------:R-:W-:-:S04]  /*e820*/  IMAD.HI.U32 R17, R10, R7, RZ ;  /* 0x000000070a117227 */ /* 0x000fc800078e00ff */
[----:B------:R-:W-:-:S04]  /*e830*/  IMAD.MOV R17, RZ, RZ, -R17 ;  /* 0x000000ffff117224 */ /* 0x000fc800078e0a11 */
[C---:B------:R-:W-:Y:S01]  /*e840*/  IMAD R7, R0.reuse, R17, R7 ;  /* 0x0000001100077224 */ /* 0x040fe200078e0207 */
[----:B------:R-:W-:-:S04]  /*e850*/  ISETP.GT.U32.AND P1, PT, R0, R9, PT ;  /* 0x000000090000720c */ /* 0x000fc80003f24070 */
[----:B------:R-:W-:Y:S02]  /*e860*/  ISETP.GT.U32.AND P2, PT, R0, R7, PT ;  /* 0x000000070000720c */ /* 0x000fe40003f44070 */
[----:B------:R-:W-:Y:S02]  /*e870*/  ISETP.GE.AND P0, PT, R23, RZ, PT ;  /* 0x000000ff1700720c */ /* 0x000fe40003f06270 */
[----:B------:R-:W2:Y:S05]  /*e880*/  LDL.LU R23, [R1+0x61c] ;  /* 0x00061c0001177983 */ /* 0x000eaa0000300800 */
[----:B------:R-:W-:-:S04]  /*e890*/  @!P1 IMAD.IADD R9, R9, 0x1, -R0 ;  /* 0x0000000109099824 */ /* 0x000fc800078e0a00 */
[----:B------:R-:W-:Y:S01]  /*e8a0*/  @!P2 IMAD.IADD R7, R7, 0x1, -R0 ;  /* 0x000000010707a824 */ /* 0x000fe200078e0a00 */
[----:B------:R-:W-:Y:S02]  /*e8b0*/  ISETP.GE.AND P2, PT, R24, RZ, PT ;  /* 0x000000ff1800720c */ /* 0x000fe40003f46270 */
[----:B------:R-:W2:Y:S01]  /*e8c0*/  LDL.LU R24, [R1+0x620] ;  /* 0x0006200001187983 */ /* 0x000ea20000300800 */
[----:B------:R-:W-:Y:S01]  /*e8d0*/  ISETP.GT.U32.AND P1, PT, R0, R9, PT ;  /* 0x000000090000720c */ /* 0x000fe20003f24070 */
[----:B------:R-:W-:-:S04]  /*e8e0*/  IMAD.HI.U32 R20, R10, R6, RZ ;  /* 0x000000060a147227 */ /* 0x000fc800078e00ff */
[----:B------:R-:W-:-:S04]  /*e8f0*/  IMAD.MOV R20, RZ, RZ, -R20 ;  /* 0x000000ffff147224 */ /* 0x000fc800078e0a14 */
[----:B------:R-:W-:-:S04]  /*e900*/  IMAD R6, R0, R20, R6 ;  /* 0x0000001400067224 */ /* 0x000fc800078e0206 */
[----:B------:R-:W-:Y:S01]  /*e910*/  @!P1 IMAD.IADD R9, R9, 0x1, -R0 ;  /* 0x0000000109099824 */ /* 0x000fe200078e0a00 */
[C---:B------:R-:W-:Y:S02]  /*e920*/  ISETP.GT.U32.AND P1, PT, R0.reuse, R6, PT ;  /* 0x000000060000720c */ /* 0x040fe40003f24070 */
[----:B------:R-:W-:Y:S01]  /*e930*/  ISETP.GT.U32.AND P3, PT, R0, R7, PT ;  /* 0x000000070000720c */ /* 0x000fe20003f64070 */
[----:B0-----:R-:W-:-:S04]  /*e940*/  IMAD.MOV.U32 R3, RZ, RZ, R18 ;  /* 0x000000ffff037224 */ /* 0x001fc800078e0012 */
[----:B------:R-:W-:-:S06]  /*e950*/  @!P4 IMAD.MOV R3, RZ, RZ, -R3 ;  /* 0x000000ffff03c224 */ /* 0x000fcc00078e0a03 */
[--C-:B------:R-:W-:Y:S02]  /*e960*/  @!P1 IMAD.IADD R6, R6, 0x1, -R0.reuse ;  /* 0x0000000106069824 */ /* 0x100fe400078e0a00 */
[----:B------:R-:W-:-:S03]  /*e970*/  @!P3 IMAD.IADD R7, R7, 0x1, -R0 ;  /* 0x000000010707b824 */ /* 0x000fc600078e0a00 */
[----:B------:R-:W-:Y:S01]  /*e980*/  ISETP.GT.U32.AND P4, PT, R0, R6, PT ;  /* 0x000000060000720c */ /* 0x000fe20003f84070 */
[----:B------:R0:W-:Y:S01]  /*e990*/  STL [R1+0x28], R3 ;  /* 0x0000280301007387 */ /* 0x0001e20000100800 */
[----:B------:R-:W-:-:S04]  /*e9a0*/  IMAD.MOV.U32 R4, RZ, RZ, R9 ;  /* 0x000000ffff047224 */ /* 0x000fc800078e0009 */
[----:B------:R-:W-:Y:S02]  /*e9b0*/  @!P0 IMAD.MOV R4, RZ, RZ, -R4 ;  /* 0x000000ffff048224 */ /* 0x000fe400078e0a04 */
[----:B0-----:R-:W-:-:S04]  /*e9c0*/  IMAD.MOV.U32 R3, RZ, RZ, R7 ;  /* 0x000000ffff037224 */ /* 0x001fc800078e0007 */
[----:B------:R-:W-:Y:S01]  /*e9d0*/  @!P6 IMAD.MOV R3, RZ, RZ, -R3 ;  /* 0x000000ffff03e224 */ /* 0x000fe200078e0a03 */
[----:B------:R-:W-:Y:S01]  /*e9e0*/  STL [R1+0x30], R4 ;  /* 0x0000300401007387 */ /* 0x000fe20000100800 */
[----:B------:R-:W-:-:S03]  /*e9f0*/  @!P4 IMAD.IADD R6, R6, 0x1, -R0 ;  /* 0x000000010606c824 */ /* 0x000fc600078e0a00 */
[----:B------:R0:W-:Y:S01]  /*ea00*/  STL [R1+0x38], R3 ;  /* 0x0000380301007387 */ /* 0x0001e20000100800 */
[----:B---3--:R-:W-:Y:S02]  /*ea10*/  IABS R18, R27 ;  /* 0x0000001b00127213 */ /* 0x008fe40000000000 */
[----:B------:R-:W-:Y:S02]  /*ea20*/  ISETP.GE.AND P4, PT, R27, RZ, PT ;  /* 0x000000ff1b00720c */ /* 0x000fe40003f86270 */
[----:B------:R-:W3:Y:S01]  /*ea30*/  LDL.LU R27, [R1+0x624] ;  /* 0x00062400011b7983 */ /* 0x000ee20000300800 */
[----:B------:R-:W-:Y:S02]  /*ea40*/  ISETP.GT.U32.AND P1, PT, R0, R8, PT ;  /* 0x000000080000720c */ /* 0x000fe40003f24070 */
[----:B----4-:R-:W-:-:S05]  /*ea50*/  IABS R17, R29 ;  /* 0x0000001d00117213 */ /* 0x010fca0000000000 */
[----:B------:R-:W-:Y:S01]  /*ea60*/  IMAD.HI.U32 R20, R10, R17, RZ ;  /* 0x000000110a147227 */ /* 0x000fe200078e00ff */
[----:B------:R-:W-:-:S03]  /*ea70*/  IABS R2, R25 ;  /* 0x0000001900027213 */ /* 0x000fc60000000000 */
[----:B------:R-:W-:Y:S02]  /*ea80*/  IMAD.MOV R20, RZ, RZ, -R20 ;  /* 0x000000ffff147224 */ /* 0x000fe400078e0a14 */
[----:B------:R-:W-:Y:S02]  /*ea90*/  @!P1 IMAD.IADD R8, R8, 0x1, -R0 ;  /* 0x0000000108089824 */ /* 0x000fe400078e0a00 */
[----:B------:R-:W-:Y:S02]  /*eaa0*/  IMAD R17, R0, R20, R17 ;  /* 0x0000001400117224 */ /* 0x000fe400078e0211 */
[----:B0-----:R-:W-:Y:S02]  /*eab0*/  IMAD.MOV.U32 R3, RZ, RZ, R8 ;  /* 0x000000ffff037224 */ /* 0x001fe400078e0008 */
[----:B------:R-:W-:Y:S01]  /*eac0*/  IMAD.HI.U32 R19, R10, R2, RZ ;  /* 0x000000020a137227 */ /* 0x000fe200078e00ff */
[----:B------:R-:W-:Y:S02]  /*ead0*/  ISETP.GT.U32.AND P3, PT, R0, R17, PT ;  /* 0x000000110000720c */ /* 0x000fe40003f64070 */
[----:B------:R-:W-:Y:S01]  /*eae0*/  ISETP.GE.AND P1, PT, R25, RZ, PT ;  /* 0x000000ff1900720c */ /* 0x000fe20003f26270 */
[----:B------:R-:W-:Y:S01]  /*eaf0*/  @!P2 IMAD.MOV R3, RZ, RZ, -R3 ;  /* 0x000000ffff03a224 */ /* 0x000fe200078e0a03 */
[----:B------:R-:W4:Y:S01]  /*eb00*/  LDL.LU R25, [R1+0x628] ;  /* 0x0006280001197983 */ /* 0x000f220000300800 */
[----:B------:R-:W-:-:S03]  /*eb10*/  IMAD.MOV R19, RZ, RZ, -R19 ;  /* 0x000000ffff137224 */ /* 0x000fc600078e0a13 */
[----:B------:R0:W-:Y:S01]  /*eb20*/  STL [R1+0x154], R3 ;  /* 0x0001540301007387 */ /* 0x0001e20000100800 */
[----:B------:R-:W-:Y:S02]  /*eb30*/  IMAD R2, R0, R19, R2 ;  /* 0x0000001300027224 */ /* 0x000fe400078e0202 */
[----:B------:R-:W-:-:S04]  /*eb40*/  IMAD.HI.U32 R7, R10, R18, RZ ;  /* 0x000000120a077227 */ /* 0x000fc800078e00ff */
[----:B0-----:R-:W-:Y:S01]  /*eb50*/  IMAD.MOV.U32 R3, RZ, RZ, R6 ;  /* 0x000000ffff037224 */ /* 0x001fe200078e0006 */
[C---:B------:R-:W-:Y:S01]  /*eb60*/  ISETP.GT.U32.AND P6, PT, R0.reuse, R2, PT ;  /* 0x000000020000720c */ /* 0x040fe20003fc4070 */
[----:B------:R-:W-:Y:S02]  /*eb70*/  @!P3 IMAD.IADD R17, R17, 0x1, -R0 ;  /* 0x000000011111b824 */ /* 0x000fe400078e0a00 */
[----:B------:R-:W-:Y:S02]  /*eb80*/  @!P5 IMAD.MOV R3, RZ, RZ, -R3 ;  /* 0x000000ffff03d224 */ /* 0x000fe400078e0a03 */
[----:B------:R-:W-:Y:S01]  /*eb90*/  IMAD.MOV R7, RZ, RZ, -R7 ;  /* 0x000000ffff077224 */ /* 0x000fe200078e0a07 */
[----:B------:R-:W-:-:S03]  /*eba0*/  ISETP.GT.U32.AND P3, PT, R0, R17, PT ;  /* 0x000000110000720c */ /* 0x000fc60003f64070 */
[----:B------:R-:W-:Y:S01]  /*ebb0*/  IMAD R18, R0, R7, R18 ;  /* 0x0000000700127224 */ /* 0x000fe200078e0212 */
[----:B------:R-:W-:-:S03]  /*ebc0*/  ISETP.GE.AND P0, PT, R29, RZ, PT ;  /* 0x000000ff1d00720c */ /* 0x000fc60003f06270 */
[----:B------:R-:W-:Y:S01]  /*ebd0*/  @!P6 IMAD.IADD R2, R2, 0x1, -R0 ;  /* 0x000000010202e824 */ /* 0x000fe200078e0a00 */
[----:B------:R-:W-:-:S04]  /*ebe0*/  ISETP.GT.U32.AND P5, PT, R0, R18, PT ;  /* 0x000000120000720c */ /* 0x000fc80003fa4070 */
[----:B------:R-:W-:Y:S01]  /*ebf0*/  ISETP.GT.U32.AND P6, PT, R0, R2, PT ;  /* 0x000000020000720c */ /* 0x000fe20003fc4070 */
[----:B------:R-:W-:Y:S01]  /*ec00*/  @!P3 IMAD.IADD R17, R17, 0x1, -R0 ;  /* 0x000000011111b824 */ /* 0x000fe200078e0a00 */
[----:B--2---:R-:W-:Y:S02]  /*ec10*/  ISETP.GE.AND P2, PT, R26, RZ, PT ;  /* 0x000000ff1a00720c */ /* 0x004fe40003f46270 */
[----:B------:R-:W-:Y:S02]  /*ec20*/  IABS R9, R26 ;  /* 0x0000001a00097213 */ /* 0x000fe40000000000 */
[----:B------:R-:W2:Y:S04]  /*ec30*/  LDL.LU R26, [R1+0x62c] ;  /* 0x00062c00011a7983 */ /* 0x000ea80000300800 */
[----:B------:R0:W-:Y:S04]  /*ec40*/  STL [R1+0x150], R3 ;  /* 0x0001500301007387 */ /* 0x0001e80000100800 */
[----:B------:R-:W2:Y:S01]  /*ec50*/  LDL.LU R11, [R1+0x630] ;  /* 0x00063000010b7983 */ /* 0x000ea20000300800 */
[----:B------:R-:W-:-:S02]  /*ec60*/  IMAD.MOV.U32 R4, RZ, RZ, R17 ;  /* 0x000000ffff047224 */ /* 0x000fc400078e0011 */
[----:B------:R-:W-:Y:S01]  /*ec70*/  @!P5 IMAD.IADD R18, R18, 0x1, -R0 ;  /* 0x000000011212d824 */ /* 0x000fe200078e0a00 */
[----:B------:R-:W2:Y:S01]  /*ec80*/  LDL.LU R28, [R1+0x634] ;  /* 0x00063400011c7983 */ /* 0x000ea20000300800 */
[----:B------:R-:W-:-:S03]  /*ec90*/  @!P0 IMAD.MOV R4, RZ, RZ, -R4 ;  /* 0x000000ffff048224 */ /* 0x000fc600078e0a04 */
[----:B0-----:R-:W2:Y:S01]  /*eca0*/  LDL.LU R3, [R1+0x638] ;  /* 0x0006380001037983 */ /* 0x001ea20000300800 */
[----:B------:R-:W-:Y:S01]  /*ecb0*/  @!P6 IMAD.IADD R2, R2, 0x1, -R0 ;  /* 0x000000010202e824 */ /* 0x000fe200078e0a00 */
[----:B------:R-:W-:Y:S02]  /*ecc0*/  ISETP.GT.U32.AND P5, PT, R0, R18, PT ;  /* 0x000000120000720c */ /* 0x000fe40003fa4070 */
[----:B------:R0:W-:Y:S01]  /*ecd0*/  STL [R1+0x2c], R4 ;  /* 0x00002c0401007387 */ /* 0x0001e20000100800 */
[----:B------:R-:W-:Y:S02]  /*ece0*/  IABS R7, R24 ;  /* 0x0000001800077213 */ /* 0x000fe40000000000 */
[----:B------:R-:W-:Y:S02]  /*ecf0*/  ISETP.GE.AND P6, PT, R24, RZ, PT ;  /* 0x000000ff1800720c */ /* 0x000fe40003fc6270 */
[----:B------:R-:W2:Y:S01]  /*ed00*/  LDL.LU R24, [R1+0x63c] ;  /* 0x00063c0001187983 */ /* 0x000ea20000300800 */
[----:B------:R-:W-:-:S04]  /*ed10*/  IMAD.HI.U32 R20, R10, R7, RZ ;  /* 0x000000070a147227 */ /* 0x000fc800078e00ff */
[----:B------:R-:W-:-:S04]  /*ed20*/  IMAD.MOV R20, RZ, RZ, -R20 ;  /* 0x000000ffff147224 */ /* 0x000fc800078e0a14 */
[----:B------:R-:W-:Y:S02]  /*ed30*/  IMAD R7, R0, R20, R7 ;  /* 0x0000001400077224 */ /* 0x000fe400078e0207 */
[----:B------:R-:W-:-:S03]  /*ed40*/  @!P5 IMAD.IADD R18, R18, 0x1, -R0 ;  /* 0x000000011212d824 */ /* 0x000fc600078e0a00 */
[----:B------:R-:W-:Y:S01]  /*ed50*/  ISETP.GT.U32.AND P5, PT, R0, R7, PT ;  /* 0x000000070000720c */ /* 0x000fe20003fa4070 */
[----:B------:R-:W-:-:S12]  /*ed60*/  IMAD.HI.U32 R6, R10, R9, RZ ;  /* 0x000000090a067227 */ /* 0x000fd800078e00ff */
[----:B------:R-:W-:-:S05]  /*ed70*/  @!P5 IMAD.IADD R7, R7, 0x1, -R0 ;  /* 0x000000010707d824 */ /* 0x000fca00078e0a00 */
[C---:B------:R-:W-:Y:S01]  /*ed80*/  ISETP.GT.U32.AND P5, PT, R0.reuse, R7, PT ;  /* 0x000000070000720c */ /* 0x040fe20003fa4070 */
[----:B0-----:R-:W-:Y:S02]  /*ed90*/  IMAD.MOV.U32 R4, RZ, RZ, R18 ;  /* 0x000000ffff047224 */ /* 0x001fe400078e0012 */
[----:B------:R-:W-:Y:S02]  /*eda0*/  @!P1 IMAD.MOV R2, RZ, RZ, -R2 ;  /* 0x000000ffff029224 */ /* 0x000fe400078e0a02 */
[----:B------:R-:W-:Y:S02]  /*edb0*/  IMAD.MOV R6, RZ, RZ, -R6 ;  /* 0x000000ffff067224 */ /* 0x000fe400078e0a06 */
[----:B------:R-:W-:Y:S01]  /*edc0*/  @!P4 IMAD.MOV R4, RZ, RZ, -R4 ;  /* 0x000000ffff04c224 */ /* 0x000fe200078e0a04 */
[----:B------:R2:W-:Y:S01]  /*edd0*/  STL [R1+0x124], R2 ;  /* 0x0001240201007387 */ /* 0x0005e20000100800 */
[----:B------:R-:W-:-:S03]  /*ede0*/  IMAD R9, R0, R6, R9 ;  /* 0x0000000600097224 */ /* 0x000fc600078e0209 */
[----:B------:R0:W-:Y:S01]  /*edf0*/  STL [R1+0x108], R4 ;  /* 0x0001080401007387 */ /* 0x0001e20000100800 */
[----:B------:R-:W-:Y:S01]  /*ee00*/  @!P5 IMAD.IADD R7, R7, 0x1, -R0 ;  /* 0x000000010707d824 */ /* 0x000fe200078e0a00 */
[----:B---3--:R-:W-:Y:S02]  /*ee10*/  IABS R6, R27 ;  /* 0x0000001b00067213 */ /* 0x008fe40000000000 */
[----:B------:R-:W-:Y:S02]  /*ee20*/  ISETP.GE.AND P5, PT, R27, RZ, PT ;  /* 0x000000ff1b00720c */ /* 0x000fe40003fa6270 */
[----:B------:R-:W3:Y:S01]  /*ee30*/  LDL.LU R27, [R1+0x640] ;  /* 0x00064000011b7983 */ /* 0x000ee20000300800 */
[----:B------:R-:W-:Y:S01]  /*ee40*/  IABS R8, R23 ;  /* 0x0000001700087213 */ /* 0x000fe20000000000 */
[----:B------:R-:W-:Y:S01]  /*ee50*/  IMAD.HI.U32 R20, R10, R6, RZ ;  /* 0x000000060a147227 */ /* 0x000fe200078e00ff */
[----:B------:R-:W-:Y:S01]  /*ee60*/  ISETP.GT.U32.AND P0, PT, R0, R9, PT ;  /* 0x000000090000720c */ /* 0x000fe20003f04070 */
[----:B------:R-:W3:Y:S02]  /*ee70*/  LDL.LU R29, [R1+0x644] ;  /* 0x00064400011d7983 */ /* 0x000ee40000300800 */
[----:B------:R-:W-:-:S04]  /*ee80*/  IMAD.HI.U32 R19, R10, R8, RZ ;  /* 0x000000080a137227 */ /* 0x000fc800078e00ff */
[----:B------:R-:W-:Y:S02]  /*ee90*/  IMAD.MOV R19, RZ, RZ, -R19 ;  /* 0x000000ffff137224 */ /* 0x000fe400078e0a13 */
[----:B------:R-:W-:Y:S02]  /*eea0*/  IMAD.MOV R20, RZ, RZ, -R20 ;  /* 0x000000ffff147224 */ /* 0x000fe400078e0a14 */
[C---:B------:R-:W-:Y:S02]  /*eeb0*/  IMAD R8, R0.reuse, R19, R8 ;  /* 0x0000001300087224 */ /* 0x040fe400078e0208 */
[C---:B------:R-:W-:Y:S02]  /*eec0*/  IMAD R6, R0.reuse, R20, R6 ;  /* 0x0000001400067224 */ /* 0x040fe400078e0206 */
[----:B------:R-:W-:Y:S01]  /*eed0*/  @!P0 IMAD.IADD R9, R9, 0x1, -R0 ;  /* 0x0000000109098824 */ /* 0x000fe200078e0a00 */
[----:B------:R-:W-:Y:S02]  /*eee0*/  ISETP.GT.U32.AND P1, PT, R0, R8, PT ;  /* 0x000000080000720c */ /* 0x000fe40003f24070 */
[----:B----4-:R-:W-:-:S02]  /*eef0*/  IABS R19, R25 ;  /* 0x0000001900137213 */ /* 0x010fc40000000000 */
[----:B------:R-:W-:-:S03]  /*ef00*/  ISETP.GT.U32.AND P0, PT, R0, R6, PT ;  /* 0x000000060000720c */ /* 0x000fc60003f04070 */
[----:B------:R-:W-:-:S04]  /*ef10*/  IMAD.HI.U32 R17, R10, R19, RZ ;  /* 0x000000130a117227 */ /* 0x000fc800078e00ff */
[----:B------:R-:W-:Y:S02]  /*ef20*/  IMAD.MOV R17, RZ, RZ, -R17 ;  /* 0x000000ffff117224 */ /* 0x000fe400078e0a11 */
[--C-:B------:R-:W-:Y:S01]  /*ef30*/  @!P1 IMAD.IADD R8, R8, 0x1, -R0.reuse ;  /* 0x0000000108089824 */ /* 0x100fe200078e0a00 */
[C---:B------:R-:W-:Y:S01]  /*ef40*/  ISETP.GT.U32.AND P1, PT, R0.reuse, R9, PT ;  /* 0x000000090000720c */ /* 0x040fe20003f24070 */
[----:B------:R-:W-:Y:S02]  /*ef50*/  IMAD R19, R0, R17, R19 ;  /* 0x0000001100137224 */ /* 0x000fe400078e0213 */
[----:B------:R-:W-:Y:S01]  /*ef60*/  @!P0 IMAD.IADD R6, R6, 0x1, -R0 ;  /* 0x0000000106068824 */ /* 0x000fe200078e0a00 */
[----:B------:R-:W-:-:S04]  /*ef70*/  ISETP.GT.U32.AND P4, PT, R0, R8, PT ;  /* 0x000000080000720c */ /* 0x000fc80003f84070 */
[----:B------:R-:W-:Y:S02]  /*ef80*/  ISETP.GT.U32.AND P0, PT, R0, R6, PT ;  /* 0x000000060000720c */ /* 0x000fe40003f04070 */
[----:B------:R-:W-:-:S03]  /*ef90*/  ISETP.GE.AND P3, PT, R23, RZ, PT ;  /* 0x000000ff1700720c */ /* 0x000fc60003f66270 */
[----:B------:R-:W-:Y:S01]  /*efa0*/  @!P1 IMAD.IADD R9, R9, 0x1, -R0 ;  /* 0x0000000109099824 */ /* 0x000fe200078e0a00 */
[----:B------:R-:W-:-:S03]  /*efb0*/  ISETP.GT.U32.AND P1, PT, R0, R19, PT ;  /* 0x000000130000720c */ /* 0x000fc60003f24070 */
[----:B------:R-:W-:-:S04]  /*efc0*/  @!P4 IMAD.IADD R8, R8, 0x1, -R0 ;  /* 0x000000010808c824 */ /* 0x000fc800078e0a00 */
[----:B------:R-:W-:Y:S01]  /*efd0*/  @!P0 IMAD.IADD R6, R6, 0x1, -R0 ;  /* 0x0000000106068824 */ /* 0x000fe200078e0a00 */
[----:B--2---:R-:W-:-:S05]  /*efe0*/  IABS R2, R26 ;  /* 0x0000001a00027213 */ /* 0x004fca0000000000 */
[----:B------:R-:W-:Y:S01]  /*eff0*/  IMAD.HI.U32 R20, R10, R2, RZ ;  /* 0x000000020a147227 */ /* 0x000fe200078e00ff */
[----:B------:R-:W-:-:S03]  /*f000*/  IABS R17, R11 ;  /* 0x0000000b00117213 */ /* 0x000fc60000000000 */
[----:B------:R-:W-:-:S04]  /*f010*/  IMAD.MOV R20, RZ, RZ, -R20 ;  /* 0x000000ffff147224 */ /* 0x000fc800078e0a14 */
[----:B------:R-:W-:Y:S02]  /*f020*/  IMAD R2, R0, R20, R2 ;  /* 0x0000001400027224 */ /* 0x000fe400078e0202 */
[----:B------:R-:W-:-:S04]  /*f030*/  IMAD.HI.U32 R20, R10, R17, RZ ;  /* 0x000000110a147227 */ /* 0x000fc800078e00ff */
[----:B------:R-:W-:-:S04]  /*f040*/  IMAD.MOV R20, RZ, RZ, -R20 ;  /* 0x000000ffff147224 */ /* 0x000fc800078e0a14 */
[----:B------:R-:W-:-:S05]  /*f050*/  IMAD R17, R0, R20, R17 ;  /* 0x0000001400117224 */ /* 0x000fca00078e0211 */
[C---:B------:R-:W-:Y:S01]  /*f060*/  ISETP.GT.U32.AND P0, PT, R0.reuse, R17, PT ;  /* 0x000000110000720c */ /* 0x040fe20003f04070 */
[----:B------:R-:W-:Y:S01]  /*f070*/  IMAD.MOV.U32 R5, RZ, RZ, R9 ;  /* 0x000000ffff057224 */ /* 0x000fe200078e0009 */
[----:B------:R-:W-:Y:S01]  /*f080*/  IABS R18, R3 ;  /* 0x0000000300127213 */ /* 0x000fe20000000000 */
[----:B0-----:R-:W-:Y:S01]  /*f090*/  IMAD.MOV.U32 R4, RZ, RZ, R8 ;  /* 0x000000ffff047224 */ /* 0x001fe200078e0008 */
[----:B------:R-:W-:Y:S01]  /*f0a0*/  ISETP.GT.U32.AND P4, PT, R0, R2, PT ;  /* 0x000000020000720c */ /* 0x000fe20003f84070 */
[----:B------:R-:W-:Y:S01]  /*f0b0*/  @!P1 IMAD.IADD R19, R19, 0x1, -R0 ;  /* 0x0000000113139824 */ /* 0x000fe200078e0a00 */
[----:B------:R-:W-:Y:S01]  /*f0c0*/  IABS R22, R24 ;  /* 0x0000001800167213 */ /* 0x000fe20000000000 */
[----:B------:R-:W-:Y:S02]  /*f0d0*/  @!P2 IMAD.MOV R5, RZ, RZ, -R5 ;  /* 0x000000ffff05a224 */ /* 0x000fe400078e0a05 */
[----:B------:R-:W-:-:S04]  /*f0e0*/  IMAD.HI.U32 R23, R10, R18, RZ ;  /* 0x000000120a177227 */ /* 0x000fc800078e00ff */
[----:B------:R-:W-:Y:S02]  /*f0f0*/  @!P3 IMAD.MOV R4, RZ, RZ, -R4 ;  /* 0x000000ffff04b224 */ /* 0x000fe400078e0a04 */
[----:B------:R-:W-:Y:S01]  /*f100*/  @!P0 IMAD.IADD R17, R17, 0x1, -R0 ;  /* 0x0000000111118824 */ /* 0x000fe200078e0a00 */
[----:B------:R-:W-:Y:S01]  /*f110*/  ISETP.GT.U32.AND P0, PT, R0, R19, PT ;  /* 0x000000130000720c */ /* 0x000fe20003f04070 */
[----:B------:R-:W-:Y:S01]  /*f120*/  IMAD.MOV R23, RZ, RZ, -R23 ;  /* 0x000000ffff177224 */ /* 0x000fe200078e0a17 */
[----:B------:R-:W-:Y:S01]  /*f130*/  STL [R1+0xcc], R5 ;  /* 0x0000cc0501007387 */ /* 0x000fe20000100800 */
[----:B------:R-:W-:Y:S01]  /*f140*/  IMAD.HI.U32 R9, R10, R22, RZ ;  /* 0x000000160a097227 */ /* 0x000fe200078e00ff */
[----:B------:R-:W-:Y:S02]  /*f150*/  ISETP.GE.AND P1, PT, R25, RZ, PT ;  /* 0x000000ff1900720c */ /* 0x000fe40003f26270 */
[----:B------:R0:W-:Y:S01]  /*f160*/  STL [R1+0xc8], R4 ;  /* 0x0000c80401007387 */ /* 0x0001e20000100800 */
[----:B------:R-:W-:-:S03]  /*f170*/  IMAD R18, R0, R23, R18 ;  /* 0x0000001700127224 */ /* 0x000fc600078e0212 */
[----:B------:R-:W2:Y:S01]  /*f180*/  LDL.LU R25, [R1+0x648] ;  /* 0x0006480001197983 */ /* 0x000ea20000300800 */
[----:B------:R-:W-:Y:S02]  /*f190*/  IMAD.MOV R9, RZ, RZ, -R9 ;  /* 0x000000ffff097224 */ /* 0x000fe400078e0a09 */
[----:B------:R-:W-:Y:S02]  /*f1a0*/  IMAD.MOV.U32 R14, RZ, RZ, R6 ;  /* 0x000000ffff0e7224 */ /* 0x000fe400078e0006 */
[----:B------:R-:W-:Y:S01]  /*f1b0*/  @!P4 IMAD.IADD R2, R2, 0x1, -R0 ;  /* 0x000000010202c824 */ /* 0x000fe200078e0a00 */
[----:B------:R-:W-:Y:S01]  /*f1c0*/  ISETP.GE.AND P4, PT, R26, RZ, PT ;  /* 0x000000ff1a00720c */ /* 0x000fe20003f86270 */
[C---:B------:R-:W-:Y:S01]  /*f1d0*/  IMAD R22, R0.reuse, R9, R22 ;  /* 0x0000000900167224 */ /* 0x040fe200078e0216 */
[----:B------:R-:W4:Y:S01]  /*f1e0*/  LDL.LU R26, [R1+0x64c] ;  /* 0x00064c00011a7983 */ /* 0x000f220000300800 */
[----:B------:R-:W-:Y:S01]  /*f1f0*/  @!P5 IMAD.MOV R14, RZ, RZ, -R14 ;  /* 0x000000ffff0ed224 */ /* 0x000fe200078e0a0e */
[----:B------:R-:W-:-:S02]  /*f200*/  ISETP.GT.U32.AND P5, PT, R0, R18, PT ;  /* 0x000000120000720c */ /* 0x000fc40003fa4070 */
[----:B------:R-:W-:Y:S01]  /*f210*/  IABS R21, R28 ;  /* 0x0000001c00157213 */ /* 0x000fe20000000000 */
[----:B------:R-:W-:Y:S01]  /*f220*/  @!P0 IMAD.IADD R19, R19, 0x1, -R0 ;  /* 0x0000000113138824 */ /* 0x000fe200078e0a00 */
[C---:B------:R-:W-:Y:S02]  /*f230*/  ISETP.GT.U32.AND P0, PT, R0.reuse, R22, PT ;  /* 0x000000160000720c */ /* 0x040fe40003f04070 */
[----:B------:R-:W-:Y:S01]  /*f240*/  ISETP.GT.U32.AND P2, PT, R0, R2, PT ;  /* 0x000000020000720c */ /* 0x000fe20003f44070 */
[----:B------:R-:W-:-:S04]  /*f250*/  IMAD.HI.U32 R20, R10, R21, RZ ;  /* 0x000000150a147227 */ /* 0x000fc800078e00ff */
[----:B------:R-:W-:Y:S02]  /*f260*/  IMAD.MOV R20, RZ, RZ, -R20 ;  /* 0x000000ffff147224 */ /* 0x000fe400078e0a14 */
[--C-:B------:R-:W-:Y:S02]  /*f270*/  @!P5 IMAD.IADD R18, R18, 0x1, -R0.reuse ;  /* 0x000000011212d824 */ /* 0x100fe400078e0a00 */
[----:B------:R-:W-:Y:S02]  /*f280*/  IMAD R20, R0, R20, R21 ;  /* 0x0000001400147224 */ /* 0x000fe400078e0215 */
[----:B0-----:R-:W-:Y:S02]  /*f290*/  IMAD.MOV.U32 R4, RZ, RZ, R7 ;  /* 0x000000ffff047224 */ /* 0x001fe400078e0007 */
[----:B------:R-:W-:Y:S01]  /*f2a0*/  @!P0 IMAD.IADD R22, R22, 0x1, -R0 ;  /* 0x0000000116168824 */ /* 0x000fe200078e0a00 */
[C---:B------:R-:W-:Y:S01]  /*f2b0*/  ISETP.GT.U32.AND P0, PT, R0.reuse, R18, PT ;  /* 0x000000120000720c */ /* 0x040fe20003f04070 */
[----:B------:R-:W-:Y:S01]  /*f2c0*/  @!P6 IMAD.MOV R4, RZ, RZ, -R4 ;  /* 0x000000ffff04e224 */ /* 0x000fe200078e0a04 */
[----:B------:R-:W-:Y:S01]  /*f2d0*/  ISETP.GT.U32.AND P6, PT, R0, R20, PT ;  /* 0x000000140000720c */ /* 0x000fe20003fc4070 */
[----:B------:R-:W-:-:S02]  /*f2e0*/  @!P2 IMAD.IADD R2, R2, 0x1, -R0 ;  /* 0x000000010202a824 */ /* 0x000fc400078e0a00 */
[----:B------:R-:W-:Y:S02]  /*f2f0*/  IMAD.MOV.U32 R15, RZ, RZ, R19 ;  /* 0x000000ffff0f7224 */ /* 0x000fe400078e0013 */
[----:B------:R-:W-:Y:S02]  /*f300*/  IMAD.MOV.U32 R5, RZ, RZ, R2 ;  /* 0x000000ffff057224 */ /* 0x000fe400078e0002 */
[----:B------:R-:W-:Y:S02]  /*f310*/  @!P1 IMAD.MOV R15, RZ, RZ, -R15 ;  /* 0x000000ffff0f9224 */ /* 0x000fe400078e0a0f */
[----:B------:R-:W-:Y:S01]  /*f320*/  @!P4 IMAD.MOV R5, RZ, RZ, -R5 ;  /* 0x000000ffff05c224 */ /* 0x000fe200078e0a05 */
[----:B------:R0:W-:Y:S01]  /*f330*/  STL [R1+0xc4], R4 ;  /* 0x0000c40401007387 */ /* 0x0001e20000100800 */
[----:B------:R-:W-:-:S03]  /*f340*/  @!P0 IMAD.IADD R18, R18, 0x1, -R0 ;  /* 0x0000000112128824 */ /* 0x000fc600078e0a00 */
[----:B------:R-:W-:Y:S01]  /*f350*/  STL [R1+0x20a4], R14 ;  /* 0x0020a40e01007387 */ /* 0x000fe20000100800 */
[----:B------:R-:W-:Y:S01]  /*f360*/  @!P6 IMAD.IADD R20, R20, 0x1, -R0 ;  /* 0x000000011414e824 */ /* 0x000fe200078e0a00 */
[----:B------:R-:W-:Y:S02]  /*f370*/  ISETP.GE.AND P6, PT, R3, RZ, PT ;  /* 0x000000ff0300720c */ /* 0x000fe40003fc6270 */
[----:B------:R-:W-:Y:S04]  /*f380*/  STL [R1+0x20a8], R15 ;  /* 0x0020a80f01007387 */ /* 0x000fe80000100800 */
[----:B------:R1:W-:Y:S01]  /*f390*/  STL [R1+0x20ac], R5 ;  /* 0x0020ac0501007387 */ /* 0x0003e20000100800 */
[----:B------:R-:W-:Y:S02]  /*f3a0*/  ISETP.GE.AND P4, PT, R24, RZ, PT ;  /* 0x000000ff1800720c */ /* 0x000fe40003f86270 */
[----:B---3--:R-:W-:-:S02]  /*f3b0*/  IABS R6, R27 ;  /* 0x0000001b00067213 */ /* 0x008fc40000000000 */
[----:B------:R-:W-:Y:S02]  /*f3c0*/  ISETP.GE.AND P0, PT, R27, RZ, PT ;  /* 0x000000ff1b00720c */ /* 0x000fe40003f06270 */
[----:B------:R-:W3:Y:S04]  /*f3d0*/  LDL.LU R27, [R1+0x650] ;  /* 0x00065000011b7983 */ /* 0x000ee80000300800 */
[----:B------:R-:W3:Y:S04]  /*f3e0*/  LDL.LU R3, [R1+0x654] ;  /* 0x0006540001037983 */ /* 0x000ee80000300800 */
[----:B------:R-:W3:Y:S01]  /*f3f0*/  LDL.LU R24, [R1+0x658] ;  /* 0x0006580001187983 */ /* 0x000ee20000300800 */
[----:B------:R-:W-:Y:S01]  /*f400*/  IMAD.MOV.U32 R9, RZ, RZ, R6 ;  /* 0x000000ffff097224 */ /* 0x000fe200078e0006 */
[----:B------:R-:W-:-:S03]  /*f410*/  ISETP.GT.U32.AND P5, PT, R0, R20, PT ;  /* 0x000000140000720c */ /* 0x000fc60003fa4070 */
[----:B------:R-:W-:Y:S01]  /*f420*/  IMAD.HI.U32 R6, R10, R9, RZ ;  /* 0x000000090a067227 */ /* 0x000fe200078e00ff */
[----:B------:R-:W-:-:S03]  /*f430*/  ISETP.GT.U32.AND P3, PT, R0, R17, PT ;  /* 0x000000110000720c */ /* 0x000fc60003f64070 */
[----:B------:R-:W-:-:S04]  /*f440*/  IMAD.MOV R6, RZ, RZ, -R6 ;  /* 0x000000ffff067224 */ /* 0x000fc800078e0a06 */
[----:B------:R-:W-:Y:S02]  /*f450*/  IMAD R9, R0, R6, R9 ;  /* 0x0000000600097224 */ /* 0x000fe400078e0209 */
[----:B------:R-:W-:-:S03]  /*f460*/  @!P5 IMAD.IADD R20, R20, 0x1, -R0 ;  /* 0x000000011414d824 */ /* 0x000fc600078e0a00 */
[----:B------:R-:W-:Y:S02]  /*f470*/  ISETP.GT.U32.AND P5, PT, R0, R9, PT ;  /* 0x000000090000720c */ /* 0x000fe40003fa4070 */
[----:B------:R-:W-:Y:S01]  /*f480*/  IABS R7, R29 ;  /* 0x0000001d00077213 */ /* 0x000fe20000000000 */
[----:B------:R-:W-:Y:S01]  /*f490*/  @!P3 IMAD.IADD R17, R17, 0x1, -R0 ;  /* 0x000000011111b824 */ /* 0x000fe200078e0a00 */
[----:B------:R-:W-:Y:S02]  /*f4a0*/  ISETP.GE.AND P2, PT, R11, RZ, PT ;  /* 0x000000ff0b00720c */ /* 0x000fe40003f46270 */
[----:B------:R-:W-:Y:S01]  /*f4b0*/  ISETP.GE.AND P3, PT, R28, RZ, PT ;  /* 0x000000ff1c00720c */ /* 0x000fe20003f66270 */
[----:B------:R-:W-:-:S04]  /*f4c0*/  IMAD.HI.U32 R19, R10, R7, RZ ;  /* 0x000000070a137227 */ /* 0x000fc800078e00ff */
[----:B0-----:R-:W-:Y:S02]  /*f4d0*/  IMAD.MOV.U32 R4, RZ, RZ, R17 ;  /* 0x000000ffff047224 */ /* 0x001fe400078e0011 */
[----:B------:R-:W-:Y:S02]  /*f4e0*/  IMAD.MOV R19, RZ, RZ, -R19 ;  /* 0x000000ffff137224 */ /* 0x000fe400078e0a13 */
[----:B------:R-:W-:Y:S02]  /*f4f0*/  @!P5 IMAD.IADD R9, R9, 0x1, -R0 ;  /* 0x000000010909d824 */ /* 0x000fe400078e0a00 */
[C---:B------:R-:W-:Y:S01]  /*f500*/  IMAD R7, R0.reuse, R19, R7 ;  /* 0x0000001300077224 */ /* 0x040fe200078e0207 */
[C---:B------:R-:W-:Y:S02]  /*f510*/  ISETP.GT.U32.AND P1, PT, R0.reuse, R22, PT ;  /* 0x000000160000720c */ /* 0x040fe40003f24070 */
[C---:B------:R-:W-:Y:S01]  /*f520*/  ISETP.GT.U32.AND P5, PT, R0.reuse, R9, PT ;  /* 0x000000090000720c */ /* 0x040fe20003fa4070 */
[----:B------:R-:W-:Y:S01]  /*f530*/  @!P2 IMAD.MOV R4, RZ, RZ, -R4 ;  /* 0x000000ffff04a224 */ /* 0x000fe200078e0a04 */
[----:B------:R-:W-:Y:S01]  /*f540*/  ISETP.GT.U32.AND P2, PT, R0, R7, PT ;  /* 0x000000070000720c */ /* 0x000fe20003f44070 */
[----:B------:R-:W-:-:S04]  /*f550*/  IMAD.MOV.U32 R11, RZ, RZ, R18 ;  /* 0x000000ffff0b7224 */ /* 0x000fc800078e0012 */
[----:B------:R-:W-:Y:S01]  /*f560*/  @!P6 IMAD.MOV R11, RZ, RZ, -R11 ;  /* 0x000000ffff0be224 */ /* 0x000fe200078e0a0b */
[----:B------:R-:W-:Y:S03]  /*f570*/  STL [R1+0x20b0], R4 ;  /* 0x0020b00401007387 */ /* 0x000fe60000100800 */
[--C-:B------:R-:W-:Y:S02]  /*f580*/  @!P1 IMAD.IADD R22, R22, 0x1, -R0.reuse ;  /* 0x0000000116169824 */ /* 0x100fe400078e0a00 */
[--C-:B------:R-:W-:Y:S02]  /*f590*/  @!P5 IMAD.IADD R9, R9, 0x1, -R0.reuse ;  /* 0x000000010909d824 */ /* 0x100fe400078e0a00 */
[----:B------:R-:W-:Y:S02]  /*f5a0*/  @!P2 IMAD.IADD R7, R7, 0x1, -R0 ;  /* 0x000000010707a824 */ /* 0x000fe400078e0a00 */
[----:B-1----:R-:W-:-:S03]  /*f5b0*/  IMAD.MOV.U32 R5, RZ, RZ, R22 ;  /* 0x000000ffff057224 */ /* 0x002fc600078e0016 */
[----:B------:R-:W-:Y:S01]  /*f5c0*/  ISETP.GT.U32.AND P2, PT, R0, R7, PT ;  /* 0x000000070000720c */ /* 0x000fe20003f44070 */
[----:B------:R-:W-:Y:S01]  /*f5d0*/  @!P4 IMAD.MOV R5, RZ, RZ, -R5 ;  /* 0x000000ffff05c224 */ /* 0x000fe200078e0a05 */
[----:B------:R-:W-:-:S11]  /*f5e0*/  ISETP.GE.AND P1, PT, R29, RZ, PT ;  /* 0x000000ff1d00720c */ /* 0x000fd60003f26270 */
[----:B------:R-:W-:Y:S01]  /*f5f0*/  @!P2 IMAD.IADD R7, R7, 0x1, -R0 ;  /* 0x000000010707a824 */ /* 0x000fe200078e0a00 */
[----:B--2---:R-:W-:-:S05]  /*f600*/  IABS R8, R25 ;  /* 0x0000001900087213 */ /* 0x004fca0000000000 */
[----:B------:R-:W-:Y:S01]  /*f610*/  IMAD.HI.U32 R2, R10, R8, RZ ;  /* 0x000000080a027227 */ /* 0x000fe200078e00ff */
[----:B----4-:R-:W-:-:S03]  /*f620*/  IABS R6, R26 ;  /* 0x0000001a00067213 */ /* 0x010fc60000000000 */
[----:B------:R-:W-:Y:S02]  /*f630*/  IMAD.MOV R2, RZ, RZ, -R2 ;  /* 0x000000ffff027224 */ /* 0x000fe400078e0a02 */
[----:B------:R-:W-:-:S04]  /*f640*/  IMAD.HI.U32 R17, R10, R6, RZ ;  /* 0x000000060a117227 */ /* 0x000fc800078e00ff */
[----:B------:R-:W-:Y:S02]  /*f650*/  IMAD R8, R0, R2, R8 ;  /* 0x0000000200087224 */ /* 0x000fe400078e0208 */
[----:B------:R-:W-:Y:S02]  /*f660*/  IMAD.MOV R2, RZ, RZ, -R17 ;  /* 0x000000ffff027224 */ /* 0x000fe400078e0a11 */
[----:B------:R-:W-:-:S04]  /*f670*/  IMAD.MOV.U32 R17, RZ, RZ, R20 ;  /* 0x000000ffff117224 */ /* 0x000fc800078e0014 */
[----:B------:R-:W-:Y:S01]  /*f680*/  @!P3 IMAD.MOV R17, RZ, RZ, -R17 ;  /* 0x000000ffff11b224 */ /* 0x000fe200078e0a11 */
[C---:B------:R-:W-:Y:S01]  /*f690*/  ISETP.GT.U32.AND P3, PT, R0.reuse, R8, PT ;  /* 0x000000080000720c */ /* 0x040fe20003f64070 */
[C---:B------:R-:W-:Y:S01]  /*f6a0*/  IMAD R6, R0.reuse, R2, R6 ;  /* 0x0000000200067224 */ /* 0x040fe200078e0206 */
[----:B------:R-:W-:Y:S02]  /*f6b0*/  ISETP.GE.AND P6, PT, R25, RZ, PT ;  /* 0x000000ff1900720c */ /* 0x000fe40003fc6270 */
[----:B------:R-:W-:Y:S04]  /*f6c0*/  STL [R1+0x20b4], R17 ;  /* 0x0020b41101007387 */ /* 0x000fe80000100800 */
[----:B------:R-:W-:Y:S01]  /*f6d0*/  STL [R1+0x1c], R11 ;  /* 0x00001c0b01007387 */ /* 0x000fe20000100800 */
[----:B------:R-:W-:-:S03]  /*f6e0*/  ISETP.GT.U32.AND P5, PT, R0, R6, PT ;  /* 0x000000060000720c */ /* 0x000fc60003fa4070 */
[----:B------:R-:W2:Y:S01]  /*f6f0*/  LDL.LU R25, [R1+0x65c] ;  /* 0x00065c0001197983 */ /* 0x000ea20000300800 */
[--C-:B------:R-:W-:Y:S01]  /*f700*/  @!P3 IMAD.IADD R8, R8, 0x1, -R0.reuse ;  /* 0x000000010808b824 */ /* 0x100fe200078e0a00 */
[----:B------:R-:W-:Y:S02]  /*f710*/  ISETP.GE.AND P4, PT, R26, RZ, PT ;  /* 0x000000ff1a00720c */ /* 0x000fe40003f86270 */
[----:B------:R-:W4:Y:S02]  /*f720*/  LDL.LU R26, [R1+0x660] ;  /* 0x00066000011a7983 */ /* 0x000f240000300800 */
[----:B------:R-:W-:Y:S02]  /*f730*/  ISETP.GT.U32.AND P3, PT, R0, R8, PT ;  /* 0x000000080000720c */ /* 0x000fe40003f64070 */
[----:B------:R0:W-:Y:S02]  /*f740*/  STL [R1+0x74], R5 ;  /* 0x0000740501007387 */ /* 0x0001e40000100800 */
[----:B------:R-:W-:-:S02]  /*f750*/  @!P5 IMAD.IADD R6, R6, 0x1, -R0 ;  /* 0x000000010606d824 */ /* 0x000fc400078e0a00 */
[----:B------:R-:W4:Y:S01]  /*f760*/  LDL.LU R29, [R1+0x664] ;  /* 0x00066400011d7983 */ /* 0x000f220000300800 */
[----:B0-----:R-:W-:Y:S02]  /*f770*/  IMAD.MOV.U32 R5, RZ, RZ, R9 ;  /* 0x000000ffff057224 */ /* 0x001fe400078e0009 */
[----:B------:R-:W-:Y:S01]  /*f780*/  ISETP.GT.U32.AND P5, PT, R0, R6, PT ;  /* 0x000000060000720c */ /* 0x000fe20003fa4070 */
[----:B------:R-:W4:Y:S01]  /*f790*/  LDL.LU R4, [R1+0x668] ;  /* 0x0006680001047983 */ /* 0x000f220000300800 */
[----:B------:R-:W-:Y:S02]  /*f7a0*/  @!P0 IMAD.MOV R5, RZ, RZ, -R5 ;  /* 0x000000ffff058224 */ /* 0x000fe400078e0a05 */
[----:B------:R-:W-:-:S09]  /*f7b0*/  @!P3 IMAD.IADD R8, R8, 0x1, -R0 ;  /* 0x000000010808b824 */ /* 0x000fd200078e0a00 */
[----:B------:R-:W-:Y:S01]  /*f7c0*/  @!P5 IMAD.IADD R6, R6, 0x1, -R0 ;  /* 0x000000010606d824 */ /* 0x000fe200078e0a00 */
[----:B---3--:R-:W-:Y:S02]  /*f7d0*/  IABS R2, R27 ;  /* 0x0000001b00027213 */ /* 0x008fe40000000000 */
[----:B------:R-:W-:-:S05]  /*f7e0*/  IABS R18, R3 ;  /* 0x0000000300127213 */ /* 0x000fca0000000000 */
[----:B------:R-:W-:Y:S02]  /*f7f0*/  IMAD.MOV.U32 R9, RZ, RZ, R18 ;  /* 0x000000ffff097224 */ /* 0x000fe400078e0012 */
[----:B------:R-:W-:Y:S01]  /*f800*/  IMAD.HI.U32 R18, R10, R2, RZ ;  /* 0x000000020a127227 */ /* 0x000fe200078e00ff */
[----:B------:R-:W-:Y:S02]  /*f810*/  ISETP.GE.AND P0, PT, R27, RZ, PT ;  /* 0x000000ff1b00720c */ /* 0x000fe40003f06270 */
[----:B------:R-:W3:Y:S01]  /*f820*/  LDL R27, [R1+0x66c] ;  /* 0x00066c00011b7983 */ /* 0x000ee20000100800 */
[----:B------:R-:W-:Y:S01]  /*f830*/  IMAD.MOV R20, RZ, RZ, -R18 ;  /* 0x000000ffff147224 */ /* 0x000fe200078e0a12 */
[----:B------:R-:W-:Y:S02]  /*f840*/  ISETP.GE.AND P2, PT, R3, RZ, PT ;  /* 0x000000ff0300720c */ /* 0x000fe40003f46270 */
[----:B------:R0:W-:Y:S01]  /*f850*/  STL [R1+0x64], R5 ;  /* 0x0000640501007387 */ /* 0x0001e20000100800 */
[----:B------:R-:W-:-:S02]  /*f860*/  IMAD R2, R0, R20, R2 ;  /* 0x0000001400027224 */ /* 0x000fc400078e0202 */
[----:B------:R-:W-:Y:S02]  /*f870*/  IMAD.MOV.U32 R3, RZ, RZ, R8 ;  /* 0x000000ffff037224 */ /* 0x000fe400078e0008 */
[----:B0-----:R-:W-:Y:S01]  /*f880*/  IMAD.MOV.U32 R5, RZ, RZ, R7 ;  /* 0x000000ffff057224 */ /* 0x001fe200078e0007 */
[----:B------:R-:W-:Y:S01]  /*f890*/  ISETP.GT.U32.AND P3, PT, R0, R2, PT ;  /* 0x000000020000720c */ /* 0x000fe20003f64070 */
[----:B------:R-:W-:Y:S02]  /*f8a0*/  @!P6 IMAD.MOV R3, RZ, RZ, -R3 ;  /* 0x000000ffff03e224 */ /* 0x000fe400078e0a03 */
[----:B------:R-:W-:-:S05]  /*f8b0*/  @!P1 IMAD.MOV R5, RZ, RZ, -R5 ;  /* 0x000000ffff059224 */ /* 0x000fca00078e0a05 */
[----:B------:R-:W-:Y:S04]  /*f8c0*/  STL [R1+0x5c], R5 ;  /* 0x00005c0501007387 */ /* 0x000fe80000100800 */
[----:B------:R0:W-:Y:S01]  /*f8d0*/  STL [R1+0x4c], R3 ;  /* 0x00004c0301007387 */ /* 0x0001e20000100800 */
[----:B------:R-:W-:Y:S02]  /*f8e0*/  @!P3 IMAD.IADD R2, R2, 0x1, -R0 ;  /* 0x000000010202b824 */ /* 0x000fe400078e0a00 */
[----:B0-----:R-:W-:-:S04]  /*f8f0*/  IMAD.MOV.U32 R3, RZ, RZ, R6 ;  /* 0x000000ffff037224 */ /* 0x001fc800078e0006 */
[----:B------:R-:W-:Y:S01]  /*f900*/  @!P4 IMAD.MOV R3, RZ, RZ, -R3 ;  /* 0x000000ffff03c224 */ /* 0x000fe200078e0a03 */
[----:B------:R-:W-:Y:S01]  /*f910*/  IABS R19, R24 ;  /* 0x0000001800137213 */ /* 0x000fe20000000000 */
[----:B------:R-:W-:-:S03]  /*f920*/  IMAD.HI.U32 R18, R10, R9, RZ ;  /* 0x000000090a127227 */ /* 0x000fc600078e00ff */
[----:B------:R0:W-:Y:S01]  /*f930*/  STL [R1+0x44], R3 ;  /* 0x0000440301007387 */ /* 0x0001e20000100800 */
[----:B------:R-:W-:Y:S01]  /*f940*/  ISETP.GT.U32.AND P3, PT, R0, R2, PT ;  /* 0x000000020000720c */ /* 0x000fe20003f64070 */
[----:B------:R-:W-:-:S04]  /*f950*/  IMAD.HI.U32 R20, R10, R19, RZ ;  /* 0x000000130a147227 */ /* 0x000fc800078e00ff */
[----:B------:R-:W-:Y:S01]  /*f960*/  IMAD.MOV R18, RZ, RZ, -R18 ;  /* 0x000000ffff127224 */ /* 0x000fe200078e0a12 */
[----:B0-----:R-:W3:Y:S04]  /*f970*/  LDL.LU R3, [R1+0x670] ;  /* 0x0006700001037983 */ /* 0x001ee80000300800 */
[----:B------:R-:W3:Y:S04]  /*f980*/  LDL.LU R5, [R1+0x674] ;  /* 0x0006740001057983 */ /* 0x000ee80000300800 */
[----:B------:R-:W3:Y:S04]  /*f990*/  LDL.LU R15, [R1+0x678] ;  /* 0x00067800010f7983 */ /* 0x000ee80000300800 */
[----:B------:R-:W3:Y:S01]  /*f9a0*/  LDL.LU R14, [R1+0x67c] ;  /* 0x00067c00010e7983 */ /* 0x000ee20000300800 */
[----:B------:R-:W-:-:S02]  /*f9b0*/  IMAD.MOV R7, RZ, RZ, -R20 ;  /* 0x000000ffff077224 */ /* 0x000fc400078e0a14 */
[C---:B------:R-:W-:Y:S01]  /*f9c0*/  IMAD R18, R0.reuse, R18, R9 ;  /* 0x0000001200127224 */ /* 0x040fe200078e0209 */
[----:B------:R-:W3:Y:S01]  /*f9d0*/  LDL.LU R13, [R1+0x680] ;  /* 0x00068000010d7983 */ /* 0x000ee20000300800 */
[----:B------:R-:W-:-:S03]  /*f9e0*/  IMAD R19, R0, R7, R19 ;  /* 0x0000000700137224 */ /* 0x000fc600078e0213 */
[----:B------:R-:W-:Y:S01]  /*f9f0*/  ISETP.GT.U32.AND P4, PT, R0, R18, PT ;  /* 0x000000120000720c */ /* 0x000fe20003f84070 */
[----:B------:R-:W-:Y:S01]  /*fa00*/  @!P3 IMAD.IADD R2, R2, 0x1, -R0 ;  /* 0x000000010202b824 */ /* 0x000fe200078e0a00 */
[----:B------:R-:W-:-:S03]  /*fa10*/  ISETP.GT.U32.AND P3, PT, R0, R19, PT ;  /* 0x000000130000720c */ /* 0x000fc60003f64070 */
[----:B------:R-:W-:-:S08]  /*fa20*/  IMAD.MOV.U32 R11, RZ, RZ, R2 ;  /* 0x000000ffff0b7224 */ /* 0x000fd000078e0002 */
[--C-:B------:R-:W-:Y:S02]  /*fa30*/  @!P4 IMAD.IADD R18, R18, 0x1, -R0.reuse ;  /* 0x000000011212c824 */ /* 0x100fe400078e0a00 */
[----:B------:R-:W-:-:S03]  /*fa40*/  @!P3 IMAD.IADD R19, R19, 0x1, -R0 ;  /* 0x000000011313b824 */ /* 0x000fc600078e0a00 */
[----:B------:R-:W-:Y:S01]  /*fa50*/  ISETP.GT.U32.AND P3, PT, R0, R18, PT ;  /* 0x000000120000720c */ /* 0x000fe20003f64070 */
[----:B------:R-:W-:-:S05]  /*fa60*/  @!P0 IMAD.MOV R11, RZ, RZ, -R11 ;  /* 0x000000ffff0b8224 */ /* 0x000fca00078e0a0b */
[----:B------:R0:W-:Y:S07]  /*fa70*/  STL [R1+0x18], R11 ;  /* 0x0000180b01007387 */ /* 0x0001ee0000100800 */
[----:B------:R-:W-:Y:S01]  /*fa80*/  @!P3 IMAD.IADD R18, R18, 0x1, -R0 ;  /* 0x000000011212b824 */ /* 0x000fe200078e0a00 */
[----:B0-----:R-:W3:Y:S03]  /*fa90*/  LDL.LU R11, [R1+0x684] ;  /* 0x00068400010b7983 */ /* 0x001ee60000300800 */
[----:B------:R-:W-:Y:S01]  /*faa0*/  @!P2 IMAD.MOV R18, RZ, RZ, -R18 ;  /* 0x000000ffff12a224 */ /* 0x000fe200078e0a12 */
[----:B------:R-:W3:Y:S04]  /*fab0*/  LDL.LU R28, [R1+0x688] ;  /* 0x00068800011c7983 */ /* 0x000ee80000300800 */
[----:B------:R-:W3:Y:S04]  /*fac0*/  LDL.LU R16, [R1+0x68c] ;  /* 0x00068c0001107983 */ /* 0x000ee80000300800 */
[----:B------:R-:W3:Y:S04]  /*fad0*/  LDL.LU R12, [R1+0x690] ;  /* 0x00069000010c7983 */ /* 0x000ee80000300800 */
[----:B------:R0:W-:Y:S04]  /*fae0*/  STL [R1+0x20b8], R18 ;  /* 0x0020b81201007387 */ /* 0x0001e80000100800 */
[----:B0-----:R-:W3:Y:S01]  /*faf0*/  LDL.LU R18, [R1+0x66c] ;  /* 0x00066c0001127983 */ /* 0x001ee20000300800 */
[----:B------:R-:W-:-:S02]  /*fb00*/  ISETP.GT.U32.AND P0, PT, R0, R19, PT ;  /* 0x000000130000720c */ /* 0x000fc40003f04070 */
[----:B--2---:R-:W-:-:S05]  /*fb10*/  IABS R20, R25 ;  /* 0x0000001900147213 */ /* 0x004fca0000000000 */
[----:B------:R-:W-:-:S04]  /*fb20*/  IMAD.HI.U32 R6, R10, R20, RZ ;  /* 0x000000140a067227 */ /* 0x000fc800078e00ff */
[----:B------:R-:W-:-:S04]  /*fb30*/  IMAD.MOV R6, RZ, RZ, -R6 ;  /* 0x000000ffff067224 */ /* 0x000fc800078e0a06 */
[----:B------:R-:W-:Y:S01]  /*fb40*/  IMAD R20, R0, R6, R20 ;  /* 0x0000000600147224 */ /* 0x000fe200078e0214 */
[----:B----4-:R-:W-:-:S04]  /*fb50*/  IABS R22, R29 ;  /* 0x0000001d00167213 */ /* 0x010fc80000000000 */
[----:B------:R-:W-:Y:S01]  /*fb60*/  ISETP.GT.U32.AND P4, PT, R0, R20, PT ;  /* 0x000000140000720c */ /* 0x000fe20003f84070 */
[----:B------:R-:W-:Y:S01]  /*fb70*/  IMAD.HI.U32 R8, R10, R22, RZ ;  /* 0x000000160a087227 */ /* 0x000fe200078e00ff */
[----:B------:R-:W-:-:S03]  /*fb80*/  IABS R21, R26 ;  /* 0x0000001a00157213 */ /* 0x000fc60000000000 */
[----:B------:R-:W-:Y:S01]  /*fb90*/  IMAD.MOV R8, RZ, RZ, -R8 ;  /* 0x000000ffff087224 */ /* 0x000fe200078e0a08 */
[----:B------:R-:W-:Y:S01]  /*fba0*/  IABS R23, R4 ;  /* 0x0000000400177213 */ /* 0x000fe20000000000 */
[----:B------:R-:W-:-:S04]  /*fbb0*/  IMAD.HI.U32 R9, R10, R21, RZ ;  /* 0x000000150a097227 */ /* 0x000fc800078e00ff */
[----:B------:R-:W-:Y:S02]  /*fbc0*/  IMAD R22, R0, R8, R22 ;  /* 0x0000000800167224 */ /* 0x000fe400078e0216 */
[--C-:B------:R-:W-:Y:S02]  /*fbd0*/  @!P4 IMAD.IADD R20, R20, 0x1, -R0.reuse ;  /* 0x000000011414c824 */ /* 0x100fe400078e0a00 */
[----:B------:R-:W-:Y:S01]  /*fbe0*/  @!P0 IMAD.IADD R19, R19, 0x1, -R0 ;  /* 0x0000000113138824 */ /* 0x000fe200078e0a00 */
[C---:B------:R-:W-:Y:S01]  /*fbf0*/  ISETP.GT.U32.AND P0, PT, R0.reuse, R22, PT ;  /* 0x000000160000720c */ /* 0x040fe20003f04070 */
[----:B------:R-:W-:Y:S01]  /*fc00*/  IMAD.MOV R9, RZ, RZ, -R9 ;  /* 0x000000ffff097224 */ /* 0x000fe200078e0a09 */
[----:B------:R-:W-:Y:S01]  /*fc10*/  ISETP.GT.U32.AND P4, PT, R0, R20, PT ;  /* 0x000000140000720c */ /* 0x000fe20003f84070 */
[----:B------:R-:W-:Y:S01]  /*fc20*/  IMAD.HI.U32 R6, R10, R23, RZ ;  /* 0x000000170a067227 */ /* 0x000fe200078e00ff */
[----:B------:R-:W-:-:S03]  /*fc30*/  ISETP.GE.AND P1, PT, R24, RZ, PT ;  /* 0x000000ff1800720c */ /* 0x000fc60003f26270 */
[----:B------:R-:W-:Y:S02]  /*fc40*/  IMAD R21, R0, R9, R21 ;  /* 0x0000000900157224 */ /* 0x000fe400078e0215 */
[----:B------:R-:W-:-:S03]  /*fc50*/  IMAD.MOV R6, RZ, RZ, -R6 ;  /* 0x000000ffff067224 */ /* 0x000fc600078e0a06 */
[C---:B------:R-:W-:Y:S01]  /*fc60*/  ISETP.GT.U32.AND P3, PT, R0.reuse, R21, PT ;  /* 0x000000150000720c */ /* 0x040fe20003f64070 */
[----:B------:R-:W-:Y:S01]  /*fc70*/  IMAD R23, R0, R6, R23 ;  /* 0x0000000600177224 */ /* 0x000fe200078e0217 */
[----:B------:R-:W-:Y:S01]  /*fc80*/  ISETP.GE.AND P5, PT, R26, RZ, PT ;  /* 0x000000ff1a00720c */ /* 0x000fe20003fa6270 */
[--C-:B------:R-:W-:Y:S02]  /*fc90*/  @!P4 IMAD.IADD R20, R20, 0x1, -R0.reuse ;  /* 0x000000011414c824 */ /* 0x100fe400078e0a00 */
[----:B------:R-:W-:Y:S01]  /*fca0*/  @!P0 IMAD.IADD R22, R22, 0x1, -R0 ;  /* 0x0000000116168824 */ /* 0x000fe200078e0a00 */
[----:B------:R-:W-:-:S04]  /*fcb0*/  ISETP.GT.U32.AND P4, PT, R0, R23, PT ;  /* 0x000000170000720c */ /* 0x000fc80003f84070 */
[----:B------:R-:W-:Y:S02]  /*fcc0*/  ISETP.GT.U32.AND P2, PT, R0, R22, PT ;  /* 0x000000160000720c */ /* 0x000fe40003f44070 */
[----:B------:R-:W-:Y:S01]  /*fcd0*/  ISETP.GE.AND P6, PT, R25, RZ, PT ;  /* 0x000000ff1900720c */ /* 0x000fe20003fc6270 */
[----:B------:R-:W-:Y:S01]  /*fce0*/  @!P3 IMAD.IADD R21, R21, 0x1, -R0 ;  /* 0x000000011515b824 */ /* 0x000fe200078e0a00 */
[----:B------:R-:W-:-:S05]  /*fcf0*/  ISETP.GE.AND P0, PT, R29, RZ, PT ;  /* 0x000000ff1d00720c */ /* 0x000fca0003f06270 */
[----:B------:R-:W-:Y:S01]  /*fd00*/  @!P4 IMAD.IADD R23, R23, 0x1, -R0 ;  /* 0x000000011717c824 */ /* 0x000fe200078e0a00 */
[----:B------:R-:W-:-:S03]  /*fd10*/  ISETP.GT.U32.AND P4, PT, R0, R21, PT ;  /* 0x000000150000720c */ /* 0x000fc60003f84070 */
[----:B------:R-:W-:-:S10]  /*fd20*/  @!P2 IMAD.IADD R22, R22, 0x1, -R0 ;  /* 0x000000011616a824 */ /* 0x000fd400078e0a00 */
[----:B------:R-:W-:Y:S02]  /*fd30*/  @!P4 IMAD.IADD R21, R21, 0x1, -R0 ;  /* 0x000000011515c824 */ /* 0x000fe400078e0a00 */
[----:B------:R-:W-:Y:S01]  /*fd40*/  @!P1 IMAD.MOV R19, RZ, RZ, -R19 ;  /* 0x000000ffff139224 */ /* 0x000fe200078e0a13 */
[----:B---3--:R-:W-:-:S05]  /*fd50*/  IABS R24, R27 ;  /* 0x0000001b00187213 */ /* 0x008fca0000000000 */
[----:B------:R-:W-:-:S04]  /*fd60*/  IMAD.HI.U32 R7, R10, R24, RZ ;  /* 0x000000180a077227 */ /* 0x000fc800078e00ff */
[----:B------:R-:W-:-:S04]  /*fd70*/  IMAD.MOV R7, RZ, RZ, -R7 ;  /* 0x000000ffff077224 */ /* 0x000fc800078e0a07 */
[----:B------:R-:W-:-:S05]  /*fd80*/  IMAD R24, R0, R7, R24 ;  /* 0x0000000700187224 */ /* 0x000fca00078e0218 */
[----:B------:R-:W-:-:S13]  /*fd90*/  ISETP.GT.U32.AND P3, PT, R0, R24, PT ;  /* 0x000000180000720c */ /* 0x000fda0003f64070 */
[----:B------:R-:W-:Y:S01]  /*fda0*/  @!P3 IMAD.IADD R24, R24, 0x1, -R0 ;  /* 0x000000011818b824 */ /* 0x000fe200078e0a00 */
[----:B------:R-:W-:Y:S02]  /*fdb0*/  ISETP.GT.U32.AND P3, PT, R0, R23, PT ;  /* 0x000000170000720c */ /* 0x000fe40003f64070 */
[----:B------:R-:W-:Y:S02]  /*fdc0*/  IABS R26, R5 ;  /* 0x00000005001a7213 */ /* 0x000fe40000000000 */
[----:B------:R-:W-:-:S03]  /*fdd0*/  IABS R2, R14 ;  /* 0x0000000e00027213 */ /* 0x000fc60000000000 */
[----:B------:R-:W-:-:S04]  /*fde0*/  IMAD.HI.U32 R8, R10, R26, RZ ;  /* 0x0000001a0a087227 */ /* 0x000fc800078e00ff */
[----:B------:R-:W-:Y:S01]  /*fdf0*/  IMAD.HI.U32 R6, R10, R2, RZ ;  /* 0x000000020a067227 */ /* 0x000fe200078e00ff */
[----:B------:R-:W-:-:S03]  /*fe00*/  IABS R25, R3 ;  /* 0x0000000300197213 */ /* 0x000fc60000000000 */
[----:B------:R-:W-:Y:S02]  /*fe10*/  IMAD.MOV R8, RZ, RZ, -R8 ;  /* 0x000000ffff087224 */ /* 0x000fe400078e0a08 */
[----:B------:R-:W-:Y:S02]  /*fe20*/  IMAD.MOV R6, RZ, RZ, -R6 ;  /* 0x000000ffff067224 */ /* 0x000fe400078e0a06 */
[C---:B------:R-:W-:Y:S02]  /*fe30*/  IMAD R26, R0.reuse, R8, R26 ;  /* 0x00000008001a7224 */ /* 0x040fe400078e021a */
[----:B------:R-:W-:Y:S01]  /*fe40*/  IMAD R2, R0, R6, R2 ;  /* 0x0000000600027224 */ /* 0x000fe200078e0202 */
[----:B------:R-:W-:Y:S01]  /*fe50*/  IABS R6, R13 ;  /* 0x0000000d00067213 */ /* 0x000fe20000000000 */
[----:B------:R-:W-:Y:S01]  /*fe60*/  IMAD.HI.U32 R9, R10, R25, RZ ;  /* 0x000000190a097227 */ /* 0x000fe200078e00ff */
[----:B------:R-:W-:Y:S02]  /*fe70*/  ISETP.GT.U32.AND P2, PT, R0, R26, PT ;  /* 0x0000001a0000720c */ /* 0x000fe40003f44070 */
[----:B------:R-:W-:Y:S01]  /*fe80*/  IABS R27, R15 ;  /* 0x0000000f001b7213 */ /* 0x000fe20000000000 */
[----:B------:R-:W-:-:S02]  /*fe90*/  IMAD.MOV R9, RZ, RZ, -R9 ;  /* 0x000000ffff097224 */ /* 0x000fc400078e0a09 */
[----:B------:R-:W-:-:S04]  /*fea0*/  IMAD.HI.U32 R29, R10, R6, RZ ;  /* 0x000000060a1d7227 */ /* 0x000fc800078e00ff */
[----:B------:R-:W-:Y:S02]  /*feb0*/  IMAD R25, R0, R9, R25 ;  /* 0x0000000900197224 */ /* 0x000fe400078e0219 */
[----:B------:R-:W-:Y:S02]  /*fec0*/  IMAD.MOV R29, RZ, RZ, -R29 ;  /* 0x000000ffff1d7224 */ /* 0x000fe400078e0a1d */
[----:B------:R-:W-:Y:S01]  /*fed0*/  IMAD.HI.U32 R7, R10, R27, RZ ;  /* 0x0000001b0a077227 */ /* 0x000fe200078e00ff */
[----:B------:R-:W-:-:S03]  /*fee0*/  ISETP.GT.U32.AND P4, PT, R0, R25, PT ;  /* 0x000000190000720c */ /* 0x000fc60003f84070 */
[----:B------:R-:W-:Y:S02]  /*fef0*/  IMAD R6, R0, R29, R6 ;  /* 0x0000001d00067224 */ /* 0x000fe400078e0206 */
[----:B------:R-:W-:Y:S02]  /*ff00*/  IMAD.MOV R7, RZ, RZ, -R7 ;  /* 0x000000ffff077224 */ /* 0x000fe400078e0a07 */
[--C-:B------:R-:W-:Y:S01]  /*ff10*/  @!P2 IMAD.IADD R26, R26, 0x1, -R0.reuse ;  /* 0x000000011a1aa824 */ /* 0x100fe200078e0a00 */
[C---:B------:R-:W-:Y:S01]  /*ff20*/  ISETP.GT.U32.AND P2, PT, R0.reuse, R6, PT ;  /* 0x000000060000720c */ /* 0x040fe20003f44070 */
[----:B------:R-:W-:Y:S02]  /*ff30*/  IMAD R27, R0, R7, R27 ;  /* 0x00000007001b7224 */ /* 0x000fe400078e021b */
[----:B------:R-:W-:-:S03]  /*ff40*/  @!P3 IMAD.IADD R23, R23, 0x1, -R0 ;  /* 0x000000011717b824 */ /* 0x000fc600078e0a00 */
[C---:B------:R-:W-:Y:S01]  /*ff50*/  ISETP.GT.U32.AND P3, PT, R0.reuse, R27, PT ;  /* 0x0000001b0000720c */ /* 0x040fe20003f64070 */
[----:B------:R-:W-:Y:S01]  /*ff60*/  @!P4 IMAD.IADD R25, R25, 0x1, -R0 ;  /* 0x000000011919c824 */ /* 0x000fe200078e0a00 */
[----:B------:R-:W-:Y:S02]  /*ff70*/  ISETP.GT.U32.AND P1, PT, R0, R24, PT ;  /* 0x000000180000720c */ /* 0x000fe40003f24070 */
[----:B------:R-:W-:-:S03]  /*ff80*/  IABS R8, R28 ;  /* 0x0000001c00087213 */ /* 0x000fc60000000000 */
[----:B------:R-:W-:Y:S01]  /*ff90*/  @!P2 IMAD.IADD R6, R6, 0x1, -R0 ;  /* 0x000000010606a824 */ /* 0x000fe200078e0a00 */
[----:B------:R-:W-:Y:S01]  /*ffa0*/  ISETP.GT.U32.AND P2, PT, R0, R25, PT ;  /* 0x000000190000720c */ /* 0x000fe20003f44070 */
[----:B------:R-:W-:Y:S01]  /*ffb0*/  IMAD.HI.U32 R17, R10, R8, RZ ;  /* 0x000000080a117227 */ /* 0x000fe200078e00ff */
[----:B------:R-:W-:-:S03]  /*ffc0*/  IABS R7, R11 ;  /* 0x0000000b00077213 */ /* 0x000fc60000000000 */
[----:B------:R-:W-:Y:S02]  /*ffd0*/  @!P3 IMAD.IADD R27, R27, 0x1, -R0 ;  /* 0x000000011b1bb824 */ /* 0x000fe400078e0a00 */
[----:B------:R-:W-:Y:S02]  /*ffe0*/  IMAD.MOV R17, RZ, RZ, -R17 ;  /* 0x000000ffff117224 */ /* 0x000fe400078e0a11 */
[----:B------:R-:W-:Y:S01]  /*fff0*/  IMAD.HI.U32 R29, R10, R7, RZ ;  /* 0x000000070a1d7227 */ /* 0x000fe200078e00ff */
[----:B------:R-:W-:-:S03]  /*10000*/  ISETP.GE.AND P3, PT, R18, RZ, PT ;  /* 0x000000ff1200720c */ /* 0x000fc60003f66270 */
[----:B------:R-:W-:Y:S01]  /*10010*/  @!P1 IMAD.IADD R24, R24, 0x1, -R0 ;  /* 0x0000000118189824 */ /* 0x000fe200078e0a00 */
[C---:B------:R-:W-:Y:S01]  /*10020*/  ISETP.GT.U32.AND P1, PT, R0.reuse, R2, PT ;  /* 0x000000020000720c */ /* 0x040fe20003f24070 */
[C---:B------:R-:W-:Y:S02]  /*10030*/  IMAD R8, R0.reuse, R17, R8 ;  /* 0x0000001100087224 */ /* 0x040fe400078e0208 */
[----:B------:R-:W-:Y:S02]  /*10040*/  IMAD.MOV R29, RZ, RZ, -R29 ;  /* 0x000000ffff1d7224 */ /* 0x000fe400078e0a1d */
[----:B------:R-:W-:Y:S01]  /*10050*/  @!P2 IMAD.IADD R25, R25, 0x1, -R0 ;  /* 0x000000011919a824 */ /* 0x000fe200078e0a00 */
[C---:B------:R-:W-:Y:S01]  /*10060*/  ISETP.GT.U32.AND P2, PT, R0.reuse, R8, PT ;  /* 0x000000080000720c */ /* 0x040fe20003f44070 */
[----:B------:R-:W-:Y:S02]  /*10070*/  IMAD R7, R0, R29, R7 ;  /* 0x0000001d00077224 */ /* 0x000fe400078e0207 */
[----:B------:R-:W-:-:S03]  /*10080*/  @!P3 IMAD.MOV R24, RZ, RZ, -R24 ;  /* 0x000000ffff18b224 */ /* 0x000fc600078e0a18 */
[----:B------:R-:W-:Y:S01]  /*10090*/  ISETP.GT.U32.AND P3, PT, R0, R7, PT ;  /* 0x000000070000720c */ /* 0x000fe20003f64070 */
[----:B------:R-:W-:Y:S01]  /*100a0*/  @!P1 IMAD.IADD R2, R2, 0x1, -R0 ;  /* 0x0000000102029824 */ /* 0x000fe200078e0a00 */
[----:B------:R-:W-:Y:S02]  /*100b0*/  ISETP.GE.AND P1, PT, R3, RZ, PT ;  /* 0x000000ff0300720c */ /* 0x000fe40003f26270 */
[----:B------:R-:W-:-:S03]  /*100c0*/  ISETP.GE.AND P4, PT, R4, RZ, PT ;  /* 0x000000ff0400720c */ /* 0x000fc60003f86270 */
[--C-:B------:R-:W-:Y:S01]  /*100d0*/  @!P2 IMAD.IADD R8, R8, 0x1, -R0.reuse ;  /* 0x000000010808a824 */ /* 0x100fe200078e0a00 */
[----:B------:R-:W-:Y:S02]  /*100e0*/  ISETP.GE.AND P2, PT, R13, RZ, PT ;  /* 0x000000ff0d00720c */ /* 0x000fe40003f46270 */
[----:B------:R-:W0:Y:S01]  /*100f0*/  S2R R13, SR_TID.X ;  /* 0x00000000000d7919 */ /* 0x000e220000002100 */
[----:B------:R-:W-:Y:S02]  /*10100*/  IABS R9, R16 ;  /* 0x0000001000097213 */ /* 0x000fe40000000000 */
[----:B------:R-:W-:Y:S02]  /*10110*/  @!P3 IMAD.IADD R7, R7, 0x1, -R0 ;  /* 0x000000010707b824 */ /* 0x000fe400078e0a00 */
[----:B------:R-:W-:Y:S01]  /*10120*/  @!P5 IMAD.MOV R21, RZ, RZ, -R21 ;  /* 0x000000ffff15d224 */ /* 0x000fe200078e0a15 */
[C---:B------:R-:W-:Y:S01]  /*10130*/  ISETP.GT.U32.AND P5, PT, R0.reuse, R26, PT ;  /* 0x0000001a0000720c */ /* 0x040fe20003fa4070 */
[----:B------:R-:W-:Y:S01]  /*10140*/  @!P1 IMAD.MOV R25, RZ, RZ, -R25 ;  /* 0x000000ffff199224 */ /* 0x000fe200078e0a19 */
[----:B------:R-:W-:Y:S01]  /*10150*/  ISETP.GT.U32.AND P1, PT, R0, R7, PT ;  /* 0x000000070000720c */ /* 0x000fe20003f24070 */
[----:B------:R-:W-:-:S04]  /*10160*/  IMAD.HI.U32 R4, R10, R9, RZ ;  /* 0x000000090a047227 */ /* 0x000fc800078e00ff */
[----:B------:R-:W-:Y:S01]  /*10170*/  @!P0 IMAD.MOV R22, RZ, RZ, -R22 ;  /* 0x000000ffff168224 */ /* 0x000fe200078e0a16 */
[C---:B------:R-:W-:Y:S01]  /*10180*/  ISETP.GT.U32.AND P0, PT, R0.reuse, R27, PT ;  /* 0x0000001b0000720c */ /* 0x040fe20003f04070 */
[----:B------:R-:W-:Y:S01]  /*10190*/  @!P4 IMAD.MOV R23, RZ, RZ, -R23 ;  /* 0x000000ffff17c224 */ /* 0x000fe200078e0a17 */
[----:B------:R-:W-:Y:S01]  /*101a0*/  ISETP.GT.U32.AND P4, PT, R0, R2, PT ;  /* 0x000000020000720c */ /* 0x000fe20003f84070 */
[----:B------:R-:W-:Y:S01]  /*101b0*/  IMAD.MOV R4, RZ, RZ, -R4 ;  /* 0x000000ffff047224 */ /* 0x000fe200078e0a04 */
[----:B------:R-:W-:-:S03]  /*101c0*/  IABS R29, R12 ;  /* 0x0000000c001d7213 */ /* 0x000fc60000000000 */
[----:B------:R-:W-:Y:S02]  /*101d0*/  IMAD R9, R0, R4, R9 ;  /* 0x0000000400097224 */ /* 0x000fe400078e0209 */
[--C-:B------:R-:W-:Y:S02]  /*101e0*/  @!P5 IMAD.IADD R26, R26, 0x1, -R0.reuse ;  /* 0x000000011a1ad824 */ /* 0x100fe400078e0a00 */
[--C-:B------:R-:W-:Y:S01]  /*101f0*/  @!P1 IMAD.IADD R7, R7, 0x1, -R0.reuse ;  /* 0x0000000107079824 */ /* 0x100fe200078e0a00 */
[----:B------:R-:W-:Y:S01]  /*10200*/  ISETP.GT.U32.AND P5, PT, R0, R9, PT ;  /* 0x000000090000720c */ /* 0x000fe20003fa4070 */
[----:B------:R-:W-:Y:S01]  /*10210*/  IMAD.HI.U32 R10, R10, R29, RZ ;  /* 0x0000001d0a0a7227 */ /* 0x000fe200078e00ff */
[----:B------:R-:W-:Y:S02]  /*10220*/  ISETP.GE.AND P1, PT, R28, RZ, PT ;  /* 0x000000ff1c00720c */ /* 0x000fe40003f26270 */
[----:B------:R-:W1:Y:S01]  /*10230*/  LDC R28, c[0x0][0x230] ;  /* 0x00008c00ff1c7b82 */ /* 0x000e620000000800 */
[--C-:B------:R-:W-:Y:S01]  /*10240*/  @!P0 IMAD.IADD R27, R27, 0x1, -R0.reuse ;  /* 0x000000011b1b8824 */ /* 0x100fe200078e0a00 */
[----:B------:R-:W-:Y:S01]  /*10250*/  ISETP.GE.AND P0, PT, R5, RZ, PT ;  /* 0x000000ff0500720c */ /* 0x000fe20003f06270 */
[----:B------:R-:W-:Y:S01]  /*10260*/  @!P4 IMAD.IADD R2, R2, 0x1, -R0 ;  /* 0x000000010202c824 */ /* 0x000fe200078e0a00 */
[----:B------:R-:W-:Y:S01]  /*10270*/  ISETP.GE.AND P4, PT, R15, RZ, PT ;  /* 0x000000ff0f00720c */ /* 0x000fe20003f86270 */
[----:B------:R-:W-:-:S02]  /*10280*/  IMAD.MOV R10, RZ, RZ, -R10 ;  /* 0x000000ffff0a7224 */ /* 0x000fc400078e0a0a */
[----:B------:R-:W-:Y:S02]  /*10290*/  @!P6 IMAD.MOV R20, RZ, RZ, -R20 ;  /* 0x000000ffff14e224 */ /* 0x000fe400078e0a14 */
[----:B------:R-:W-:Y:S01]  /*102a0*/  IMAD R10, R0, R10, R29 ;  /* 0x0000000a000a7224 */ /* 0x000fe200078e021d */
[----:B0-----:R-:W-:Y:S01]  /*102b0*/  LOP3.LUT R29, R13, 0x7, RZ, 0xc0, !PT ;  /* 0x000000070d1d7812 */ /* 0x001fe200078ec0ff */
[----:B------:R-:W-:Y:S01]  /*102c0*/  STL [R1+0x20bc], R19 ;  /* 0x0020bc1301007387 */ /* 0x000fe20000100800 */
[----:B------:R-:W-:Y:S01]  /*102d0*/  @!P5 IMAD.IADD R9, R9, 0x1, -R0 ;  /* 0x000000010909d824 */ /* 0x000fe200078e0a00 */
[----:B------:R-:W-:Y:S02]  /*102e0*/  ISETP.GE.AND P5, PT, R11, RZ, PT ;  /* 0x000000ff0b00720c */ /* 0x000fe40003fa6270 */
[----:B------:R-:W2:Y:S01]  /*102f0*/  LDL.LU R3, [R1+0x2104] ;  /* 0x0021040001037983 */ /* 0x000ea20000300800 */
[----:B------:R-:W-:Y:S02]  /*10300*/  @!P0 IMAD.MOV R26, RZ, RZ, -R26 ;  /* 0x000000ffff1a8224 */ /* 0x000fe400078e0a1a */
[----:B------:R-:W-:Y:S01]  /*10310*/  IMAD.SHL.U32 R5, R13, 0x2, RZ ;  /* 0x000000020d057824 */ /* 0x000fe200078e00ff */
[----:B------:R0:W-:Y:S01]  /*10320*/  STL [R1+0x20c0], R20 ;  /* 0x0020c01401007387 */ /* 0x0001e20000100800 */
[----:B------:R-:W-:-:S02]  /*10330*/  IMAD R11, R29, 0x90, RZ ;  /* 0x000000901d0b7824 */ /* 0x000fc400078e02ff */
[----:B------:R-:W-:Y:S01]  /*10340*/  IMAD R4, R29, 0x110, RZ ;  /* 0x000001101d047824 */ /* 0x000fe200078e02ff */
[----:B------:R-:W-:Y:S01]  /*10350*/  STL [R1+0x20c4], R21 ;  /* 0x0020c41501007387 */ /* 0x000fe20000100800 */
[----:B------:R-:W-:-:S03]  /*10360*/  @!P4 IMAD.MOV R27, RZ, RZ, -R27 ;  /* 0x000000ffff1bc224 */ /* 0x000fc600078e0a1b */
[----:B------:R-:W-:Y:S01]  /*10370*/  STL [R1+0x20c8], R22 ;  /* 0x0020c81601007387 */ /* 0x000fe20000100800 */
[----:B------:R-:W-:-:S03]  /*10380*/  ISETP.GT.U32.AND P6, PT, R0, R6, PT ;  /* 0x000000060000720c */ /* 0x000fc60003fc4070 */
[----:B------:R-:W-:Y:S01]  /*10390*/  STL [R1+0x20cc], R23 ;  /* 0x0020cc1701007387 */ /* 0x000fe20000100800 */
[----:B------:R-:W-:-:S03]  /*103a0*/  ISETP.GT.U32.AND P4, PT, R0, R9, PT ;  /* 0x000000090000720c */ /* 0x000fc60003f84070 */
[----:B------:R-:W-:Y:S01]  /*103b0*/  STL [R1+0x20d0], R24 ;  /* 0x0020d01801007387 */ /* 0x000fe20000100800 */
[----:B------:R-:W-:Y:S02]  /*103c0*/  ISETP.GT.U32.AND P0, PT, R0, R8, PT ;  /* 0x000000080000720c */ /* 0x000fe40003f04070 */
[--C-:B------:R-:W-:Y:S01]  /*103d0*/  LOP3.LUT R29, R11, 0x10, R5.reuse, 0x78, !PT ;  /* 0x000000100b1d7812 */ /* 0x100fe200078e7805 */
[----:B------:R-:W-:Y:S01]  /*103e0*/  STL [R1+0x20d4], R25 ;  /* 0x0020d41901007387 */ /* 0x000fe20000100800 */
[----:B------:R-:W-:Y:S01]  /*103f0*/  LOP3.LUT R4, R4, 0x30, R5, 0x78, !PT ;  /* 0x0000003004047812 */ /* 0x000fe200078e7805 */
[----:B------:R-:W-:Y:S02]  /*10400*/  IMAD.SHL.U32 R5, R13, 0x40, RZ ;  /* 0x000000400d057824 */ /* 0x000fe400078e00ff */
[----:B------:R-:W-:Y:S04]  /*10410*/  STL [R1+0x20d8], R26 ;  /* 0x0020d81a01007387 */ /* 0x000fe80000100800 */
[----:B------:R-:W-:Y:S01]  /*10420*/  STL [R1+0x20dc], R27 ;  /* 0x0020dc1b01007387 */ /* 0x000fe20000100800 */
[----:B-1----:R-:W-:-:S03]  /*10430*/  VIADD R28, R28, 0x7f ;  /* 0x0000007f1c1c7836 */ /* 0x002fc60000000000 */
[----:B------:R-:W3:Y:S04]  /*10440*/  LDL.LU R13, [R1+0x3f8] ;  /* 0x0003f800010d7983 */ /* 0x000ee80000300800 */
[----:B0-----:R-:W4:Y:S01]  /*10450*/  LDL.LU R20, [R1+0x4f4] ;  /* 0x0004f40001147983 */ /* 0x001f220000300800 */
[----:B------:R-:W-:-:S03]  /*10460*/  SHF.R.S32.HI R11, RZ, 0x1f, R28 ;  /* 0x0000001fff0b7819 */ /* 0x000fc6000001141c */
[----:B------:R-:W4:Y:S01]  /*10470*/  LDL.LU R19, [R1+0x4f0] ;  /* 0x0004f00001137983 */ /* 0x000f220000300800 */
[----:B------:R-:W-:-:S03]  /*10480*/  @!P6 IMAD.IADD R6, R6, 0x1, -R0 ;  /* 0x000000010606e824 */ /* 0x000fc600078e0a00 */
[----:B------:R-:W4:Y:S01]  /*10490*/  LDL.LU R18, [R1+0x4ec] ;  /* 0x0004ec0001127983 */ /* 0x000f220000300800 */
[--C-:B------:R-:W-:Y:S01]  /*104a0*/  @!P4 IMAD.IADD R9, R9, 0x1, -R0.reuse ;  /* 0x000000010909c824 */ /* 0x100fe200078e0a00 */
[----:B------:R-:W-:Y:S01]  /*104b0*/  ISETP.GE.AND P6, PT, R14, RZ, PT ;  /* 0x000000ff0e00720c */ /* 0x000fe20003fc6270 */
[----:B------:R-:W-:Y:S01]  /*104c0*/  @!P0 IMAD.IADD R8, R8, 0x1, -R0 ;  /* 0x0000000108088824 */ /* 0x000fe200078e0a00 */
[----:B------:R-:W-:Y:S01]  /*104d0*/  ISETP.GE.AND P4, PT, R12, RZ, PT ;  /* 0x000000ff0c00720c */ /* 0x000fe20003f86270 */
[----:B------:R-:W4:Y:S01]  /*104e0*/  LDL.LU R17, [R1+0x4e8] ;  /* 0x0004e80001117983 */ /* 0x000f220000300800 */
[----:B------:R-:W-:Y:S02]  /*104f0*/  ISETP.GE.AND P0, PT, R16, RZ, PT ;  /* 0x000000ff1000720c */ /* 0x000fe40003f06270 */
[----:B------:R-:W-:Y:S01]  /*10500*/  LEA.HI R12, R11, R28, RZ, 0x7 ;  /* 0x0000001c0b0c7211 */ /* 0x000fe200078f38ff */
[----:B------:R-:W4:Y:S01]  /*10510*/  LDL.LU R14, [R1+0x4e4] ;  /* 0x0004e400010e7983 */ /* 0x000f220000300800 */
[----:B------:R-:W-:-:S03]  /*10520*/  LOP3.LUT R11, R29, 0x400, R5, 0xf8, !PT ;  /* 0x000004001d0b7812 */ /* 0x000fc600078ef805 */
[----:B------:R-:W4:Y:S04]  /*10530*/  LDL.LU R16, [R1+0x4e0] ;  /* 0x0004e00001107983 */ /* 0x000f280000300800 */
[----:B------:R-:W4:Y:S04]  /*10540*/  LDL.LU R12, [R1+0x4dc] ;  /* 0x0004dc00010c7983 */ /* 0x000f280000300800 */
[----:B------:R-:W4:Y:S04]  /*10550*/  LDL.LU R11, [R1+0x4d8] ;  /* 0x0004d800010b7983 */ /* 0x000f280000300800 */
[----:B------:R-:W4:Y:S01]  /*10560*/  LDL.LU R28, [R1+0x4d4] ;  /* 0x0004d400011c7983 */ /* 0x000f220000300800 */
[----:B------:R-:W-:-:S13]  /*10570*/  ISETP.GT.U32.AND P3, PT, R0, R10, PT ;  /* 0x0000000a0000720c */ /* 0x000fda0003f64070 */
[----:B------:R-:W-:-:S05]  /*10580*/  @!P3 IMAD.IADD R10, R10, 0x1, -R0 ;  /* 0x000000010a0ab824 */ /* 0x000fca00078e0a00 */
[----:B------:R-:W-:Y:S01]  /*10590*/  ISETP.GT.U32.AND P3, PT, R0, R10, PT ;  /* 0x0000000a0000720c */ /* 0x000fe20003f64070 */
[----:B------:R-:W-:Y:S02]  /*105a0*/  @!P6 IMAD.MOV R2, RZ, RZ, -R2 ;  /* 0x000000ffff02e224 */ /* 0x000fe400078e0a02 */
[----:B------:R-:W-:Y:S01]  /*105b0*/  @!P2 IMAD.MOV R6, RZ, RZ, -R6 ;  /* 0x000000ffff06a224 */ /* 0x000fe200078e0a06 */
[----:B------:R-:W-:Y:S01]  /*105c0*/  LOP3.LUT R4, R4, 0x800, R5, 0xf8, !PT ;  /* 0x0000080004047812 */ /* 0x000fe200078ef805 */
[----:B------:R-:W-:Y:S02]  /*105d0*/  @!P5 IMAD.MOV R7, RZ, RZ, -R7 ;  /* 0x000000ffff07d224 */ /* 0x000fe400078e0a07 */
[----:B------:R-:W-:Y:S01]  /*105e0*/  @!P1 IMAD.MOV R8, RZ, RZ, -R8 ;  /* 0x000000ffff089224 */ /* 0x000fe200078e0a08 */
[----:B------:R4:W-:Y:S05]  /*105f0*/  STL [R1+0x20e0], R2 ;  /* 0x0020e00201007387 */ /* 0x0009ea0000100800 */
[----:B------:R-:W-:Y:S01]  /*10600*/  @!P3 IMAD.IADD R10, R10, 0x1, -R0 ;  /* 0x000000010a0ab824 */ /* 0x000fe200078e0a00 */
[----:B------:R0:W-:Y:S04]  /*10610*/  STL [R1+0x20e4], R6 ;  /* 0x0020e40601007387 */ /* 0x0001e80000100800 */
[----:B------:R-:W-:Y:S04]  /*10620*/  STL [R1+0x20e8], R7 ;  /* 0x0020e80701007387 */ /* 0x000fe80000100800 */
[----:B------:R-:W-:Y:S04]  /*10630*/  STL [R1+0x2100], R8 ;  /* 0x0021000801007387 */ /* 0x000fe80000100800 */
[----:B------:R-:W4:Y:S04]  /*10640*/  LDL.LU R4, [R1+0x4d0] ;  /* 0x0004d00001047983 */ /* 0x000f280000300800 */
[----:B------:R-:W4:Y:S01]  /*10650*/  LDL.LU R5, [R1+0x4cc] ;  /* 0x0004cc0001057983 */ /* 0x000f220000300800 */
[----:B--2---:R-:W-:-:S02]  /*10660*/  ISETP.NE.AND P3, PT, R3, RZ, PT ;  /* 0x000000ff0300720c */ /* 0x004fc40003f65270 */
[----:B------:R-:W-:-:S04]  /*10670*/  LOP3.LUT R3, RZ, R3, RZ, 0x33, !PT ;  /* 0x00000003ff037212 */ /* 0x000fc800078e33ff */
[C---:B---3--:R-:W-:Y:S02]  /*10680*/  SEL R0, R3.reuse, R13, !P3 ;  /* 0x0000000d03007207 */ /* 0x048fe40005800000 */
[----:B----4-:R-:W-:-:S03]  /*10690*/  SEL R2, R3, R20, !P3 ;  /* 0x0000001403027207 */ /* 0x010fc60005800000 */
[----:B------:R1:W-:Y:S04]  /*106a0*/  STL [R1+0x3f8], R0 ;  /* 0x0003f80001007387 */ /* 0x0003e80000100800 */
[----:B------:R-:W2:Y:S01]  /*106b0*/  LDL.LU R15, [R1+0x4c8] ;  /* 0x0004c800010f7983 */ /* 0x000ea20000300800 */
[----:B0-----:R-:W-:-:S03]  /*106c0*/  SEL R6, R3, R18, !P3 ;  /* 0x0000001203067207 */ /* 0x001fc60005800000 */
[----:B------:R-:W3:Y:S01]  /*106d0*/  LDL.LU R13, [R1+0x4c4] ;  /* 0x0004c400010d7983 */ /* 0x000ee20000300800 */
[----:B-1----:R-:W-:-:S03]  /*106e0*/  SEL R0, R3, R19, !P3 ;  /* 0x0000001303007207 */ /* 0x002fc60005800000 */
[----:B------:R0:W-:Y:S04]  /*106f0*/  STL [R1+0x3f4], R2 ;  /* 0x0003f40201007387 */ /* 0x0001e80000100800 */
[----:B------:R1:W-:Y:S04]  /*10700*/  STL [R1+0x3f0], R0 ;  /* 0x0003f00001007387 */ /* 0x0003e80000100800 */
[----:B------:R4:W-:Y:S01]  /*10710*/  STL [R1+0x3ec], R6 ;  /* 0x0003ec0601007387 */ /* 0x0009e20000100800 */
[C---:B0-----:R-:W-:Y:S02]  /*10720*/  SEL R2, R3.reuse, R17, !P3 ;  /* 0x0000001103027207 */ /* 0x041fe40005800000 */
[----:B-1----:R-:W-:-:S03]  /*10730*/  SEL R0, R3, R14, !P3 ;  /* 0x0000000e03007207 */ /* 0x002fc60005800000 */
[----:B------:R0:W-:Y:S01]  /*10740*/  STL [R1+0x3e8], R2 ;  /* 0x0003e80201007387 */ /* 0x0001e20000100800 */
[----:B----4-:R-:W-:-:S03]  /*10750*/  SEL R6, R3, R16, !P3 ;  /* 0x0000001003067207 */ /* 0x010fc60005800000 */
[----:B------:R1:W-:Y:S04]  /*10760*/  STL [R1+0x3e4], R0 ;  /* 0x0003e40001007387 */ /* 0x0003e80000100800 */
[----:B------:R4:W-:Y:S01]  /*10770*/  STL [R1+0x3e0], R6 ;  /* 0x0003e00601007387 */ /* 0x0009e20000100800 */
[----:B0-----:R-:W-:-:S03]  /*10780*/  SEL R2, R3, R12, !P3 ;  /* 0x0000000c03027207 */ /* 0x001fc60005800000 */
[----:B------:R-:W3:Y:S01]  /*10790*/  LDL.LU R8, [R1+0x4c0] ;  /* 0x0004c00001087983 */ /* 0x000ee20000300800 */
[----:B-1----:R-:W-:-:S03]  /*107a0*/  SEL R0, R3, R11, !P3 ;  /* 0x0000000b03007207 */ /* 0x002fc60005800000 */
[----:B------:R0:W-:Y:S04]  /*107b0*/  STL [R1+0x3dc], R2 ;  /* 0x0003dc0201007387 */ /* 0x0001e80000100800 */
[----:B------:R-:W3:Y:S04]  /*107c0*/  LDL.LU R7, [R1+0x4bc] ;  /* 0x0004bc0001077983 */ /* 0x000ee80000300800 */
[----:B------:R1:W-:Y:S04]  /*107d0*/  STL [R1+0x3d8], R0 ;  /* 0x0003d80001007387 */ /* 0x0003e80000100800 */
[----:B----4-:R-:W4:Y:S04]  /*107e0*/  LDL.LU R6, [R1+0x4b8] ;  /* 0x0004b80001067983 */ /* 0x010f280000300800 */
[----:B0-----:R-:W4:Y:S04]  /*107f0*/  LDL.LU R2, [R1+0x4b4] ;  /* 0x0004b40001027983 */ /* 0x001f280000300800 */
[----:B-1----:R-:W4:Y:S04]  /*10800*/  LDL.LU R0, [R1+0x4b0] ;  /* 0x0004b00001007983 */ /* 0x002f280000300800 */
[----:B------:R-:W4:Y:S04]  /*10810*/  LDL.LU R29, [R1+0x4ac] ;  /* 0x0004ac00011d7983 */ /* 0x000f280000300800 */
[----:B------:R-:W4:Y:S01]  /*10820*/  LDL.LU R27, [R1+0x4a8] ;  /* 0x0004a800011b7983 */ /* 0x000f220000300800 */
[----:B------:R-:W-:-:S03]  /*10830*/  SEL R11, R3, R28, !P3 ;  /* 0x0000001c030b7207 */ /* 0x000fc60005800000 */
[----:B------:R-:W4:Y:S04]  /*10840*/  LDL.LU R12, [R1+0x4a4] ;  /* 0x0004a400010c7983 */ /* 0x000f280000300800 */
[----:B------:R-:W4:Y:S04]  /*10850*/  LDL.LU R26, [R1+0x4a0] ;  /* 0x0004a000011a7983 */ /* 0x000f280000300800 */
[----:B------:R-:W4:Y:S04]  /*10860*/  LDL.LU R25, [R1+0x49c] ;  /* 0x00049c0001197983 */ /* 0x000f280000300800 */
[----:B------:R0:W-:Y:S04]  /*10870*/  STL [R1+0x3d4], R11 ;  /* 0x0003d40b01007387 */ /* 0x0001e80000100800 */
[----:B------:R-:W4:Y:S04]  /*10880*/  LDL.LU R24, [R1+0x498] ;  /* 0x0004980001187983 */ /* 0x000f280000300800 */
[----:B------:R-:W4:Y:S04]  /*10890*/  LDL.LU R23, [R1+0x494] ;  /* 0x0004940001177983 */ /* 0x000f280000300800 */
[----:B------:R-:W4:Y:S04]  /*108a0*/  LDL.LU R22, [R1+0x490] ;  /* 0x0004900001167983 */ /* 0x000f280000300800 */
[----:B------:R-:W4:Y:S04]  /*108b0*/  LDL.LU R21, [R1+0x48c] ;  /* 0x00048c0001157983 */ /* 0x000f280000300800 */
[----:B------:R-:W4:Y:S04]  /*108c0*/  LDL.LU R14, [R1+0x488] ;  /* 0x00048800010e7983 */ /* 0x000f280000300800 */
[----:B------:R-:W4:Y:S04]  /*108d0*/  LDL.LU R16, [R1+0x484] ;  /* 0x0004840001107983 */ /* 0x000f280000300800 */
[----:B0-----:R-:W4:Y:S04]  /*108e0*/  LDL.LU R11, [R1+0x480] ;  /* 0x00048000010b7983 */ /* 0x001f280000300800 */
[----:B------:R-:W4:Y:S01]  /*108f0*/  LDL.LU R28, [R1+0x47c] ;  /* 0x00047c00011c7983 */ /* 0x000f220000300800 */
[----:B------:R-:W-:-:S02]  /*10900*/  SEL R4, R3, R4, !P3 ;  /* 0x0000000403047207 */ /* 0x000fc40005800000 */
[----:B------:R-:W-:-:S03]  /*10910*/  SEL R17, R3, R5, !P3 ;  /* 0x0000000503117207 */ /* 0x000fc60005800000 */
[----:B------:R3:W-:Y:S04]  /*10920*/  STL [R1+0x3d0], R4 ;  /* 0x0003d00401007387 */ /* 0x0007e80000100800 */
[----:B------:R0:W-:Y:S04]  /*10930*/  STL [R1+0x3cc], R17 ;  /* 0x0003cc1101007387 */ /* 0x0001e80000100800 */
[----:B------:R-:W4:Y:S01]  /*10940*/  LDL.LU R20, [R1+0x478] ;  /* 0x0004780001147983 */ /* 0x000f220000300800 */
[C---:B--2---:R-:W-:Y:S02]  /*10950*/  SEL R5, R3.reuse, R15, !P3 ;  /* 0x0000000f03057207 */ /* 0x044fe40005800000 */
[----:B---3--:R-:W-:-:S03]  /*10960*/  SEL R4, R3, R13, !P3 ;  /* 0x0000000d03047207 */ /* 0x008fc60005800000 */
[----:B------:R-:W-:Y:S04]  /*10970*/  STL [R1+0x3c8], R5 ;  /* 0x0003c80501007387 */ /* 0x000fe80000100800 */
[----:B------:R-:W2:Y:S04]  /*10980*/  LDL.LU R19, [R1+0x474] ;  /* 0x0004740001137983 */ /* 0x000ea80000300800 */
[----:B------:R1:W-:Y:S04]  /*10990*/  STL [R1+0x3c4], R4 ;  /* 0x0003c40401007387 */ /* 0x0003e80000100800 */
[----:B------:R-:W3:Y:S04]  /*109a0*/  LDL.LU R18, [R1+0x470] ;  /* 0x0004700001127983 */ /* 0x000ee80000300800 */
[----:B0-----:R-:W3:Y:S04]  /*109b0*/  LDL.LU R17, [R1+0x46c] ;  /* 0x00046c0001117983 */ /* 0x001ee80000300800 */
[----:B-1----:R-:W3:Y:S04]  /*109c0*/  LDL.LU R4, [R1+0x468] ;  /* 0x0004680001047983 */ /* 0x002ee80000300800 */
[----:B------:R-:W3:Y:S04]  /*109d0*/  LDL.LU R5, [R1+0x464] ;  /* 0x0004640001057983 */ /* 0x000ee80000300800 */
[----:B------:R-:W3:Y:S01]  /*109e0*/  LDL.LU R15, [R1+0x460] ;  /* 0x00046000010f7983 */ /* 0x000ee20000300800 */
[----:B------:R-:W-:-:S03]  /*109f0*/  SEL R8, R3, R8, !P3 ;  /* 0x0000000803087207 */ /* 0x000fc60005800000 */
[----:B------:R-:W3:Y:S04]  /*10a00*/  LDL.LU R13, [R1+0x45c] ;  /* 0x00045c00010d7983 */ /* 0x000ee80000300800 */
[----:B------:R0:W-:Y:S02]  /*10a10*/  STL [R1+0x3c0], R8 ;  /* 0x0003c00801007387 */ /* 0x0001e40000100800 */
[C---:B0-----:R-:W-:Y:S02]  /*10a20*/  SEL R8, R3.reuse, R7, !P3 ;  /* 0x0000000703087207 */ /* 0x041fe40005800000 */
[C---:B----4-:R-:W-:Y:S02]  /*10a30*/  SEL R6, R3.reuse, R6, !P3 ;  /* 0x0000000603067207 */ /* 0x050fe40005800000 */
[C---:B------:R-:W-:Y:S01]  /*10a40*/  SEL R7, R3.reuse, R2, !P3 ;  /* 0x0000000203077207 */ /* 0x040fe20005800000 */
[----:B------:R-:W-:Y:S01]  /*10a50*/  STL [R1+0x3bc], R8 ;  /* 0x0003bc0801007387 */ /* 0x000fe20000100800 */
[----:B------:R-:W-:-:S03]  /*10a60*/  SEL R2, R3, R0, !P3 ;  /* 0x0000000003027207 */ /* 0x000fc60005800000 */
[----:B------:R0:W-:Y:S04]  /*10a70*/  STL [R1+0x3b8], R6 ;  /* 0x0003b80601007387 */ /* 0x0001e80000100800 */
[----:B------:R-:W-:Y:S01]  /*10a80*/  STL [R1+0x3b4], R7 ;  /* 0x0003b40701007387 */ /* 0x000fe20000100800 */
[C---:B------:R-:W-:Y:S02]  /*10a90*/  SEL R0, R3.reuse, R27, !P3 ;  /* 0x0000001b03007207 */ /* 0x040fe40005800000 */
[C---:B0-----:R-:W-:Y:S01]  /*10aa0*/  SEL R6, R3.reuse, R29, !P3 ;  /* 0x0000001d03067207 */ /* 0x041fe20005800000 */
[----:B------:R0:W-:Y:S04]  /*10ab0*/  STL [R1+0x3b0], R2 ;  /* 0x0003b00201007387 */ /* 0x0001e80000100800 */
[----:B------:R1:W-:Y:S01]  /*10ac0*/  STL [R1+0x3ac], R6 ;  /* 0x0003ac0601007387 */ /* 0x0003e20000100800 */
[----:B0-----:R-:W-:-:S03]  /*10ad0*/  SEL R2, R3, R12, !P3 ;  /* 0x0000000c03027207 */ /* 0x001fc60005800000 */
[----:B------:R-:W4:Y:S04]  /*10ae0*/  LDL.LU R12, [R1+0x458] ;  /* 0x00045800010c7983 */ /* 0x000f280000300800 */
[----:B------:R0:W-:Y:S01]  /*10af0*/  STL [R1+0x3a8], R0 ;  /* 0x0003a80001007387 */ /* 0x0001e20000100800 */
[----:B-1----:R-:W-:-:S03]  /*10b00*/  SEL R6, R3, R25, !P3 ;  /* 0x0000001903067207 */ /* 0x002fc60005800000 */
[----:B------:R1:W-:Y:S01]  /*10b10*/  STL [R1+0x3a4], R2 ;  /* 0x0003a40201007387 */ /* 0x0003e20000100800 */
[C---:B0-----:R-:W-:Y:S02]  /*10b20*/  SEL R0, R3.reuse, R26, !P3 ;  /* 0x0000001a03007207 */ /* 0x041fe40005800000 */
[----:B-1----:R-:W-:-:S03]  /*10b30*/  SEL R2, R3, R24, !P3 ;  /* 0x0000001803027207 */ /* 0x002fc60005800000 */
[----:B------:R0:W-:Y:S04]  /*10b40*/  STL [R1+0x3a0], R0 ;  /* 0x0003a00001007387 */ /* 0x0001e80000100800 */
[----:B------:R1:W-:Y:S01]  /*10b50*/  STL [R1+0x39c], R6 ;  /* 0x00039c0601007387 */ /* 0x0003e20000100800 */
[----:B0-----:R-:W-:-:S03]  /*10b60*/  SEL R0, R3, R23, !P3 ;  /* 0x0000001703007207 */ /* 0x001fc60005800000 */
[----:B------:R0:W-:Y:S01]  /*10b70*/  STL [R1+0x394], R2 ;  /* 0x0003940201007387 */ /* 0x0001e20000100800 */
[----:B-1----:R-:W-:-:S03]  /*10b80*/  SEL R6, R3, R22, !P3 ;  /* 0x0000001603067207 */ /* 0x002fc60005800000 */
        /* <DEDUP_REMOVED lines=8> */
[----:B------:R-:W-:Y:S04]  /*10c10*/  STL [R1+0x380], R6 ;  /* 0x0003800601007387 */ /* 0x000fe80000100800 */
[----:B------:R-:W4:Y:S01]  /*10c20*/  LDL.LU R14, [R1+0x454] ;  /* 0x00045400010e7983 */ /* 0x000f220000300800 */
[----:B0-----:R-:W-:-:S03]  /*10c30*/  SEL R0, R3, R28, !P3 ;  /* 0x0000001c03007207 */ /* 0x001fc60005800000 */
[----:B------:R0:W-:Y:S04]  /*10c40*/  STL [R1+0x37c], R2 ;  /* 0x00037c0201007387 */ /* 0x0001e80000100800 */
[----:B------:R-:W4:Y:S04]  /*10c50*/  LDL.LU R16, [R1+0x450] ;  /* 0x0004500001107983 */ /* 0x000f280000300800 */
[----:B------:R2:W-:Y:S04]  /*10c60*/  STL [R1+0x378], R0 ;  /* 0x0003780001007387 */ /* 0x0005e80000100800 */
[----:B------:R-:W4:Y:S04]  /*10c70*/  LDL.LU R11, [R1+0x44c] ;  /* 0x00044c00010b7983 */ /* 0x000f280000300800 */
[----:B------:R-:W4:Y:S01]  /*10c80*/  LDL.LU R28, [R1+0x448] ;  /* 0x00044800011c7983 */ /* 0x000f220000300800 */
[----:B0-----:R-:W-:-:S05]  /*10c90*/  SEL R2, R3, R20, !P3 ;  /* 0x0000001403027207 */ /* 0x001fca0005800000 */
[----:B------:R0:W-:Y:S01]  /*10ca0*/  STL [R1+0x374], R2 ;  /* 0x0003740201007387 */ /* 0x0001e20000100800 */
[----:B--2---:R-:W-:-:S05]  /*10cb0*/  SEL R0, R3, R19, !P3 ;  /* 0x0000001303007207 */ /* 0x004fca0005800000 */
[----:B------:R1:W-:Y:S01]  /*10cc0*/  STL [R1+0x370], R0 ;  /* 0x0003700001007387 */ /* 0x0003e20000100800 */
[C---:B---3--:R-:W-:Y:S02]  /*10cd0*/  SEL R6, R3.reuse, R18, !P3 ;  /* 0x0000001203067207 */ /* 0x048fe40005800000 */
[----:B0-----:R-:W-:-:S03]  /*10ce0*/  SEL R2, R3, R17, !P3 ;  /* 0x0000001103027207 */ /* 0x001fc60005800000 */
[----:B------:R-:W-:Y:S01]  /*10cf0*/  STL [R1+0x36c], R6 ;  /* 0x00036c0601007387 */ /* 0x000fe20000100800 */
[----:B-1----:R-:W-:-:S03]  /*10d00*/  SEL R0, R3, R4, !P3 ;  /* 0x0000000403007207 */ /* 0x002fc60005800000 */
[----:B------:R0:W-:Y:S01]  /*10d10*/  STL [R1+0x368], R2 ;  /* 0x0003680201007387 */ /* 0x0001e20000100800 */
[----:B------:R-:W-:-:S03]  /*10d20*/  SEL R4, R3, R5, !P3 ;  /* 0x0000000503047207 */ /* 0x000fc60005800000 */
[----:B------:R1:W-:Y:S04]  /*10d30*/  STL [R1+0x364], R0 ;  /* 0x0003640001007387 */ /* 0x0003e80000100800 */
[----:B------:R-:W-:Y:S01]  /*10d40*/  STL [R1+0x360], R4 ;  /* 0x0003600401007387 */ /* 0x000fe20000100800 */
[----:B0-----:R-:W-:-:S03]  /*10d50*/  SEL R2, R3, R15, !P3 ;  /* 0x0000000f03027207 */ /* 0x001fc60005800000 */
[----:B------:R-:W2:Y:S01]  /*10d60*/  LDL.LU R8, [R1+0x444] ;  /* 0x0004440001087983 */ /* 0x000ea20000300800 */
[----:B-1----:R-:W-:-:S03]  /*10d70*/  SEL R0, R3, R13, !P3 ;  /* 0x0000000d03007207 */ /* 0x002fc60005800000 */
[----:B------:R0:W-:Y:S04]  /*10d80*/  STL [R1+0x35c], R2 ;  /* 0x00035c0201007387 */ /* 0x0001e80000100800 */
[----:B------:R-:W3:Y:S04]  /*10d90*/  LDL.LU R7, [R1+0x440] ;  /* 0x0004400001077983 */ /* 0x000ee80000300800 */
[----:B------:R1:W-:Y:S04]  /*10da0*/  STL [R1+0x358], R0 ;  /* 0x0003580001007387 */ /* 0x0003e80000100800 */
[----:B------:R-:W3:Y:S04]  /*10db0*/  LDL.LU R6, [R1+0x43c] ;  /* 0x00043c0001067983 */ /* 0x000ee80000300800 */
[----:B0-----:R-:W3:Y:S04]  /*10dc0*/  LDL.LU R2, [R1+0x438] ;  /* 0x0004380001027983 */ /* 0x001ee80000300800 */
[----:B-1----:R-:W3:Y:S04]  /*10dd0*/  LDL.LU R0, [R1+0x434] ;  /* 0x0004340001007983 */ /* 0x002ee80000300800 */
[----:B------:R-:W3:Y:S04]  /*10de0*/  LDL.LU R29, [R1+0x430] ;  /* 0x00043000011d7983 */ /* 0x000ee80000300800 */
[----:B------:R-:W3:Y:S04]  /*10df0*/  LDL.LU R27, [R1+0x42c] ;  /* 0x00042c00011b7983 */ /* 0x000ee80000300800 */
[----:B------:R-:W3:Y:S04]  /*10e00*/  LDL.LU R4, [R1+0x428] ;  /* 0x0004280001047983 */ /* 0x000ee80000300800 */
[----:B------:R-:W3:Y:S04]  /*10e10*/  LDL.LU R26, [R1+0x424] ;  /* 0x00042400011a7983 */ /* 0x000ee80000300800 */
[----:B------:R-:W3:Y:S01]  /*10e20*/  LDL.LU R25, [R1+0x420] ;  /* 0x0004200001197983 */ /* 0x000ee20000300800 */
[----:B----4-:R-:W-:-:S05]  /*10e30*/  SEL R5, R3, R12, !P3 ;  /* 0x0000000c03057207 */ /* 0x010fca0005800000 */
[----:B------:R0:W-:Y:S04]  /*10e40*/  STL [R1+0x354], R5 ;  /* 0x0003540501007387 */ /* 0x0001e80000100800 */
[----:B------:R-:W4:Y:S04]  /*10e50*/  LDL.LU R24, [R1+0x41c] ;  /* 0x00041c0001187983 */ /* 0x000f280000300800 */
[----:B------:R-:W4:Y:S04]  /*10e60*/  LDL.LU R23, [R1+0x418] ;  /* 0x0004180001177983 */ /* 0x000f280000300800 */
[----:B------:R-:W4:Y:S04]  /*10e70*/  LDL.LU R22, [R1+0x414] ;  /* 0x0004140001167983 */ /* 0x000f280000300800 */
[----:B------:R-:W4:Y:S04]  /*10e80*/  LDL.LU R21, [R1+0x410] ;  /* 0x0004100001157983 */ /* 0x000f280000300800 */
[----:B0-----:R-:W4:Y:S04]  /*10e90*/  LDL.LU R5, [R1+0x40c] ;  /* 0x00040c0001057983 */ /* 0x001f280000300800 */
[----:B------:R-:W4:Y:S04]  /*10ea0*/  LDL.LU R15, [R1+0x408] ;  /* 0x00040800010f7983 */ /* 0x000f280000300800 */
[----:B------:R-:W4:Y:S04]  /*10eb0*/  LDL.LU R13, [R1+0x404] ;  /* 0x00040400010d7983 */ /* 0x000f280000300800 */
[----:B------:R-:W4:Y:S01]  /*10ec0*/  LDL.LU R12, [R1+0x400] ;  /* 0x00040000010c7983 */ /* 0x000f220000300800 */
[----:B------:R-:W-:-:S02]  /*10ed0*/  SEL R17, R3, R14, !P3 ;  /* 0x0000000e03117207 */ /* 0x000fc40005800000 */
[----:B------:R-:W-:-:S03]  /*10ee0*/  SEL R16, R3, R16, !P3 ;  /* 0x0000001003107207 */ /* 0x000fc60005800000 */
[----:B------:R0:W-:Y:S04]  /*10ef0*/  STL [R1+0x350], R17 ;  /* 0x0003501101007387 */ /* 0x0001e80000100800 */
[----:B------:R-:W-:Y:S01]  /*10f00*/  STL [R1+0x34c], R16 ;  /* 0x00034c1001007387 */ /* 0x000fe20000100800 */
[----:B------:R-:W-:-:S03]  /*10f10*/  SEL R14, R3, R11, !P3 ;  /* 0x0000000b030e7207 */ /* 0x000fc60005800000 */
[----:B------:R-:W4:Y:S01]  /*10f20*/  LDL.LU R20, [R1+0x3fc] ;  /* 0x0003fc0001147983 */ /* 0x000f220000300800 */
[----:B------:R-:W-:-:S03]  /*10f30*/  SEL R11, R3, R28, !P3 ;  /* 0x0000001c030b7207 */ /* 0x000fc60005800000 */
[----:B------:R1:W-:Y:S04]  /*10f40*/  STL [R1+0x348], R14 ;  /* 0x0003480e01007387 */ /* 0x0003e80000100800 */
[----:B------:R-:W4:Y:S04]  /*10f50*/  LDL.LU R19, [R1+0x2a8] ;  /* 0x0002a80001137983 */ /* 0x000f280000300800 */
[----:B------:R1:W-:Y:S04]  /*10f60*/  STL [R1+0x344], R11 ;  /* 0x0003440b01007387 */ /* 0x0003e80000100800 */
[----:B------:R-:W4:Y:S04]  /*10f70*/  LDL.LU R18, [R1+0x2a4] ;  /* 0x0002a40001127983 */ /* 0x000f280000300800 */
[----:B0-----:R-:W4:Y:S04]  /*10f80*/  LDL.LU R17, [R1+0x29c] ;  /* 0x00029c0001117983 */ /* 0x001f280000300800 */
[----:B-1----:R-:W4:Y:S04]  /*10f90*/  LDL.LU R14, [R1+0x298] ;  /* 0x00029800010e7983 */ /* 0x002f280000300800 */
[----:B------:R-:W4:Y:S04]  /*10fa0*/  LDL.LU R16, [R1+0x294] ;  /* 0x0002940001107983 */ /* 0x000f280000300800 */
[----:B------:R-:W4:Y:S04]  /*10fb0*/  LDL.LU R11, [R1+0x290] ;  /* 0x00029000010b7983 */ /* 0x000f280000300800 */
[----:B------:R-:W4:Y:S01]  /*10fc0*/  LDL.LU R28, [R1+0x28c] ;  /* 0x00028c00011c7983 */ /* 0x000f220000300800 */
[----:B--2---:R-:W-:-:S05]  /*10fd0*/  SEL R8, R3, R8, !P3 ;  /* 0x0000000803087207 */ /* 0x004fca0005800000 */
[----:B------:R3:W-:Y:S02]  /*10fe0*/  STL [R1+0x340], R8 ;  /* 0x0003400801007387 */ /* 0x0007e40000100800 */
[C---:B---3--:R-:W-:Y:S02]  /*10ff0*/  SEL R8, R3.reuse, R7, !P3 ;  /* 0x0000000703087207 */ /* 0x048fe40005800000 */
[C---:B------:R-:W-:Y:S02]  /*11000*/  SEL R6, R3.reuse, R6, !P3 ;  /* 0x0000000603067207 */ /* 0x040fe40005800000 */
        /* <DEDUP_REMOVED lines=10> */
[----:B------:R-:W2:Y:S04]  /*110b0*/  LDL.LU R4, [R1+0x288] ;  /* 0x0002880001047983 */ /* 0x000ea80000300800 */
[----:B------:R0:W-:Y:S01]  /*110c0*/  STL [R1+0x328], R0 ;  /* 0x0003280001007387 */ /* 0x0001e20000100800 */
[----:B-1----:R-:W-:-:S03]  /*110d0*/  SEL R6, R3, R25, !P3 ;  /* 0x0000001903067207 */ /* 0x002fc60005800000 */
[----:B------:R4:W-:Y:S01]  /*110e0*/  STL [R1+0x324], R2 ;  /* 0x0003240201007387 */ /* 0x0009e20000100800 */
[C---:B0-----:R-:W-:Y:S02]  /*110f0*/  SEL R0, R3.reuse, R26, !P3 ;  /* 0x0000001a03007207 */ /* 0x041fe40005800000 */
[----:B----4-:R-:W-:-:S03]  /*11100*/  SEL R2, R3, R24, !P3 ;  /* 0x0000001803027207 */ /* 0x010fc60005800000 */
[----:B------:R0:W-:Y:S04]  /*11110*/  STL [R1+0x320], R0 ;  /* 0x0003200001007387 */ /* 0x0001e80000100800 */
[----:B------:R1:W-:Y:S01]  /*11120*/  STL [R1+0x31c], R6 ;  /* 0x00031c0601007387 */ /* 0x0003e20000100800 */
[----:B0-----:R-:W-:-:S03]  /*11130*/  SEL R0, R3, R23, !P3 ;  /* 0x0000001703007207 */ /* 0x001fc60005800000 */
[----:B------:R0:W-:Y:S01]  /*11140*/  STL [R1+0x318], R2 ;  /* 0x0003180201007387 */ /* 0x0001e20000100800 */
[----:B-1----:R-:W-:-:S03]  /*11150*/  SEL R6, R3, R22, !P3 ;  /* 0x0000001603067207 */ /* 0x002fc60005800000 */
[----:B------:R1:W-:Y:S01]  /*11160*/  STL [R1+0x314], R0 ;  /* 0x0003140001007387 */ /* 0x0003e20000100800 */
[----:B0-----:R-:W-:-:S03]  /*11170*/  SEL R2, R3, R21, !P3 ;  /* 0x0000001503027207 */ /* 0x001fc60005800000 */
[----:B------:R-:W-:Y:S01]  /*11180*/  STL [R1+0x310], R6 ;  /* 0x0003100601007387 */ /* 0x000fe20000100800 */
[----:B-1----:R-:W-:-:S03]  /*11190*/  SEL R0, R3, R5, !P3 ;  /* 0x0000000503007207 */ /* 0x002fc60005800000 */
[----:B------:R0:W-:Y:S01]  /*111a0*/  STL [R1+0x30c], R2 ;  /* 0x00030c0201007387 */ /* 0x0001e20000100800 */
[----:B------:R-:W-:-:S03]  /*111b0*/  SEL R5, R3, R15, !P3 ;  /* 0x0000000f03057207 */ /* 0x000fc60005800000 */
[----:B------:R1:W-:Y:S01]  /*111c0*/  STL [R1+0x308], R0 ;  /* 0x0003080001007387 */ /* 0x0003e20000100800 */
[----:B0-----:R-:W-:-:S03]  /*111d0*/  SEL R2, R3, R13, !P3 ;  /* 0x0000000d03027207 */ /* 0x001fc60005800000 */
[----:B------:R0:W-:Y:S01]  /*111e0*/  STL [R1+0x304], R5 ;  /* 0x0003040501007387 */ /* 0x0001e20000100800 */
[----:B-1----:R-:W-:-:S03]  /*111f0*/  SEL R0, R3, R12, !P3 ;  /* 0x0000000c03007207 */ /* 0x002fc60005800000 */
[----:B0-----:R-:W3:Y:S04]  /*11200*/  LDL.LU R5, [R1+0x284] ;  /* 0x0002840001057983 */ /* 0x001ee80000300800 */
[----:B------:R0:W-:Y:S04]  /*11210*/  STL [R1+0x300], R2 ;  /* 0x0003000201007387 */ /* 0x0001e80000100800 */
[----:B------:R-:W4:Y:S04]  /*11220*/  LDL.LU R15, [R1+0x280] ;  /* 0x00028000010f7983 */ /* 0x000f280000300800 */
[----:B------:R1:W-:Y:S01]  /*11230*/  STL [R1+0x2fc], R0 ;  /* 0x0002fc0001007387 */ /* 0x0003e20000100800 */
[----:B0-----:R-:W-:-:S03]  /*11240*/  SEL R2, R3, R20, !P3 ;  /* 0x0000001403027207 */ /* 0x001fc60005800000 */
[----:B------:R-:W4:Y:S04]  /*11250*/  LDL.LU R13, [R1+0x27c] ;  /* 0x00027c00010d7983 */ /* 0x000f280000300800 */
[----:B------:R-:W4:Y:S01]  /*11260*/  LDL.LU R12, [R1+0x278] ;  /* 0x00027800010c7983 */ /* 0x000f220000300800 */
[C---:B-1----:R-:W-:Y:S02]  /*11270*/  SEL R0, R3.reuse, R19, !P3 ;  /* 0x0000001303007207 */ /* 0x042fe40005800000 */
[C---:B------:R-:W-:Y:S01]  /*11280*/  SEL R6, R3.reuse, R18, !P3 ;  /* 0x0000001203067207 */ /* 0x040fe20005800000 */
        /* <DEDUP_REMOVED lines=9> */
[----:B------:R1:W-:Y:S04]  /*11320*/  STL [R1+0x2e4], R6 ;  /* 0x0002e40601007387 */ /* 0x0003e80000100800 */
[----:B------:R-:W4:Y:S01]  /*11330*/  LDL.LU R8, [R1+0x274] ;  /* 0x0002740001087983 */ /* 0x000f220000300800 */
[----:B0-----:R-:W-:-:S03]  /*11340*/  SEL R0, R3, R28, !P3 ;  /* 0x0000001c03007207 */ /* 0x001fc60005800000 */
[----:B------:R0:W-:Y:S04]  /*11350*/  STL [R1+0x2e0], R2 ;  /* 0x0002e00201007387 */ /* 0x0001e80000100800 */
[----:B------:R-:W4:Y:S04]  /*11360*/  LDL.LU R16, [R1+0x270] ;  /* 0x0002700001107983 */ /* 0x000f280000300800 */
[----:B------:R0:W-:Y:S04]  /*11370*/  STL [R1+0x2dc], R0 ;  /* 0x0002dc0001007387 */ /* 0x0001e80000100800 */
[----:B------:R-:W4:Y:S04]  /*11380*/  LDL.LU R11, [R1+0x26c] ;  /* 0x00026c00010b7983 */ /* 0x000f280000300800 */
[----:B------:R-:W4:Y:S04]  /*11390*/  LDL.LU R28, [R1+0x268] ;  /* 0x00026800011c7983 */ /* 0x000f280000300800 */
[----:B------:R-:W4:Y:S04]  /*113a0*/  LDL.LU R7, [R1+0x264] ;  /* 0x0002640001077983 */ /* 0x000f280000300800 */
[----:B-1----:R-:W4:Y:S04]  /*113b0*/  LDL.LU R6, [R1+0x25c] ;  /* 0x00025c0001067983 */ /* 0x002f280000300800 */
[----:B0-----:R-:W4:Y:S04]  /*113c0*/  LDL.LU R2, [R1+0x258] ;  /* 0x0002580001027983 */ /* 0x001f280000300800 */
[----:B------:R-:W4:Y:S04]  /*113d0*/  LDL.LU R14, [R1+0x254] ;  /* 0x00025400010e7983 */ /* 0x000f280000300800 */
[----:B------:R-:W4:Y:S04]  /*113e0*/  LDL.LU R0, [R1+0x250] ;  /* 0x0002500001007983 */ /* 0x000f280000300800 */
[----:B------:R-:W4:Y:S01]  /*113f0*/  LDL.LU R29, [R1+0x24c] ;  /* 0x00024c00011d7983 */ /* 0x000f220000300800 */
[----:B--2---:R-:W-:-:S05]  /*11400*/  SEL R4, R3, R4, !P3 ;  /* 0x0000000403047207 */ /* 0x004fca0005800000 */
[----:B------:R0:W-:Y:S04]  /*11410*/  STL [R1+0x2d8], R4 ;  /* 0x0002d80401007387 */ /* 0x0001e80000100800 */
[----:B------:R-:W2:Y:S04]  /*11420*/  LDL.LU R27, [R1+0x248] ;  /* 0x00024800011b7983 */ /* 0x000ea80000300800 */
[----:B------:R-:W2:Y:S04]  /*11430*/  LDL.LU R26, [R1+0x240] ;  /* 0x00024000011a7983 */ /* 0x000ea80000300800 */
[----:B------:R-:W2:Y:S04]  /*11440*/  LDL.LU R25, [R1+0x23c] ;  /* 0x00023c0001197983 */ /* 0x000ea80000300800 */
[----:B------:R-:W2:Y:S04]  /*11450*/  LDL.LU R24, [R1+0x238] ;  /* 0x0002380001187983 */ /* 0x000ea80000300800 */
[----:B------:R-:W2:Y:S04]  /*11460*/  LDL.LU R23, [R1+0x234] ;  /* 0x0002340001177983 */ /* 0x000ea80000300800 */
[----:B------:R-:W2:Y:S04]  /*11470*/  LDL.LU R19, [R1+0x84] ;  /* 0x0000840001137983 */ /* 0x000ea80000300800 */
[----:B------:R-:W2:Y:S04]  /*11480*/  LDL.LU R17, [R1+0x60] ;  /* 0x0000600001117983 */ /* 0x000ea80000300800 */
[----:B0-----:R-:W2:Y:S01]  /*11490*/  LDL.LU R4, [R1+0x230] ;  /* 0x0002300001047983 */ /* 0x001ea20000300800 */
[----:B---3--:R-:W-:-:S05]  /*114a0*/  SEL R5, R3, R5, !P3 ;  /* 0x0000000503057207 */ /* 0x008fca0005800000 */
[----:B------:R0:W-:Y:S01]  /*114b0*/  STL [R1+0x2d4], R5 ;  /* 0x0002d40501007387 */ /* 0x0001e20000100800 */
[----:B----4-:R-:W-:-:S05]  /*114c0*/  SEL R15, R3, R15, !P3 ;  /* 0x0000000f030f7207 */ /* 0x010fca0005800000 */
[----:B------:R-:W-:Y:S01]  /*114d0*/  STL [R1+0x2d0], R15 ;  /* 0x0002d00f01007387 */ /* 0x000fe20000100800 */
[----:B------:R-:W-:-:S03]  /*114e0*/  SEL R13, R3, R13, !P3 ;  /* 0x0000000d030d7207 */ /* 0x000fc60005800000 */
[----:B------:R-:W3:Y:S01]  /*114f0*/  LDL.LU R22, [R1+0x58] ;  /* 0x0000580001167983 */ /* 0x000ee20000300800 */
[----:B0-----:R-:W-:-:S03]  /*11500*/  SEL R5, R3, R12, !P3 ;  /* 0x0000000c03057207 */ /* 0x001fc60005800000 */
[----:B------:R-:W-:Y:S04]  /*11510*/  STL [R1+0x2cc], R13 ;  /* 0x0002cc0d01007387 */ /* 0x000fe80000100800 */
[----:B------:R-:W4:Y:S04]  /*11520*/  LDL.LU R21, [R1+0x34] ;  /* 0x0000340001157983 */ /* 0x000f280000300800 */
[----:B------:R0:W-:Y:S04]  /*11530*/  STL [R1+0x2c8], R5 ;  /* 0x0002c80501007387 */ /* 0x0001e80000100800 */
[----:B------:R-:W4:Y:S04]  /*11540*/  LDL.LU R20, [R1+0x24] ;  /* 0x0000240001147983 */ /* 0x000f280000300800 */
[----:B------:R-:W4:Y:S04]  /*11550*/  LDL.LU R18, [R1+0x20] ;  /* 0x0000200001127983 */ /* 0x000f280000300800 */
[----:B0-----:R-:W4:Y:S04]  /*11560*/  LDL.LU R5, [R1+0x22c] ;  /* 0x00022c0001057983 */ /* 0x001f280000300800 */
[----:B------:R-:W4:Y:S04]  /*11570*/  LDL.LU R15, [R1+0x14] ;  /* 0x00001400010f7983 */ /* 0x000f280000300800 */
[----:B------:R-:W4:Y:S04]  /*11580*/  LDL.LU R13, [R1+0x10] ;  /* 0x00001000010d7983 */ /* 0x000f280000300800 */
[----:B------:R-:W4:Y:S01]  /*11590*/  LDL.LU R12, [R1+0xc] ;  /* 0x00000c00010c7983 */ /* 0x000f220000300800 */
[----:B------:R-:W-:-:S05]  /*115a0*/  SEL R8, R3, R8, !P3 ;  /* 0x0000000803087207 */ /* 0x000fca0005800000 */
[----:B------:R0:W-:Y:S01]  /*115b0*/  STL [R1+0x2c4], R8 ;  /* 0x0002c40801007387 */ /* 0x0001e20000100800 */
[----:B------:R-:W-:-:S03]  /*115c0*/  SEL R16, R3, R16, !P3 ;  /* 0x0000001003107207 */ /* 0x000fc60005800000 */
[----:B0-----:R-:W4:Y:S01]  /*115d0*/  LDL.LU R8, [R1+0x2100] ;  /* 0x0021000001087983 */ /* 0x001f220000300800 */
[----:B------:R-:W-:-:S03]  /*115e0*/  SEL R11, R3, R11, !P3 ;  /* 0x0000000b030b7207 */ /* 0x000fc60005800000 */
[----:B------:R0:W-:Y:S01]  /*115f0*/  STL [R1+0x2c0], R16 ;  /* 0x0002c01001007387 */ /* 0x0001e20000100800 */
[C---:B------:R-:W-:Y:S02]  /*11600*/  SEL R28, R3.reuse, R28, !P3 ;  /* 0x0000001c031c7207 */ /* 0x040fe40005800000 */
[C---:B------:R-:W-:Y:S01]  /*11610*/  SEL R7, R3.reuse, R7, !P3 ;  /* 0x0000000703077207 */ /* 0x040fe20005800000 */
[----:B0-----:R-:W4:Y:S04]  /*11620*/  LDL.LU R16, [R1+0x20fc] ;  /* 0x0020fc0001107983 */ /* 0x001f280000300800 */
[----:B------:R0:W-:Y:S04]  /*11630*/  STL [R1+0x2bc], R11 ;  /* 0x0002bc0b01007387 */ /* 0x0001e80000100800 */
[----:B0-----:R-:W4:Y:S04]  /*11640*/  LDL.LU R11, [R1+0x20f8] ;  /* 0x0020f800010b7983 */ /* 0x001f280000300800 */
[----:B------:R0:W-:Y:S04]  /*11650*/  STL [R1+0x2b8], R28 ;  /* 0x0002b81c01007387 */ /* 0x0001e80000100800 */
[----:B0-----:R-:W4:Y:S04]  /*11660*/  LDL.LU R28, [R1+0x20f4] ;  /* 0x0020f400011c7983 */ /* 0x001f280000300800 */
[----:B------:R0:W-:Y:S02]  /*11670*/  STL [R1+0x2b4], R7 ;  /* 0x0002b40701007387 */ /* 0x0001e40000100800 */
[----:B0-----:R-:W-:-:S02]  /*11680*/  SEL R7, R3, R6, !P3 ;  /* 0x0000000603077207 */ /* 0x001fc40005800000 */
[C---:B------:R-:W-:Y:S02]  /*11690*/  SEL R6, R3.reuse, R2, !P3 ;  /* 0x0000000203067207 */ /* 0x040fe40005800000 */
[C---:B------:R-:W-:Y:S01]  /*116a0*/  SEL R2, R3.reuse, R14, !P3 ;  /* 0x0000000e03027207 */ /* 0x040fe20005800000 */
[----:B------:R-:W-:Y:S04]  /*116b0*/  STL [R1+0x2b0], R7 ;  /* 0x0002b00701007387 */ /* 0x000fe80000100800 */
[----:B------:R-:W4:Y:S01]  /*116c0*/  LDL.LU R14, [R1+0x8] ;  /* 0x00000800010e7983 */ /* 0x000f220000300800 */
[----:B------:R-:W-:-:S03]  /*116d0*/  SEL R0, R3, R0, !P3 ;  /* 0x0000000003007207 */ /* 0x000fc60005800000 */
[----:B------:R0:W-:Y:S04]  /*116e0*/  STL [R1+0x2ac], R6 ;  /* 0x0002ac0601007387 */ /* 0x0001e80000100800 */
[----:B------:R2:W-:Y:S01]  /*116f0*/  STL [R1+0x2a8], R2 ;  /* 0x0002a80201007387 */ /* 0x0005e20000100800 */
[----:B0-----:R-:W-:-:S03]  /*11700*/  SEL R6, R3, R29, !P3 ;  /* 0x0000001d03067207 */ /* 0x001fc60005800000 */
[----:B------:R0:W-:Y:S04]  /*11710*/  STL [R1+0x2a4], R0 ;  /* 0x0002a40001007387 */ /* 0x0001e80000100800 */
[----:B------:R1:W-:Y:S01]  /*11720*/  STL [R1+0x29c], R6 ;  /* 0x00029c0601007387 */ /* 0x0003e20000100800 */
[C---:B--2---:R-:W-:Y:S02]  /*11730*/  SEL R2, R3.reuse, R27, !P3 ;  /* 0x0000001b03027207 */ /* 0x044fe40005800000 */
        /* <DEDUP_REMOVED lines=12> */
[----:B------:R-:W2:Y:S01]  /*11800*/  LDL.LU R23, [R1+0x1c8] ;  /* 0x0001c80001177983 */ /* 0x000ea20000300800 */
[----:B0-----:R-:W-:-:S03]  /*11810*/  SEL R0, R3, R4, !P3 ;  /* 0x0000000403007207 */ /* 0x001fc60005800000 */
[----:B------:R3:W-:Y:S04]  /*11820*/  STL [R1+0x280], R2 ;  /* 0x0002800201007387 */ /* 0x0007e80000100800 */
[----:B------:R-:W2:Y:S04]  /*11830*/  LDL.LU R19, [R1+0x1cc] ;  /* 0x0001cc0001137983 */ /* 0x000ea80000300800 */
[----:B------:R4:W-:Y:S04]  /*11840*/  STL [R1+0x27c], R0 ;  /* 0x00027c0001007387 */ /* 0x0009e80000100800 */
[----:B------:R-:W2:Y:S04]  /*11850*/  LDL.LU R17, [R1+0x1f4] ;  /* 0x0001f40001117983 */ /* 0x000ea80000300800 */
[----:B------:R-:W2:Y:S01]  /*11860*/  LDL.LU R4, [R1+0x214] ;  /* 0x0002140001047983 */ /* 0x000ea20000300800 */
[----:B---3--:R-:W-:-:S05]  /*11870*/  SEL R2, R3, R22, !P3 ;  /* 0x0000001603027207 */ /* 0x008fca0005800000 */
[----:B------:R0:W-:Y:S01]  /*11880*/  STL [R1+0x278], R2 ;  /* 0x0002780201007387 */ /* 0x0001e20000100800 */
[----:B----4-:R-:W-:-:S05]  /*11890*/  SEL R0, R3, R21, !P3 ;  /* 0x0000001503007207 */ /* 0x010fca0005800000 */
[----:B------:R1:W-:Y:S01]  /*118a0*/  STL [R1+0x274], R0 ;  /* 0x0002740001007387 */ /* 0x0003e20000100800 */
[C---:B------:R-:W-:Y:S02]  /*118b0*/  SEL R6, R3.reuse, R20, !P3 ;  /* 0x0000001403067207 */ /* 0x040fe40005800000 */
[----:B0-----:R-:W-:-:S03]  /*118c0*/  SEL R2, R3, R18, !P3 ;  /* 0x0000001203027207 */ /* 0x001fc60005800000 */
[----:B------:R-:W-:Y:S01]  /*118d0*/  STL [R1+0x270], R6 ;  /* 0x0002700601007387 */ /* 0x000fe20000100800 */
[----:B-1----:R-:W-:-:S03]  /*118e0*/  SEL R0, R3, R5, !P3 ;  /* 0x0000000503007207 */ /* 0x002fc60005800000 */
[----:B------:R0:W-:Y:S01]  /*118f0*/  STL [R1+0x26c], R2 ;  /* 0x00026c0201007387 */ /* 0x0001e20000100800 */
[----:B------:R-:W-:-:S03]  /*11900*/  SEL R5, R3, R15, !P3 ;  /* 0x0000000f03057207 */ /* 0x000fc60005800000 */
[----:B------:R1:W-:Y:S01]  /*11910*/  STL [R1+0x268], R0 ;  /* 0x0002680001007387 */ /* 0x0003e20000100800 */
[----:B0-----:R-:W-:-:S03]  /*11920*/  SEL R2, R3, R13, !P3 ;  /* 0x0000000d03027207 */ /* 0x001fc60005800000 */
[----:B------:R-:W-:Y:S01]  /*11930*/  STL [R1+0x264], R5 ;  /* 0x0002640501007387 */ /* 0x000fe20000100800 */
[----:B-1----:R-:W-:-:S03]  /*11940*/  SEL R0, R3, R12, !P3 ;  /* 0x0000000c03007207 */ /* 0x002fc60005800000 */
[----:B------:R-:W3:Y:S04]  /*11950*/  LDL.LU R13, [R1+0x218] ;  /* 0x00021800010d7983 */ /* 0x000ee80000300800 */
[----:B------:R0:W-:Y:S04]  /*11960*/  STL [R1+0x25c], R2 ;  /* 0x00025c0201007387 */ /* 0x0001e80000100800 */
[----:B------:R-:W4:Y:S04]  /*11970*/  LDL.LU R12, [R1+0x21c] ;  /* 0x00021c00010c7983 */ /* 0x000f280000300800 */
[----:B------:R1:W-:Y:S04]  /*11980*/  STL [R1+0x258], R0 ;  /* 0x0002580001007387 */ /* 0x0003e80000100800 */
[----:B------:R-:W4:Y:S04]  /*11990*/  LDL.LU R7, [R1+0x20c] ;  /* 0x00020c0001077983 */ /* 0x000f280000300800 */
[----:B------:R-:W4:Y:S04]  /*119a0*/  LDL.LU R6, [R1+0x210] ;  /* 0x0002100001067983 */ /* 0x000f280000300800 */
[----:B0-----:R-:W4:Y:S04]  /*119b0*/  LDL.LU R2, [R1+0x208] ;  /* 0x0002080001027983 */ /* 0x001f280000300800 */
[----:B-1----:R-:W4:Y:S04]  /*119c0*/  LDL.LU R0, [R1+0x204] ;  /* 0x0002040001007983 */ /* 0x002f280000300800 */
[----:B------:R-:W4:Y:S04]  /*119d0*/  LDL.LU R29, [R1+0x200] ;  /* 0x00020000011d7983 */ /* 0x000f280000300800 */
[----:B------:R-:W4:Y:S04]  /*119e0*/  LDL.LU R5, [R1+0x1fc] ;  /* 0x0001fc0001057983 */ /* 0x000f280000300800 */
[----:B------:R-:W4:Y:S04]  /*119f0*/  LDL.LU R22, [R1+0x1f8] ;  /* 0x0001f80001167983 */ /* 0x000f280000300800 */
[----:B------:R-:W4:Y:S01]  /*11a00*/  LDL.LU R15, [R1+0x1e0] ;  /* 0x0001e000010f7983 */ /* 0x000f220000300800 */
[----:B------:R-:W-:-:S02]  /*11a10*/  SEL R18, R3, R28, !P3 ;  /* 0x0000001c03127207 */ /* 0x000fc40005800000 */
[----:B------:R-:W-:-:S05]  /*11a20*/  SEL R14, R3, R14, !P3 ;  /* 0x0000000e030e7207 */ /* 0x000fca0005800000 */
[----:B------:R0:W-:Y:S04]  /*11a30*/  STL [R1+0x254], R14 ;  /* 0x0002540e01007387 */ /* 0x0001e80000100800 */
[----:B------:R-:W4:Y:S04]  /*11a40*/  LDL.LU R28, [R1+0x228] ;  /* 0x00022800011c7983 */ /* 0x000f280000300800 */
[----:B0-----:R-:W4:Y:S04]  /*11a50*/  LDL.LU R14, [R1+0x1e4] ;  /* 0x0001e400010e7983 */ /* 0x001f280000300800 */
[----:B------:R0:W-:Y:S02]  /*11a60*/  STL [R1+0x250], R18 ;  /* 0x0002501201007387 */ /* 0x0001e40000100800 */
[----:B0-----:R-:W-:-:S02]  /*11a70*/  SEL R18, R3, R11, !P3 ;  /* 0x0000000b03127207 */ /* 0x001fc40005800000 */
[----:B------:R-:W4:Y:S04]  /*11a80*/  LDL.LU R11, [R1+0x220] ;  /* 0x00022000010b7983 */ /* 0x000f280000300800 */
[----:B------:R-:W4:Y:S04]  /*11a90*/  LDL.LU R21, [R1+0x1e8] ;  /* 0x0001e80001157983 */ /* 0x000f280000300800 */
[----:B------:R0:W-:Y:S04]  /*11aa0*/  STL [R1+0x24c], R18 ;  /* 0x00024c1201007387 */ /* 0x0001e80000100800 */
[----:B------:R-:W4:Y:S04]  /*11ab0*/  LDL.LU R20, [R1+0x1ec] ;  /* 0x0001ec0001147983 */ /* 0x000f280000300800 */
[----:B0-----:R-:W4:Y:S01]  /*11ac0*/  LDL.LU R18, [R1+0x1f0] ;  /* 0x0001f00001127983 */ /* 0x001f220000300800 */
[----:B--2---:R-:W-:-:S02]  /*11ad0*/  SEL R23, R3, R23, !P3 ;  /* 0x0000001703177207 */ /* 0x004fc40005800000 */
[----:B------:R-:W-:-:S03]  /*11ae0*/  SEL R19, R3, R19, !P3 ;  /* 0x0000001303137207 */ /* 0x000fc60005800000 */
[----:B------:R0:W-:Y:S04]  /*11af0*/  STL [R1+0x248], R23 ;  /* 0x0002481701007387 */ /* 0x0001e80000100800 */
[----:B------:R1:W-:Y:S01]  /*11b00*/  STL [R1+0x240], R19 ;  /* 0x0002401301007387 */ /* 0x0003e20000100800 */
[----:B------:R-:W-:-:S03]  /*11b10*/  SEL R17, R3, R17, !P3 ;  /* 0x0000001103117207 */ /* 0x000fc60005800000 */
[----:B------:R-:W2:Y:S01]  /*11b20*/  LDL.LU R27, [R1+0x1dc] ;  /* 0x0001dc00011b7983 */ /* 0x000ea20000300800 */
[----:B------:R-:W-:-:S03]  /*11b30*/  SEL R4, R3, R4, !P3 ;  /* 0x0000000403047207 */ /* 0x000fc60005800000 */
[----:B------:R1:W-:Y:S04]  /*11b40*/  STL [R1+0x23c], R17 ;  /* 0x00023c1101007387 */ /* 0x0003e80000100800 */
[----:B------:R-:W2:Y:S04]  /*11b50*/  LDL.LU R26, [R1+0x1d8] ;  /* 0x0001d800011a7983 */ /* 0x000ea80000300800 */
[----:B------:R1:W-:Y:S04]  /*11b60*/  STL [R1+0x238], R4 ;  /* 0x0002380401007387 */ /* 0x0003e80000100800 */
[----:B------:R-:W2:Y:S04]  /*11b70*/  LDL.LU R25, [R1+0x1d4] ;  /* 0x0001d40001197983 */ /* 0x000ea80000300800 */
[----:B------:R-:W2:Y:S04]  /*11b80*/  LDL.LU R24, [R1+0x1d0] ;  /* 0x0001d00001187983 */ /* 0x000ea80000300800 */
[----:B0-----:R-:W2:Y:S04]  /*11b90*/  LDL.LU R23, [R1+0x1c4] ;  /* 0x0001c40001177983 */ /* 0x001ea80000300800 */
[----:B-1----:R-:W2:Y:S04]  /*11ba0*/  LDL.LU R19, [R1+0x1c0] ;  /* 0x0001c00001137983 */ /* 0x002ea80000300800 */
[----:B------:R-:W2:Y:S04]  /*11bb0*/  LDL.LU R17, [R1+0x1bc] ;  /* 0x0001bc0001117983 */ /* 0x000ea80000300800 */
[----:B------:R-:W2:Y:S01]  /*11bc0*/  LDL.LU R4, [R1+0x1b8] ;  /* 0x0001b80001047983 */ /* 0x000ea20000300800 */
[----:B---3--:R-:W-:-:S05]  /*11bd0*/  SEL R13, R3, R13, !P3 ;  /* 0x0000000d030d7207 */ /* 0x008fca0005800000 */
[----:B------:R0:W-:Y:S01]  /*11be0*/  STL [R1+0x234], R13 ;  /* 0x0002340d01007387 */ /* 0x0001e20000100800 */
[----:B----4-:R-:W-:-:S03]  /*11bf0*/  SEL R12, R3, R12, !P3 ;  /* 0x0000000c030c7207 */ /* 0x010fc60005800000 */
[----:B0-----:R-:W3:Y:S04]  /*11c00*/  LDL.LU R13, [R1+0x20f0] ;  /* 0x0020f000010d7983 */ /* 0x001ee80000300800 */
[----:B------:R0:W-:Y:S01]  /*11c10*/  STL [R1+0x230], R12 ;  /* 0x0002300c01007387 */ /* 0x0001e20000100800 */
[----:B------:R-:W-:-:S03]  /*11c20*/  SEL R2, R3, R2, !P3 ;  /* 0x0000000203027207 */ /* 0x000fc60005800000 */
[----:B0-----:R-:W4:Y:S01]  /*11c30*/  LDL.LU R12, [R1+0x20ec] ;  /* 0x0020ec00010c7983 */ /* 0x001f220000300800 */
[C---:B------:R-:W-:Y:S02]  /*11c40*/  SEL R28, R3.reuse, R28, !P3 ;  /* 0x0000001c031c7207 */ /* 0x040fe40005800000 */
[----:B------:R-:W-:-:S05]  /*11c50*/  SEL R11, R3, R11, !P3 ;  /* 0x0000000b030b7207 */ /* 0x000fca0005800000 */
[----:B------:R0:W-:Y:S04]  /*11c60*/  STL [R1+0x22c], R11 ;  /* 0x00022c0b01007387 */ /* 0x0001e80000100800 */
[----:B------:R-:W-:Y:S01]  /*11c70*/  STL [R1+0x228], R28 ;  /* 0x0002281c01007387 */ /* 0x000fe20000100800 */
[C---:B0-----:R-:W-:Y:S02]  /*11c80*/  SEL R11, R3.reuse, R7, !P3 ;  /* 0x00000007030b7207 */ /* 0x041fe40005800000 */
[C---:B------:R-:W-:Y:S02]  /*11c90*/  SEL R7, R3.reuse, R6, !P3 ;  /* 0x0000000603077207 */ /* 0x040fe40005800000 */
[C---:B------:R-:W-:Y:S01]  /*11ca0*/  SEL R6, R3.reuse, R0, !P3 ;  /* 0x0000000003067207 */ /* 0x040fe20005800000 */
[----:B------:R-:W-:Y:S01]  /*11cb0*/  STL [R1+0x220], R11 ;  /* 0x0002200b01007387 */ /* 0x000fe20000100800 */
[----:B------:R-:W-:-:S03]  /*11cc0*/  SEL R0, R3, R29, !P3 ;  /* 0x0000001d03007207 */ /* 0x000fc60005800000 */
[----:B------:R-:W-:Y:S04]  /*11cd0*/  STL [R1+0x21c], R7 ;  /* 0x00021c0701007387 */ /* 0x000fe80000100800 */
[----:B------:R0:W-:Y:S04]  /*11ce0*/  STL [R1+0x218], R2 ;  /* 0x0002180201007387 */ /* 0x0001e80000100800 */
[----:B------:R-:W-:Y:S01]  /*11cf0*/  STL [R1+0x214], R6 ;  /* 0x0002140601007387 */ /* 0x000fe20000100800 */
[----:B0-----:R-:W-:-:S03]  /*11d00*/  SEL R2, R3, R5, !P3 ;  /* 0x0000000503027207 */ /* 0x001fc60005800000 */
[----:B------:R-:W3:Y:S04]  /*11d10*/  LDL.LU R5, [R1+0x1b4] ;  /* 0x0001b40001057983 */ /* 0x000ee80000300800 */
[----:B------:R0:W-:Y:S04]  /*11d20*/  STL [R1+0x210], R0 ;  /* 0x0002100001007387 */ /* 0x0001e80000100800 */
[----:B------:R1:W-:Y:S01]  /*11d30*/  STL [R1+0x20c], R2 ;  /* 0x00020c0201007387 */ /* 0x0003e20000100800 */
[C---:B0-----:R-:W-:Y:S02]  /*11d40*/  SEL R0, R3.reuse, R22, !P3 ;  /* 0x0000001603007207 */ /* 0x041fe40005800000 */
[----:B-1----:R-:W-:-:S02]  /*11d50*/  SEL R2, R3, R15, !P3 ;  /* 0x0000000f03027207 */ /* 0x002fc40005800000 */
[----:B------:R-:W4:Y:S04]  /*11d60*/  LDL.LU R15, [R1+0x1b0] ;  /* 0x0001b000010f7983 */ /* 0x000f280000300800 */
[----:B------:R0:W-:Y:S04]  /*11d70*/  STL [R1+0x208], R0 ;  /* 0x0002080001007387 */ /* 0x0001e80000100800 */
[----:B------:R1:W-:Y:S01]  /*11d80*/  STL [R1+0x204], R2 ;  /* 0x0002040201007387 */ /* 0x0003e20000100800 */
[----:B0-----:R-:W-:-:S03]  /*11d90*/  SEL R0, R3, R14, !P3 ;  /* 0x0000000e03007207 */ /* 0x001fc60005800000 */
[----:B------:R-:W4:Y:S01]  /*11da0*/  LDL.LU R14, [R1+0x1ac] ;  /* 0x0001ac00010e7983 */ /* 0x000f220000300800 */
[C---:B------:R-:W-:Y:S02]  /*11db0*/  SEL R6, R3.reuse, R21, !P3 ;  /* 0x0000001503067207 */ /* 0x040fe40005800000 */
[C---:B-1----:R-:W-:Y:S01]  /*11dc0*/  SEL R2, R3.reuse, R20, !P3 ;  /* 0x0000001403027207 */ /* 0x042fe20005800000 */
[----:B------:R0:W-:Y:S04]  /*11dd0*/  STL [R1+0x200], R0 ;  /* 0x0002000001007387 */ /* 0x0001e80000100800 */
        /* <DEDUP_REMOVED lines=8> */
[----:B--2---:R-:W-:-:S05]  /*11e60*/  SEL R2, R3, R27, !P3 ;  /* 0x0000001b03027207 */ /* 0x004fca0005800000 */
[----:B------:R1:W-:Y:S01]  /*11e70*/  STL [R1+0x1f0], R2 ;  /* 0x0001f00201007387 */ /* 0x0003e20000100800 */
[----:B0-----:R-:W-:-:S05]  /*11e80*/  SEL R0, R3, R26, !P3 ;  /* 0x0000001a03007207 */ /* 0x001fca0005800000 */
[----:B------:R0:W-:Y:S01]  /*11e90*/  STL [R1+0x1ec], R0 ;  /* 0x0001ec0001007387 */ /* 0x0001e20000100800 */
[C---:B------:R-:W-:Y:S02]  /*11ea0*/  SEL R6, R3.reuse, R25, !P3 ;  /* 0x0000001903067207 */ /* 0x040fe40005800000 */
[----:B-1----:R-:W-:-:S03]  /*11eb0*/  SEL R2, R3, R24, !P3 ;  /* 0x0000001803027207 */ /* 0x002fc60005800000 */
[----:B------:R1:W-:Y:S01]  /*11ec0*/  STL [R1+0x1e8], R6 ;  /* 0x0001e80601007387 */ /* 0x0003e20000100800 */
[----:B0-----:R-:W-:-:S03]  /*11ed0*/  SEL R0, R3, R23, !P3 ;  /* 0x0000001703007207 */ /* 0x001fc60005800000 */
[----:B------:R0:W-:Y:S01]  /*11ee0*/  STL [R1+0x1e4], R2 ;  /* 0x0001e40201007387 */ /* 0x0001e20000100800 */
[----:B-1----:R-:W-:-:S03]  /*11ef0*/  SEL R6, R3, R19, !P3 ;  /* 0x0000001303067207 */ /* 0x002fc60005800000 */
[----:B------:R1:W-:Y:S01]  /*11f00*/  STL [R1+0x1e0], R0 ;  /* 0x0001e00001007387 */ /* 0x0003e20000100800 */
[----:B0-----:R-:W-:-:S03]  /*11f10*/  SEL R2, R3, R17, !P3 ;  /* 0x0000001103027207 */ /* 0x001fc60005800000 */
[----:B------:R0:W-:Y:S04]  /*11f20*/  STL [R1+0x1dc], R6 ;  /* 0x0001dc0601007387 */ /* 0x0001e80000100800 */
[----:B------:R-:W2:Y:S01]  /*11f30*/  LDL.LU R11, [R1+0x19c] ;  /* 0x00019c00010b7983 */ /* 0x000ea20000300800 */
[----:B-1----:R-:W-:-:S03]  /*11f40*/  SEL R0, R3, R4, !P3 ;  /* 0x0000000403007207 */ /* 0x002fc60005800000 */
[----:B------:R1:W-:Y:S04]  /*11f50*/  STL [R1+0x1d8], R2 ;  /* 0x0001d80201007387 */ /* 0x0003e80000100800 */
[----:B------:R-:W2:Y:S04]  /*11f60*/  LDL.LU R28, [R1+0x180] ;  /* 0x00018000011c7983 */ /* 0x000ea80000300800 */
[----:B------:R1:W-:Y:S04]  /*11f70*/  STL [R1+0x1d4], R0 ;  /* 0x0001d40001007387 */ /* 0x0003e80000100800 */
[----:B------:R-:W2:Y:S04]  /*11f80*/  LDL.LU R7, [R1+0x184] ;  /* 0x0001840001077983 */ /* 0x000ea80000300800 */
[----:B0-----:R-:W2:Y:S04]  /*11f90*/  LDL.LU R6, [R1+0x188] ;  /* 0x0001880001067983 */ /* 0x001ea80000300800 */
[----:B-1----:R-:W2:Y:S04]  /*11fa0*/  LDL.LU R2, [R1+0x190] ;  /* 0x0001900001027983 */ /* 0x002ea80000300800 */
[----:B------:R-:W2:Y:S04]  /*11fb0*/  LDL.LU R0, [R1+0x18c] ;  /* 0x00018c0001007983 */ /* 0x000ea80000300800 */
[----:B------:R-:W2:Y:S04]  /*11fc0*/  LDL.LU R29, [R1+0x17c] ;  /* 0x00017c00011d7983 */ /* 0x000ea80000300800 */
[----:B------:R-:W2:Y:S04]  /*11fd0*/  LDL.LU R27, [R1+0x178] ;  /* 0x00017800011b7983 */ /* 0x000ea80000300800 */
[----:B------:R-:W2:Y:S04]  /*11fe0*/  LDL.LU R19, [R1+0x174] ;  /* 0x0001740001137983 */ /* 0x000ea80000300800 */
[----:B------:R-:W2:Y:S04]  /*11ff0*/  LDL.LU R17, [R1+0x170] ;  /* 0x0001700001117983 */ /* 0x000ea80000300800 */
[----:B------:R-:W2:Y:S01]  /*12000*/  LDL.LU R4, [R1+0x16c] ;  /* 0x00016c0001047983 */ /* 0x000ea20000300800 */
[----:B---3--:R-:W-:-:S03]  /*12010*/  SEL R23, R3, R5, !P3 ;  /* 0x0000000503177207 */ /* 0x008fc60005800000 */
[----:B------:R-:W3:Y:S04]  /*12020*/  LDL.LU R5, [R1+0x168] ;  /* 0x0001680001057983 */ /* 0x000ee80000300800 */
[----:B------:R4:W-:Y:S02]  /*12030*/  STL [R1+0x1d0], R23 ;  /* 0x0001d01701007387 */ /* 0x0009e40000100800 */
[C---:B----4-:R-:W-:Y:S02]  /*12040*/  SEL R23, R3.reuse, R15, !P3 ;  /* 0x0000000f03177207 */ /* 0x050fe40005800000 */
[----:B------:R-:W4:Y:S04]  /*12050*/  LDL.LU R15, [R1+0x164] ;  /* 0x00016400010f7983 */ /* 0x000f280000300800 */
[----:B------:R0:W-:Y:S01]  /*12060*/  STL [R1+0x1cc], R23 ;  /* 0x0001cc1701007387 */ /* 0x0001e20000100800 */
[----:B------:R-:W-:-:S03]  /*12070*/  SEL R24, R3, R14, !P3 ;  /* 0x0000000e03187207 */ /* 0x000fc60005800000 */
[----:B------:R-:W4:Y:S01]  /*12080*/  LDL.LU R14, [R1+0x160] ;  /* 0x00016000010e7983 */ /* 0x000f220000300800 */
[----:B0-----:R-:W-:-:S03]  /*12090*/  SEL R23, R3, R12, !P3 ;  /* 0x0000000c03177207 */ /* 0x001fc60005800000 */
[----:B------:R0:W-:Y:S04]  /*120a0*/  STL [R1+0x1c8], R24 ;  /* 0x0001c81801007387 */ /* 0x0001e80000100800 */
[----:B------:R-:W3:Y:S01]  /*120b0*/  LDL.LU R12, [R1+0x1a0] ;  /* 0x0001a000010c7983 */ /* 0x000ee20000300800 */
[----:B------:R-:W-:-:S03]  /*120c0*/  SEL R22, R3, R22, !P3 ;  /* 0x0000001603167207 */ /* 0x000fc60005800000 */
[----:B------:R1:W-:Y:S01]  /*120d0*/  STL [R1+0x1c4], R23 ;  /* 0x0001c41701007387 */ /* 0x0003e20000100800 */
[----:B------:R-:W-:-:S03]  /*120e0*/  SEL R21, R3, R21, !P3 ;  /* 0x0000001503157207 */ /* 0x000fc60005800000 */
[----:B------:R1:W-:Y:S04]  /*120f0*/  STL [R1+0x1c0], R22 ;  /* 0x0001c01601007387 */ /* 0x0003e80000100800 */
[----:B------:R1:W-:Y:S01]  /*12100*/  STL [R1+0x1bc], R21 ;  /* 0x0001bc1501007387 */ /* 0x0003e20000100800 */
[----:B------:R-:W-:-:S03]  /*12110*/  SEL R20, R3, R20, !P3 ;  /* 0x0000001403147207 */ /* 0x000fc60005800000 */
[----:B------:R-:W4:Y:S01]  /*12120*/  LDL.LU R26, [R1+0x15c] ;  /* 0x00015c00011a7983 */ /* 0x000f220000300800 */
[----:B------:R-:W-:-:S03]  /*12130*/  SEL R18, R3, R18, !P3 ;  /* 0x0000001203127207 */ /* 0x000fc60005800000 */
[----:B------:R1:W-:Y:S04]  /*12140*/  STL [R1+0x1b8], R20 ;  /* 0x0001b81401007387 */ /* 0x0003e80000100800 */
[----:B------:R-:W4:Y:S04]  /*12150*/  LDL.LU R25, [R1+0x158] ;  /* 0x0001580001197983 */ /* 0x000f280000300800 */
[----:B------:R1:W-:Y:S04]  /*12160*/  STL [R1+0x1b4], R18 ;  /* 0x0001b41201007387 */ /* 0x0003e80000100800 */
[----:B0-----:R-:W4:Y:S04]  /*12170*/  LDL.LU R24, [R1+0x128] ;  /* 0x0001280001187983 */ /* 0x001f280000300800 */
[----:B-1----:R-:W4:Y:S04]  /*12180*/  LDL.LU R23, [R1+0x138] ;  /* 0x0001380001177983 */ /* 0x002f280000300800 */
[----:B------:R-:W4:Y:S04]  /*12190*/  LDL.LU R22, [R1+0x14c] ;  /* 0x00014c0001167983 */ /* 0x000f280000300800 */
[----:B------:R-:W4:Y:S04]  /*121a0*/  LDL.LU R21, [R1+0x148] ;  /* 0x0001480001157983 */ /* 0x000f280000300800 */
[----:B------:R-:W4:Y:S04]  /*121b0*/  LDL.LU R20, [R1+0x13c] ;  /* 0x00013c0001147983 */ /* 0x000f280000300800 */
[----:B------:R-:W4:Y:S01]  /*121c0*/  LDL.LU R18, [R1+0x144] ;  /* 0x0001440001127983 */ /* 0x000f220000300800 */
[----:B--2---:R-:W-:-:S02]  /*121d0*/  SEL R11, R3, R11, !P3 ;  /* 0x0000000b030b7207 */ /* 0x004fc40005800000 */
[----:B---3--:R-:W-:-:S05]  /*121e0*/  SEL R12, R3, R12, !P3 ;  /* 0x0000000c030c7207 */ /* 0x008fca0005800000 */
[----:B------:R0:W-:Y:S04]  /*121f0*/  STL [R1+0x1b0], R12 ;  /* 0x0001b00c01007387 */ /* 0x0001e80000100800 */
[----:B------:R1:W-:Y:S01]  /*12200*/  STL [R1+0x1ac], R11 ;  /* 0x0001ac0b01007387 */ /* 0x0003e20000100800 */
[C---:B0-----:R-:W-:Y:S02]  /*12210*/  SEL R12, R3.reuse, R28, !P3 ;  /* 0x0000001c030c7207 */ /* 0x041fe40005800000 */
[C---:B-1----:R-:W-:Y:S02]  /*12220*/  SEL R11, R3.reuse, R7, !P3 ;  /* 0x00000007030b7207 */ /* 0x042fe40005800000 */
[C---:B------:R-:W-:Y:S02]  /*12230*/  SEL R7, R3.reuse, R6, !P3 ;  /* 0x0000000603077207 */ /* 0x040fe40005800000 */
[C---:B------:R-:W-:Y:S01]  /*12240*/  SEL R6, R3.reuse, R2, !P3 ;  /* 0x0000000203067207 */ /* 0x040fe20005800000 */
[----:B------:R-:W-:Y:S01]  /*12250*/  STL [R1+0x1a8], R12 ;  /* 0x0001a80c01007387 */ /* 0x000fe20000100800 */
[----:B------:R-:W-:-:S02]  /*12260*/  SEL R2, R3, R0, !P3 ;  /* 0x0000000003027207 */ /* 0x000fc40005800000 */
[C---:B------:R-:W-:Y:S01]  /*12270*/  SEL R0, R3.reuse, R29, !P3 ;  /* 0x0000001d03007207 */ /* 0x040fe20005800000 */
[----:B------:R-:W-:Y:S04]  /*12280*/  STL [R1+0x1a4], R11 ;  /* 0x0001a40b01007387 */ /* 0x000fe80000100800 */
[----:B------:R-:W-:Y:S04]  /*12290*/  STL [R1+0x1a0], R7 ;  /* 0x0001a00701007387 */ /* 0x000fe80000100800 */
[----:B------:R0:W-:Y:S04]  /*122a0*/  STL [R1+0x19c], R6 ;  /* 0x00019c0601007387 */ /* 0x0001e80000100800 */
[----:B------:R1:W-:Y:S04]  /*122b0*/  STL [R1+0x198], R2 ;  /* 0x0001980201007387 */ /* 0x0003e80000100800 */
[----:B------:R2:W-:Y:S01]  /*122c0*/  STL [R1+0x194], R0 ;  /* 0x0001940001007387 */ /* 0x0005e20000100800 */
[----:B0-----:R-:W-:-:S02]  /*122d0*/  SEL R6, R3, R27, !P3 ;  /* 0x0000001b03067207 */ /* 0x001fc40005800000 */
[----:B-1----:R-:W-:-:S03]  /*122e0*/  SEL R2, R3, R19, !P3 ;  /* 0x0000001303027207 */ /* 0x002fc60005800000 */
[----:B------:R-:W-:Y:S01]  /*122f0*/  STL [R1+0x190], R6 ;  /* 0x0001900601007387 */ /* 0x000fe20000100800 */
[----:B--2---:R-:W-:-:S03]  /*12300*/  SEL R0, R3, R17, !P3 ;  /* 0x0000001103007207 */ /* 0x004fc60005800000 */
[----:B------:R-:W2:Y:S04]  /*12310*/  LDL.LU R17, [R1+0x398] ;  /* 0x0003980001117983 */ /* 0x000ea80000300800 */
[----:B------:R0:W-:Y:S04]  /*12320*/  STL [R1+0x18c], R2 ;  /* 0x00018c0201007387 */ /* 0x0001e80000100800 */
[----:B------:R1:W-:Y:S01]  /*12330*/  STL [R1+0x188], R0 ;  /* 0x0001880001007387 */ /* 0x0003e20000100800 */
[----:B0-----:R-:W-:-:S03]  /*12340*/  SEL R2, R3, R4, !P3 ;  /* 0x0000000403027207 */ /* 0x001fc60005800000 */
[----:B------:R-:W3:Y:S01]  /*12350*/  LDL.LU R4, [R1+0x140] ;  /* 0x0001400001047983 */ /* 0x000ee20000300800 */
[----:B-1----:R-:W-:-:S03]  /*12360*/  SEL R0, R3, R5, !P3 ;  /* 0x0000000503007207 */ /* 0x002fc60005800000 */
[----:B------:R4:W-:Y:S04]  /*12370*/  STL [R1+0x184], R2 ;  /* 0x0001840201007387 */ /* 0x0009e80000100800 */
[----:B------:R0:W-:Y:S04]  /*12380*/  STL [R1+0x180], R0 ;  /* 0x0001800001007387 */ /* 0x0001e80000100800 */
[----:B------:R-:W3:Y:S01]  /*12390*/  LDL.LU R5, [R1+0x134] ;  /* 0x0001340001057983 */ /* 0x000ee20000300800 */
[C---:B----4-:R-:W-:Y:S02]  /*123a0*/  SEL R2, R3.reuse, R15, !P3 ;  /* 0x0000000f03027207 */ /* 0x050fe40005800000 */
[----:B0-----:R-:W-:-:S03]  /*123b0*/  SEL R0, R3, R14, !P3 ;  /* 0x0000000e03007207 */ /* 0x001fc60005800000 */
[----:B------:R0:W-:Y:S04]  /*123c0*/  STL [R1+0x17c], R2 ;  /* 0x00017c0201007387 */ /* 0x0001e80000100800 */
[----:B------:R-:W4:Y:S04]  /*123d0*/  LDL.LU R15, [R1+0x130] ;  /* 0x00013000010f7983 */ /* 0x000f280000300800 */
[----:B------:R1:W-:Y:S04]  /*123e0*/  STL [R1+0x178], R0 ;  /* 0x0001780001007387 */ /* 0x0003e80000100800 */
[----:B------:R-:W4:Y:S01]  /*123f0*/  LDL.LU R14, [R1+0x12c] ;  /* 0x00012c00010e7983 */ /* 0x000f220000300800 */
[----:B0-----:R-:W-:-:S02]  /*12400*/  SEL R2, R3, R13, !P3 ;  /* 0x0000000d03027207 */ /* 0x001fc40005800000 */
[----:B-1----:R-:W-:-:S03]  /*12410*/  SEL R0, R3, R16, !P3 ;  /* 0x0000001003007207 */ /* 0x002fc60005800000 */
[----:B------:R0:W-:Y:S04]  /*12420*/  STL [R1+0x174], R2 ;  /* 0x0001740201007387 */ /* 0x0001e80000100800 */
[----:B------:R-:W4:Y:S01]  /*12430*/  LDL.LU R19, [R1+0x118] ;  /* 0x0001180001137983 */ /* 0x000f220000300800 */
[----:B------:R-:W-:-:S03]  /*12440*/  SEL R6, R3, R24, !P3 ;  /* 0x0000001803067207 */ /* 0x000fc60005800000 */
[----:B------:R1:W-:Y:S01]  /*12450*/  STL [R1+0x170], R0 ;  /* 0x0001700001007387 */ /* 0x0003e20000100800 */
[----:B0-----:R-:W-:-:S05]  /*12460*/  SEL R2, R3, R26, !P3 ;  /* 0x0000001a03027207 */ /* 0x001fca0005800000 */
[----:B------:R0:W-:Y:S01]  /*12470*/  STL [R1+0x16c], R2 ;  /* 0x00016c0201007387 */ /* 0x0001e20000100800 */
[----:B-1----:R-:W-:-:S05]  /*12480*/  SEL R0, R3, R25, !P3 ;  /* 0x0000001903007207 */ /* 0x002fca0005800000 */
        /* <DEDUP_REMOVED lines=10> */
[----:B------:R-:W4:Y:S04]  /*12530*/  LDL.LU R16, [R1+0x120] ;  /* 0x0001200001107983 */ /* 0x000f280000300800 */
[----:B------:R0:W-:Y:S04]  /*12540*/  STL [R1+0x14c], R2 ;  /* 0x00014c0201007387 */ /* 0x0001e80000100800 */
[----:B------:R-:W4:Y:S04]  /*12550*/  LDL.LU R13, [R1+0x11c] ;  /* 0x00011c00010d7983 */ /* 0x000f280000300800 */
[----:B------:R0:W-:Y:S04]  /*12560*/  STL [R1+0x148], R0 ;  /* 0x0001480001007387 */ /* 0x0001e80000100800 */
[----:B------:R-:W4:Y:S04]  /*12570*/  LDL.LU R12, [R1+0x114] ;  /* 0x00011400010c7983 */ /* 0x000f280000300800 */
[----:B------:R-:W4:Y:S04]  /*12580*/  LDL.LU R11, [R1+0x110] ;  /* 0x00011000010b7983 */ /* 0x000f280000300800 */
[----:B------:R-:W4:Y:S04]  /*12590*/  LDL.LU R28, [R1+0x10c] ;  /* 0x00010c00011c7983 */ /* 0x000f280000300800 */
[----:B------:R-:W4:Y:S04]  /*125a0*/  LDL.LU R7, [R1+0x104] ;  /* 0x0001040001077983 */ /* 0x000f280000300800 */
[----:B-1----:R-:W4:Y:S04]  /*125b0*/  LDL.LU R6, [R1+0x100] ;  /* 0x0001000001067983 */ /* 0x002f280000300800 */
[----:B0-----:R-:W4:Y:S04]  /*125c0*/  LDL.LU R2, [R1+0xfc] ;  /* 0x0000fc0001027983 */ /* 0x001f280000300800 */
[----:B------:R-:W4:Y:S04]  /*125d0*/  LDL.LU R0, [R1+0xf8] ;  /* 0x0000f80001007983 */ /* 0x000f280000300800 */
[----:B------:R-:W4:Y:S04]  /*125e0*/  LDL.LU R29, [R1+0xd0] ;  /* 0x0000d000011d7983 */ /* 0x000f280000300800 */
[----:B------:R-:W4:Y:S04]  /*125f0*/  LDL.LU R18, [R1+0xf4] ;  /* 0x0000f40001127983 */ /* 0x000f280000300800 */
[----:B------:R-:W4:Y:S01]  /*12600*/  LDL.LU R27, [R1+0xf0] ;  /* 0x0000f000011b7983 */ /* 0x000f220000300800 */
[----:B--2---:R-:W-:-:S03]  /*12610*/  SEL R20, R3, R17, !P3 ;  /* 0x0000001103147207 */ /* 0x004fc60005800000 */
[----:B------:R-:W2:Y:S04]  /*12620*/  LDL.LU R17, [R1+0xe8] ;  /* 0x0000e80001117983 */ /* 0x000ea80000300800 */
[----:B------:R0:W-:Y:S01]  /*12630*/  STL [R1+0x144], R20 ;  /* 0x0001441401007387 */ /* 0x0001e20000100800 */
[----:B---3--:R-:W-:-:S03]  /*12640*/  SEL R21, R3, R4, !P3 ;  /* 0x0000000403157207 */ /* 0x008fc60005800000 */
[----:B------:R-:W3:Y:S04]  /*12650*/  LDL.LU R4, [R1+0xec] ;  /* 0x0000ec0001047983 */ /* 0x000ee80000300800 */
[----:B------:R4:W-:Y:S01]  /*12660*/  STL [R1+0x140], R21 ;  /* 0x0001401501007387 */ /* 0x0009e20000100800 */
[----:B0-----:R-:W-:-:S03]  /*12670*/  SEL R20, R3, R5, !P3 ;  /* 0x0000000503147207 */ /* 0x001fc60005800000 */
[----:B------:R-:W3:Y:S04]  /*12680*/  LDL.LU R5, [R1+0x2a0] ;  /* 0x0002a00001057983 */ /* 0x000ee80000300800 */
[----:B------:R0:W-:Y:S01]  /*12690*/  STL [R1+0x13c], R20 ;  /* 0x00013c1401007387 */ /* 0x0001e20000100800 */
[----:B----4-:R-:W-:-:S03]  /*126a0*/  SEL R21, R3, R15, !P3 ;  /* 0x0000000f03157207 */ /* 0x010fc60005800000 */
[----:B------:R-:W4:Y:S04]  /*126b0*/  LDL.LU R15, [R1+0xe0] ;  /* 0x0000e000010f7983 */ /* 0x000f280000300800 */
[----:B------:R1:W-:Y:S01]  /*126c0*/  STL [R1+0x138], R21 ;  /* 0x0001381501007387 */ /* 0x0003e20000100800 */
[----:B0-----:R-:W-:-:S03]  /*126d0*/  SEL R20, R3, R14, !P3 ;  /* 0x0000000e03147207 */ /* 0x001fc60005800000 */
[----:B------:R-:W4:Y:S04]  /*126e0*/  LDL.LU R14, [R1+0xe4] ;  /* 0x0000e400010e7983 */ /* 0x000f280000300800 */
[----:B------:R0:W-:Y:S04]  /*126f0*/  STL [R1+0x134], R20 ;  /* 0x0001341401007387 */ /* 0x0001e80000100800 */
[----:B------:R-:W4:Y:S01]  /*12700*/  LDL.LU R26, [R1+0xdc] ;  /* 0x0000dc00011a7983 */ /* 0x000f220000300800 */
[----:B------:R-:W-:-:S03]  /*12710*/  SEL R19, R3, R19, !P3 ;  /* 0x0000001303137207 */ /* 0x000fc60005800000 */
[----:B------:R-:W4:Y:S04]  /*12720*/  LDL.LU R25, [R1+0xd8] ;  /* 0x0000d80001197983 */ /* 0x000f280000300800 */
[----:B------:R0:W-:Y:S04]  /*12730*/  STL [R1+0x130], R19 ;  /* 0x0001301301007387 */ /* 0x0001e80000100800 */
[----:B------:R-:W4:Y:S04]  /*12740*/  LDL.LU R24, [R1+0xd4] ;  /* 0x0000d40001187983 */ /* 0x000f280000300800 */
[----:B------:R-:W4:Y:S04]  /*12750*/  LDL.LU R23, [R1+0xac] ;  /* 0x0000ac0001177983 */ /* 0x000f280000300800 */
[----:B------:R-:W4:Y:S04]  /*12760*/  LDL.LU R22, [R1+0xb0] ;  /* 0x0000b00001167983 */ /* 0x000f280000300800 */
[----:B-1----:R-:W4:Y:S04]  /*12770*/  LDL.LU R21, [R1+0xc0] ;  /* 0x0000c00001157983 */ /* 0x002f280000300800 */
[----:B0-----:R-:W4:Y:S04]  /*12780*/  LDL.LU R20, [R1+0x260] ;  /* 0x0002600001147983 */ /* 0x001f280000300800 */
[----:B------:R-:W4:Y:S01]  /*12790*/  LDL.LU R19, [R1+0x9c] ;  /* 0x00009c0001137983 */ /* 0x000f220000300800 */
[----:B------:R-:W-:-:S02]  /*127a0*/  SEL R16, R3, R16, !P3 ;  /* 0x0000001003107207 */ /* 0x000fc40005800000 */
[----:B------:R-:W-:-:S03]  /*127b0*/  SEL R13, R3, R13, !P3 ;  /* 0x0000000d030d7207 */ /* 0x000fc60005800000 */
[----:B------:R-:W-:Y:S01]  /*127c0*/  STL [R1+0x12c], R16 ;  /* 0x00012c1001007387 */ /* 0x000fe20000100800 */
[----:B------:R-:W-:-:S03]  /*127d0*/  SEL R12, R3, R12, !P3 ;  /* 0x0000000c030c7207 */ /* 0x000fc60005800000 */
[----:B------:R0:W-:Y:S01]  /*127e0*/  STL [R1+0x128], R13 ;  /* 0x0001280d01007387 */ /* 0x0001e20000100800 */
[----:B------:R-:W-:-:S03]  /*127f0*/  SEL R11, R3, R11, !P3 ;  /* 0x0000000b030b7207 */ /* 0x000fc60005800000 */
[----:B------:R1:W-:Y:S04]  /*12800*/  STL [R1+0x120], R12 ;  /* 0x0001200c01007387 */ /* 0x0003e80000100800 */
[----:B------:R1:W-:Y:S01]  /*12810*/  STL [R1+0x11c], R11 ;  /* 0x00011c0b01007387 */ /* 0x0003e20000100800 */
[C---:B0-----:R-:W-:Y:S02]  /*12820*/  SEL R13, R3.reuse, R28, !P3 ;  /* 0x0000001c030d7207 */ /* 0x041fe40005800000 */
[----:B-1----:R-:W-:-:S03]  /*12830*/  SEL R12, R3, R7, !P3 ;  /* 0x00000007030c7207 */ /* 0x002fc60005800000 */
[----:B------:R-:W-:Y:S01]  /*12840*/  STL [R1+0x118], R13 ;  /* 0x0001180d01007387 */ /* 0x000fe20000100800 */
[C---:B------:R-:W-:Y:S02]  /*12850*/  SEL R11, R3.reuse, R6, !P3 ;  /* 0x00000006030b7207 */ /* 0x040fe40005800000 */
[C---:B------:R-:W-:Y:S01]  /*12860*/  SEL R7, R3.reuse, R2, !P3 ;  /* 0x0000000203077207 */ /* 0x040fe20005800000 */
[----:B------:R-:W-:Y:S01]  /*12870*/  STL [R1+0x114], R12 ;  /* 0x0001140c01007387 */ /* 0x000fe20000100800 */
[----:B------:R-:W-:-:S03]  /*12880*/  SEL R6, R3, R0, !P3 ;  /* 0x0000000003067207 */ /* 0x000fc60005800000 */
[----:B------:R-:W-:Y:S01]  /*12890*/  STL [R1+0x110], R11 ;  /* 0x0001100b01007387 */ /* 0x000fe20000100800 */
[----:B------:R-:W-:-:S03]  /*128a0*/  SEL R2, R3, R29, !P3 ;  /* 0x0000001d03027207 */ /* 0x000fc60005800000 */
[----:B------:R-:W-:Y:S01]  /*128b0*/  STL [R1+0x10c], R7 ;  /* 0x00010c0701007387 */ /* 0x000fe20000100800 */
[----:B------:R-:W-:-:S03]  /*128c0*/  SEL R0, R3, R18, !P3 ;  /* 0x0000001203007207 */ /* 0x000fc60005800000 */
[----:B------:R-:W-:Y:S04]  /*128d0*/  STL [R1+0x104], R6 ;  /* 0x0001040601007387 */ /* 0x000fe80000100800 */
[----:B------:R-:W4:Y:S04]  /*128e0*/  LDL.LU R18, [R1+0xa8] ;  /* 0x0000a80001127983 */ /* 0x000f280000300800 */
[----:B------:R0:W-:Y:S04]  /*128f0*/  STL [R1+0x100], R2 ;  /* 0x0001000201007387 */ /* 0x0001e80000100800 */
[----:B------:R2:W-:Y:S01]  /*12900*/  STL [R1+0xfc], R0 ;  /* 0x0000fc0001007387 */ /* 0x0005e20000100800 */
[----:B0-----:R-:W-:-:S02]  /*12910*/  SEL R2, R3, R27, !P3 ;  /* 0x0000001b03027207 */ /* 0x001fc40005800000 */
[C---:B--2---:R-:W-:Y:S02]  /*12920*/  SEL R0, R3.reuse, R17, !P3 ;  /* 0x0000001103007207 */ /* 0x044fe40005800000 */
[----:B------:R-:W2:Y:S04]  /*12930*/  LDL.LU R17, [R1+0xa4] ;  /* 0x0000a40001117983 */ /* 0x000ea80000300800 */
[----:B------:R3:W-:Y:S04]  /*12940*/  STL [R1+0xf8], R2 ;  /* 0x0000f80201007387 */ /* 0x0007e80000100800 */
        /* <DEDUP_REMOVED lines=12> */
[----:B------:R0:W-:Y:S01]  /*12a10*/  STL [R1+0xe4], R0 ;  /* 0x0000e40001007387 */ /* 0x0001e20000100800 */
[----:B-1----:R-:W-:-:S05]  /*12a20*/  SEL R2, R3, R26, !P3 ;  /* 0x0000001a03027207 */ /* 0x002fca0005800000 */
[----:B------:R1:W-:Y:S01]  /*12a30*/  STL [R1+0xe0], R2 ;  /* 0x0000e00201007387 */ /* 0x0003e20000100800 */
[C---:B0-----:R-:W-:Y:S02]  /*12a40*/  SEL R0, R3.reuse, R25, !P3 ;  /* 0x0000001903007207 */ /* 0x041fe40005800000 */
[----:B------:R-:W-:-:S03]  /*12a50*/  SEL R6, R3, R24, !P3 ;  /* 0x0000001803067207 */ /* 0x000fc60005800000 */
        /* <DEDUP_REMOVED lines=10> */
[----:B------:R-:W4:Y:S04]  /*12b00*/  LDL.LU R7, [R1+0x90] ;  /* 0x0000900001077983 */ /* 0x000f280000300800 */
[----:B------:R1:W-:Y:S04]  /*12b10*/  STL [R1+0xb0], R2 ;  /* 0x0000b00201007387 */ /* 0x0003e80000100800 */
[----:B0-----:R-:W4:Y:S04]  /*12b20*/  LDL.LU R6, [R1+0x8c] ;  /* 0x00008c0001067983 */ /* 0x001f280000300800 */
[----:B------:R0:W-:Y:S04]  /*12b30*/  STL [R1+0xac], R0 ;  /* 0x0000ac0001007387 */ /* 0x0001e80000100800 */
[----:B-1----:R-:W4:Y:S04]  /*12b40*/  LDL.LU R2, [R1+0x88] ;  /* 0x0000880001027983 */ /* 0x002f280000300800 */
[----:B------:R-:W4:Y:S04]  /*12b50*/  LDL.LU R27, [R1+0x80] ;  /* 0x00008000011b7983 */ /* 0x000f280000300800 */
        /* <DEDUP_REMOVED lines=8> */
[----:B0-----:R-:W4:Y:S01]  /*12be0*/  LDL.LU R0, [R1+0x40] ;  /* 0x0000400001007983 */ /* 0x001f220000300800 */
[----:B------:R-:W-:-:S05]  /*12bf0*/  SEL R11, R3, R18, !P3 ;  /* 0x00000012030b7207 */ /* 0x000fca0005800000 */
[----:B------:R-:W-:Y:S04]  /*12c00*/  STL [R1+0xa8], R11 ;  /* 0x0000a80b01007387 */ /* 0x000fe80000100800 */
[----:B------:R-:W4:Y:S01]  /*12c10*/  LDL.LU R13, [R1+0x3c] ;  /* 0x00003c00010d7983 */ /* 0x000f220000300800 */
[----:B--2---:R-:W-:-:S05]  /*12c20*/  SEL R12, R3, R17, !P3 ;  /* 0x00000011030c7207 */ /* 0x004fca0005800000 */
[----:B------:R0:W-:Y:S04]  /*12c30*/  STL [R1+0xa4], R12 ;  /* 0x0000a40c01007387 */ /* 0x0001e80000100800 */
[----:B0-----:R-:W2:Y:S01]  /*12c40*/  LDL.LU R12, [R1+0x28] ;  /* 0x00002800010c7983 */ /* 0x001ea20000300800 */
[----:B---3--:R-:W-:-:S05]  /*12c50*/  SEL R11, R3, R4, !P3 ;  /* 0x00000004030b7207 */ /* 0x008fca0005800000 */
[----:B------:R0:W-:Y:S04]  /*12c60*/  STL [R1+0xa0], R11 ;  /* 0x0000a00b01007387 */ /* 0x0001e80000100800 */
[----:B------:R-:W3:Y:S01]  /*12c70*/  LDL.LU R16, [R1+0x30] ;  /* 0x0000300001107983 */ /* 0x000ee20000300800 */
[----:B------:R-:W-:-:S05]  /*12c80*/  SEL R4, R3, R5, !P3 ;  /* 0x0000000503047207 */ /* 0x000fca0005800000 */
[----:B------:R1:W-:Y:S04]  /*12c90*/  STL [R1+0x9c], R4 ;  /* 0x00009c0401007387 */ /* 0x0003e80000100800 */
[----:B0-----:R-:W3:Y:S01]  /*12ca0*/  LDL.LU R11, [R1+0x38] ;  /* 0x00003800010b7983 */ /* 0x001ee20000300800 */
[----:B----4-:R-:W-:-:S05]  /*12cb0*/  SEL R5, R3, R15, !P3 ;  /* 0x0000000f03057207 */ /* 0x010fca0005800000 */
[----:B------:R-:W-:Y:S01]  /*12cc0*/  STL [R1+0x98], R5 ;  /* 0x0000980501007387 */ /* 0x000fe20000100800 */
[----:B-1----:R-:W-:-:S03]  /*12cd0*/  SEL R4, R3, R14, !P3 ;  /* 0x0000000e03047207 */ /* 0x002fc60005800000 */
[----:B------:R-:W4:Y:S04]  /*12ce0*/  LDL.LU R19, [R1+0x154] ;  /* 0x0001540001137983 */ /* 0x000f280000300800 */
[----:B------:R-:W4:Y:S04]  /*12cf0*/  LDL.LU R18, [R1+0x150] ;  /* 0x0001500001127983 */ /* 0x000f280000300800 */
[----:B------:R0:W-:Y:S04]  /*12d00*/  STL [R1], R4 ;  /* 0x0000000401007387 */ /* 0x0001e80000100800 */
[----:B------:R-:W4:Y:S04]  /*12d10*/  LDL.LU R17, [R1+0x2c] ;  /* 0x00002c0001117983 */ /* 0x000f280000300800 */
[----:B0-----:R-:W4:Y:S04]  /*12d20*/  LDL.LU R4, [R1+0x124] ;  /* 0x0001240001047983 */ /* 0x001f280000300800 */
[----:B------:R-:W4:Y:S04]  /*12d30*/  LDL.LU R5, [R1+0x108] ;  /* 0x0001080001057983 */ /* 0x000f280000300800 */
        /* <DEDUP_REMOVED lines=11> */
[----:B0-----:R-:W4:Y:S01]  /*12df0*/  LDL.LU R6, [R1+0x20e4] ;  /* 0x0020e40001067983 */ /* 0x001f220000300800 */
[----:B------:R-:W-:-:S03]  /*12e00*/  SEL R25, R3, R25, !P3 ;  /* 0x0000001903197207 */ /* 0x000fc60005800000 */
[----:B------:R0:W-:Y:S01]  /*12e10*/  STL [R1+0x88], R2 ;  /* 0x0000880201007387 */ /* 0x0001e20000100800 */
[C---:B------:R-:W-:Y:S02]  /*12e20*/  SEL R24, R3.reuse, R24, !P3 ;  /* 0x0000001803187207 */ /* 0x040fe40005800000 */
[C---:B------:R-:W-:Y:S01]  /*12e30*/  SEL R23, R3.reuse, R23, !P3 ;  /* 0x0000001703177207 */ /* 0x040fe20005800000 */
[----:B0-----:R-:W4:Y:S04]  /*12e40*/  LDL.LU R2, [R1+0x20e0] ;  /* 0x0020e00001027983 */ /* 0x001f280000300800 */
[----:B------:R0:W-:Y:S01]  /*12e50*/  STL [R1+0x84], R27 ;  /* 0x0000841b01007387 */ /* 0x0001e20000100800 */
[C---:B------:R-:W-:Y:S02]  /*12e60*/  SEL R22, R3.reuse, R22, !P3 ;  /* 0x0000001603167207 */ /* 0x040fe40005800000 */
[C---:B------:R-:W-:Y:S01]  /*12e70*/  SEL R21, R3.reuse, R21, !P3 ;  /* 0x0000001503157207 */ /* 0x040fe20005800000 */
[----:B0-----:R-:W4:Y:S04]  /*12e80*/  LDL.LU R27, [R1+0x20dc] ;  /* 0x0020dc00011b7983 */ /* 0x001f280000300800 */
[----:B------:R0:W-:Y:S01]  /*12e90*/  STL [R1+0x80], R26 ;  /* 0x0000801a01007387 */ /* 0x0001e20000100800 */
[----:B------:R-:W-:-:S03]  /*12ea0*/  SEL R28, R3, R28, !P3 ;  /* 0x0000001c031c7207 */ /* 0x000fc60005800000 */
        /* <DEDUP_REMOVED lines=10> */
[----:B------:R0:W-:Y:S04]  /*12f50*/  STL [R1+0x6c], R22 ;  /* 0x00006c1601007387 */ /* 0x0001e80000100800 */
        /* <DEDUP_REMOVED lines=10> */
[----:B0-----:R-:W4:Y:S01]  /*13000*/  LDL.LU R13, [R1+0x5c] ;  /* 0x00005c00010d7983 */ /* 0x001f220000300800 */
[----:B--2---:R-:W-:-:S05]  /*13010*/  SEL R12, R3, R12, !P3 ;  /* 0x0000000c030c7207 */ /* 0x004fca0005800000 */
[----:B------:R0:W-:Y:S01]  /*13020*/  STL [R1+0x48], R12 ;  /* 0x0000480c01007387 */ /* 0x0001e20000100800 */
[----:B---3--:R-:W-:-:S03]  /*13030*/  SEL R16, R3, R16, !P3 ;  /* 0x0000001003107207 */ /* 0x008fc60005800000 */
[----:B0-----:R-:W2:Y:S04]  /*13040*/  LDL.LU R12, [R1+0x4c] ;  /* 0x00004c00010c7983 */ /* 0x001ea80000300800 */
[----:B------:R0:W-:Y:S01]  /*13050*/  STL [R1+0x40], R16 ;  /* 0x0000401001007387 */ /* 0x0001e20000100800 */
[----:B------:R-:W-:-:S03]  /*13060*/  SEL R11, R3, R11, !P3 ;  /* 0x0000000b030b7207 */ /* 0x000fc60005800000 */
[----:B0-----:R-:W3:Y:S01]  /*13070*/  LDL.LU R16, [R1+0x44] ;  /* 0x0000440001107983 */ /* 0x001ee20000300800 */
[----:B----4-:R-:W-:-:S03]  /*13080*/  SEL R19, R3, R19, !P3 ;  /* 0x0000001303137207 */ /* 0x010fc60005800000 */
        /* <DEDUP_REMOVED lines=10> */
[----:B------:R-:W-:-:S03]  /*13130*/  SEL R14, R3, R14, !P3 ;  /* 0x0000000e030e7207 */ /* 0x000fc60005800000 */
[----:B0-----:R-:W4:Y:S04]  /*13140*/  LDL.LU R18, [R1+0x20b8] ;  /* 0x0020b80001127983 */ /* 0x001f280000300800 */
[----:B------:R0:W-:Y:S04]  /*13150*/  STL [R1+0x30], R17 ;  /* 0x0000301101007387 */ /* 0x0001e80000100800 */
[----:B0-----:R-:W2:Y:S04]  /*13160*/  LDL.LU R17, [R1+0x20b4] ;  /* 0x0020b40001117983 */ /* 0x001ea80000300800 */
[----:B------:R0:W-:Y:S04]  /*13170*/  STL [R1+0x2c], R4 ;  /* 0x00002c0401007387 */ /* 0x0001e80000100800 */
[----:B0-----:R-:W3:Y:S04]  /*13180*/  LDL.LU R4, [R1+0x20b0] ;  /* 0x0020b00001047983 */ /* 0x001ee80000300800 */
[----:B------:R0:W-:Y:S04]  /*13190*/  STL [R1+0x28], R5 ;  /* 0x0000280501007387 */ /* 0x0001e80000100800 */
[----:B0-----:R-:W4:Y:S04]  /*131a0*/  LDL.LU R5, [R1+0x20ac] ;  /* 0x0020ac0001057983 */ /* 0x001f280000300800 */
[----:B------:R0:W-:Y:S04]  /*131b0*/  STL [R1+0x24], R15 ;  /* 0x0000240f01007387 */ /* 0x0001e80000100800 */
[----:B0-----:R-:W2:Y:S04]  /*131c0*/  LDL.LU R15, [R1+0x20a8] ;  /* 0x0020a800010f7983 */ /* 0x001ea80000300800 */
[----:B------:R0:W-:Y:S04]  /*131d0*/  STL [R1+0x20], R14 ;  /* 0x0000200e01007387 */ /* 0x0001e80000100800 */
[----:B0-----:R-:W3:Y:S01]  /*131e0*/  LDL.LU R14, [R1+0x20a4] ;  /* 0x0020a400010e7983 */ /* 0x001ee20000300800 */
[----:B------:R-:W-:-:S02]  /*131f0*/  SEL R29, R3, R29, !P3 ;  /* 0x0000001d031d7207 */ /* 0x000fc40005800000 */
[----:B---3--:R-:W-:-:S05]  /*13200*/  SEL R14, R3, R14, !P3 ;  /* 0x0000000e030e7207 */ /* 0x008fca0005800000 */
[----:B------:R0:W-:Y:S04]  /*13210*/  STL [R1+0x1ff8], R14 ;  /* 0x001ff80e01007387 */ /* 0x0001e80000100800 */
[----:B------:R1:W-:Y:S04]  /*13220*/  STL [R1+0x14], R29 ;  /* 0x0000141d01007387 */ /* 0x0003e80000100800 */
[----:B0-----:R-:W3:Y:S01]  /*13230*/  LDL.LU R14, [R1+0x74] ;  /* 0x00007400010e7983 */ /* 0x001ee20000300800 */
[C---:B--2---:R-:W-:Y:S02]  /*13240*/  SEL R15, R3.reuse, R15, !P3 ;  /* 0x0000000f030f7207 */ /* 0x044fe40005800000 */
[----:B----4-:R-:W-:-:S02]  /*13250*/  SEL R5, R3, R5, !P3 ;  /* 0x0000000503057207 */ /* 0x010fc40005800000 */
[C---:B------:R-:W-:Y:S02]  /*13260*/  SEL R4, R3.reuse, R4, !P3 ;  /* 0x0000000403047207 */ /* 0x040fe40005800000 */
[C---:B-1----:R-:W-:Y:S01]  /*13270*/  SEL R29, R3.reuse, R17, !P3 ;  /* 0x00000011031d7207 */ /* 0x042fe20005800000 */
[----:B------:R-:W-:Y:S01]  /*13280*/  STL [R1+0x1ffc], R15 ;  /* 0x001ffc0f01007387 */ /* 0x000fe20000100800 */
[C---:B------:R-:W-:Y:S02]  /*13290*/  SEL R28, R3.reuse, R28, !P3 ;  /* 0x0000001c031c7207 */ /* 0x040fe40005800000 */
[C---:B------:R-:W-:Y:S01]  /*132a0*/  SEL R0, R3.reuse, R0, !P3 ;  /* 0x0000000003007207 */ /* 0x040fe20005800000 */
[----:B------:R-:W-:Y:S01]  /*132b0*/  STL [R1+0x2000], R5 ;  /* 0x0020000501007387 */ /* 0x000fe20000100800 */
[C---:B------:R-:W-:Y:S02]  /*132c0*/  SEL R13, R3.reuse, R13, !P3 ;  /* 0x0000000d030d7207 */ /* 0x040fe40005800000 */
[C---:B------:R-:W-:Y:S01]  /*132d0*/  SEL R12, R3.reuse, R12, !P3 ;  /* 0x0000000c030c7207 */ /* 0x040fe20005800000 */
[----:B------:R-:W-:Y:S01]  /*132e0*/  STL [R1+0x2004], R4 ;  /* 0x0020040401007387 */ /* 0x000fe20000100800 */
[----:B------:R-:W-:-:S03]  /*132f0*/  SEL R16, R3, R16, !P3 ;  /* 0x0000001003107207 */ /* 0x000fc60005800000 */
[----:B------:R-:W-:Y:S04]  /*13300*/  STL [R1+0x2008], R29 ;  /* 0x0020081d01007387 */ /* 0x000fe80000100800 */
[----:B------:R-:W-:Y:S01]  /*13310*/  STL [R1+0x200c], R28 ;  /* 0x00200c1c01007387 */ /* 0x000fe20000100800 */
[----:B---3--:R-:W-:-:S05]  /*13320*/  SEL R17, R3, R14, !P3 ;  /* 0x0000000e03117207 */ /* 0x008fca0005800000 */
[----:B------:R-:W-:Y:S04]  /*13330*/  STL [R1+0x2010], R17 ;  /* 0x0020101101007387 */ /* 0x000fe80000100800 */
[----:B------:R-:W-:Y:S04]  /*13340*/  STL [R1+0x2014], R0 ;  /* 0x0020140001007387 */ /* 0x000fe80000100800 */
[----:B------:R-:W-:Y:S04]  /*13350*/  STL [R1+0x2018], R13 ;  /* 0x0020180d01007387 */ /* 0x000fe80000100800 */
[----:B------:R-:W-:Y:S04]  /*13360*/  STL [R1+0x201c], R12 ;  /* 0x00201c0c01007387 */ /* 0x000fe80000100800 */
[----:B------:R0:W-:Y:S04]  /*13370*/  STL [R1+0x2020], R16 ;  /* 0x0020201001007387 */ /* 0x0001e80000100800 */
[----:B0-----:R-:W2:Y:S04]  /*13380*/  LDL.LU R16, [R1+0x3f8] ;  /* 0x0003f80001107983 */ /* 0x001ea80000300800 */
[----:B------:R-:W3:Y:S04]  /*13390*/  LDL.LU R12, [R1+0x3f4] ;  /* 0x0003f400010c7983 */ /* 0x000ee80000300800 */
[----:B------:R-:W4:Y:S04]  /*133a0*/  LDL.LU R13, [R1+0x3f0] ;  /* 0x0003f000010d7983 */ /* 0x000f280000300800 */
[----:B------:R-:W4:Y:S04]  /*133b0*/  LDL.LU R0, [R1+0x3ec] ;  /* 0x0003ec0001007983 */ /* 0x000f280000300800 */
[----:B------:R-:W4:Y:S04]  /*133c0*/  LDL.LU R17, [R1+0x3e8] ;  /* 0x0003e80001117983 */ /* 0x000f280000300800 */
[----:B------:R-:W4:Y:S04]  /*133d0*/  LDL.LU R28, [R1+0x3e4] ;  /* 0x0003e400011c7983 */ /* 0x000f280000300800 */
[----:B------:R-:W4:Y:S04]  /*133e0*/  LDL.LU R29, [R1+0x3e0] ;  /* 0x0003e000011d7983 */ /* 0x000f280000300800 */
[----:B------:R-:W4:Y:S04]  /*133f0*/  LDL.LU R4, [R1+0x3dc] ;  /* 0x0003dc0001047983 */ /* 0x000f280000300800 */
[----:B------:R-:W4:Y:S01]  /*13400*/  LDL.LU R5, [R1+0x3d8] ;  /* 0x0003d80001057983 */ /* 0x000f220000300800 */
[----:B------:R-:W-:-:S02]  /*13410*/  SEL R11, R3, R11, !P3 ;  /* 0x0000000b030b7207 */ /* 0x000fc40005800000 */
[C---:B------:R-:W-:Y:S01]  /*13420*/  SEL R18, R3.reuse, R18, !P3 ;  /* 0x0000001203127207 */ /* 0x040fe20005800000 */
[----:B------:R-:W4:Y:S01]  /*13430*/  LDL.LU R15, [R1+0x3d4] ;  /* 0x0003d400010f7983 */ /* 0x000f220000300800 */
[C---:B------:R-:W-:Y:S02]  /*13440*/  SEL R19, R3.reuse, R19, !P3 ;  /* 0x0000001303137207 */ /* 0x040fe40005800000 */
[C---:B------:R-:W-:Y:S01]  /*13450*/  SEL R20, R3.reuse, R20, !P3 ;  /* 0x0000001403147207 */ /* 0x040fe20005800000 */
[----:B------:R-:W4:Y:S01]  /*13460*/  LDL.LU R14, [R1+0x3d0] ;  /* 0x0003d000010e7983 */ /* 0x000f220000300800 */
[C---:B------:R-:W-:Y:S02]  /*13470*/  SEL R21, R3.reuse, R21, !P3 ;  /* 0x0000001503157207 */ /* 0x040fe40005800000 */
[C---:B------:R-:W-:Y:S01]  /*13480*/  SEL R22, R3.reuse, R22, !P3 ;  /* 0x0000001603167207 */ /* 0x040fe20005800000 */
[----:B------:R-:W-:Y:S01]  /*13490*/  STL [R1+0x2024], R11 ;  /* 0x0020240b01007387 */ /* 0x000fe20000100800 */
[----:B------:R-:W-:-:S02]  /*134a0*/  SEL R23, R3, R23, !P3 ;  /* 0x0000001703177207 */ /* 0x000fc40005800000 */
[C---:B------:R-:W-:Y:S01]  /*134b0*/  SEL R24, R3.reuse, R24, !P3 ;  /* 0x0000001803187207 */ /* 0x040fe20005800000 */
[----:B------:R-:W-:Y:S01]  /*134c0*/  STL [R1+0x2028], R18 ;  /* 0x0020281201007387 */ /* 0x000fe20000100800 */
[----:B------:R-:W-:-:S03]  /*134d0*/  SEL R25, R3, R25, !P3 ;  /* 0x0000001903197207 */ /* 0x000fc60005800000 */
[----:B------:R-:W-:Y:S01]  /*134e0*/  STL [R1+0x202c], R19 ;  /* 0x00202c1301007387 */ /* 0x000fe20000100800 */
[C---:B------:R-:W-:Y:S01]  /*134f0*/  SEL R26, R3.reuse, R26, !P3 ;  /* 0x0000001a031a7207 */ /* 0x040fe20005800000 */
[----:B------:R-:W-:Y:S02]  /*13500*/  @!P0 IMAD.MOV R9, RZ, RZ, -R9 ;  /* 0x000000ffff098224 */ /* 0x000fe400078e0a09 */
[----:B------:R-:W-:Y:S01]  /*13510*/  STL [R1+0x2030], R20 ;  /* 0x0020301401007387 */ /* 0x000fe20000100800 */
[C---:B------:R-:W-:Y:S01]  /*13520*/  SEL R27, R3.reuse, R27, !P3 ;  /* 0x0000001b031b7207 */ /* 0x040fe20005800000 */
[----:B------:R-:W-:Y:S02]  /*13530*/  @!P4 IMAD.MOV R10, RZ, RZ, -R10 ;  /* 0x000000ffff0ac224 */ /* 0x000fe400078e0a0a */
[----:B------:R-:W-:Y:S01]  /*13540*/  STL [R1+0x2034], R21 ;  /* 0x0020341501007387 */ /* 0x000fe20000100800 */
[----:B------:R-:W-:-:S03]  /*13550*/  SEL R2, R3, R2, !P3 ;  /* 0x0000000203027207 */ /* 0x000fc60005800000 */
        /* <DEDUP_REMOVED lines=10> */
[----:B------:R-:W-:Y:S04]  /*13600*/  STL [R1+0x204c], R27 ;  /* 0x00204c1b01007387 */ /* 0x000fe80000100800 */
[----:B------:R-:W-:Y:S04]  /*13610*/  STL [R1+0x2050], R2 ;  /* 0x0020500201007387 */ /* 0x000fe80000100800 */
[----:B------:R3:W-:Y:S04]  /*13620*/  STL [R1+0x2054], R6 ;  /* 0x0020540601007387 */ /* 0x0007e80000100800 */
[----:B------:R-:W-:Y:S04]  /*13630*/  STL [R1+0x2058], R7 ;  /* 0x0020580701007387 */ /* 0x000fe80000100800 */
[----:B------:R-:W-:Y:S04]  /*13640*/  STL [R1+0x205c], R8 ;  /* 0x00205c0801007387 */ /* 0x000fe80000100800 */
[----:B------:R-:W-:Y:S04]  /*13650*/  STL [R1+0x2060], R9 ;  /* 0x0020600901007387 */ /* 0x000fe80000100800 */
[----:B------:R4:W-:Y:S01]  /*13660*/  STL [R1+0x2064], R3 ;  /* 0x0020640301007387 */ /* 0x0009e20000100800 */
[----:B--2---:R-:W-:-:S02]  /*13670*/  IMAD R10, R16, UR5, RZ ;  /* 0x00000005100a7c24 */ /* 0x004fc4000f8e02ff */
[----:B---3--:R-:W-:-:S03]  /*13680*/  IMAD R6, R12, UR5, RZ ;  /* 0x000000050c067c24 */ /* 0x008fc6000f8e02ff */
[----:B------:R-:W-:Y:S01]  /*13690*/  STL [R1+0x2068], R10 ;  /* 0x0020680a01007387 */ /* 0x000fe20000100800 */
[----:B----4-:R-:W-:-:S03]  /*136a0*/  IMAD R3, R13, UR5, RZ ;  /* 0x000000050d037c24 */ /* 0x010fc6000f8e02ff */
[----:B------:R-:W-:Y:S01]  /*136b0*/  STL [R1+0x18], R6 ;  /* 0x0000180601007387 */ /* 0x000fe20000100800 */
[----:B------:R-:W-:-:S03]  /*136c0*/  IMAD R2, R0, UR5, RZ ;  /* 0x0000000500027c24 */ /* 0x000fc6000f8e02ff */
[----:B------:R0:W-:Y:S01]  /*136d0*/  STL [R1+0x1c], R3 ;  /* 0x00001c0301007387 */ /* 0x0001e20000100800 */
[----:B------:R-:W-:-:S03]  /*136e0*/  IMAD R0, R17, UR5, RZ ;  /* 0x0000000511007c24 */ /* 0x000fc6000f8e02ff */
[----:B------:R1:W-:Y:S01]  /*136f0*/  STL [R1+0x44], R2 ;  /* 0x0000440201007387 */ /* 0x0003e20000100800 */
[----:B0-----:R-:W-:-:S03]  /*13700*/  IMAD R3, R28, UR5, RZ ;  /* 0x000000051c037c24 */ /* 0x001fc6000f8e02ff */
[----:B------:R0:W-:Y:S01]  /*13710*/  STL [R1+0x4c], R0 ;  /* 0x00004c0001007387 */ /* 0x0001e20000100800 */
[----:B-1----:R-:W-:-:S03]  /*13720*/  IMAD R2, R29, UR5, RZ ;  /* 0x000000051d027c24 */ /* 0x002fc6000f8e02ff */
[----:B------:R1:W-:Y:S01]  /*13730*/  STL [R1+0x5c], R3 ;  /* 0x00005c0301007387 */ /* 0x0003e20000100800 */
[----:B0-----:R-:W-:-:S03]  /*13740*/  IMAD R0, R4, UR5, RZ ;  /* 0x0000000504007c24 */ /* 0x001fc6000f8e02ff */
[----:B------:R0:W-:Y:S01]  /*13750*/  STL [R1+0x64], R2 ;  /* 0x0000640201007387 */ /* 0x0001e20000100800 */
[----:B-1----:R-:W-:-:S03]  /*13760*/  IMAD R3, R5, UR5, RZ ;  /* 0x0000000505037c24 */ /* 0x002fc6000f8e02ff */
[----:B------:R1:W-:Y:S04]  /*13770*/  STL [R1+0x74], R0 ;  /* 0x0000740001007387 */ /* 0x0003e80000100800 */
[----:B------:R-:W-:Y:S04]  /*13780*/  STL [R1+0x2a0], R3 ;  /* 0x0002a00301007387 */ /* 0x000fe80000100800 */
[----:B------:R-:W2:Y:S01]  /*13790*/  LDL.LU R10, [R1+0x3c4] ;  /* 0x0003c400010a7983 */ /* 0x000ea20000300800 */
[----:B0-----:R-:W-:Y:S02]  /*137a0*/  IMAD R2, R15, UR5, RZ ;  /* 0x000000050f027c24 */ /* 0x001fe4000f8e02ff */
[----:B-1----:R-:W-:-:S03]  /*137b0*/  IMAD R0, R14, UR5, RZ ;  /* 0x000000050e007c24 */ /* 0x002fc6000f8e02ff */
[----:B------:R-:W-:Y:S04]  /*137c0*/  STL [R1+0x398], R2 ;  /* 0x0003980201007387 */ /* 0x000fe80000100800 */
[----:B--2---:R0:W-:Y:S04]  /*137d0*/  STL [R1+0x209c], R10 ;  /* 0x00209c0a01007387 */ /* 0x0041e80000100800 */
[----:B------:R-:W-:Y:S04]  /*137e0*/  STL [R1+0x3d8], R0 ;  /* 0x0003d80001007387 */ /* 0x000fe80000100800 */
[----:B0-----:R-:W2:Y:S04]  /*137f0*/  LDL.LU R10, [R1+0x3c8] ;  /* 0x0003c800010a7983 */ /* 0x001ea80000300800 */
[----:B--2---:R0:W-:Y:S04]  /*13800*/  STL [R1+0x20a0], R10 ;  /* 0x0020a00a01007387 */ /* 0x0041e80000100800 */
[----:B0-----:R-:W2:Y:S04]  /*13810*/  LDL.LU R10, [R1+0x3cc] ;  /* 0x0003cc00010a7983 */ /* 0x001ea80000300800 */
[----:B------:R-:W3:Y:S04]  /*13820*/  LDL.LU R3, [R1+0x3c0] ;  /* 0x0003c00001037983 */ /* 0x000ee80000300800 */
[----:B------:R-:W4:Y:S04]  /*13830*/  LDL.LU R9, [R1+0x3bc] ;  /* 0x0003bc0001097983 */ /* 0x000f280000300800 */
[----:B------:R-:W3:Y:S04]  /*13840*/  LDL.LU R8, [R1+0x3b8] ;  /* 0x0003b80001087983 */ /* 0x000ee80000300800 */
        /* <DEDUP_REMOVED lines=24> */
[----:B------:R-:W4:Y:S01]  /*139d0*/  LDL.LU R14, [R1+0x350] ;  /* 0x00035000010e7983 */ /* 0x000f220000300800 */
[----:B--2---:R-:W-:-:S05]  /*139e0*/  IMAD R10, R10, UR5, RZ ;  /* 0x000000050a0a7c24 */ /* 0x004fca000f8e02ff */
[----:B------:R0:W-:Y:S04]  /*139f0*/  STL [R1+0x3dc], R10 ;  /* 0x0003dc0a01007387 */ /* 0x0001e80000100800 */
[----:B0-----:R-:W2:Y:S02]  /*13a00*/  LDL.LU R10, [R1+0x20a0] ;  /* 0x0020a000010a7983 */ /* 0x001ea40000300800 */
[----:B--2---:R-:W-:-:S05]  /*13a10*/  IMAD R10, R10, UR5, RZ ;  /* 0x000000050a0a7c24 */ /* 0x004fca000f8e02ff */
[----:B------:R0:W-:Y:S04]  /*13a20*/  STL [R1+0x3e8], R10 ;  /* 0x0003e80a01007387 */ /* 0x0001e80000100800 */
[----:B0-----:R-:W2:Y:S01]  /*13a30*/  LDL.LU R10, [R1+0x209c] ;  /* 0x00209c00010a7983 */ /* 0x001ea20000300800 */
[----:B---3--:R-:W-:Y:S02]  /*13a40*/  IMAD R8, R8, UR5, RZ ;  /* 0x0000000508087c24 */ /* 0x008fe4000f8e02ff */
[----:B----4-:R-:W-:Y:S02]  /*13a50*/  IMAD R7, R7, UR5, RZ ;  /* 0x0000000507077c24 */ /* 0x010fe4000f8e02ff */
[----:B------:R-:W-:Y:S02]  /*13a60*/  IMAD R2, R2, UR5, RZ ;  /* 0x0000000502027c24 */ /* 0x000fe4000f8e02ff */
[----:B--2---:R-:W-:-:S05]  /*13a70*/  IMAD R10, R10, UR5, RZ ;  /* 0x000000050a0a7c24 */ /* 0x004fca000f8e02ff */
[----:B------:R0:W-:Y:S02]  /*13a80*/  STL [R1+0x3c4], R10 ;  /* 0x0003c40a01007387 */ /* 0x0001e40000100800 */
[----:B0-----:R-:W-:Y:S02]  /*13a90*/  IMAD R10, R3, UR5, RZ ;  /* 0x00000005030a7c24 */ /* 0x001fe4000f8e02ff */
[----:B------:R-:W-:-:S03]  /*13aa0*/  IMAD R3, R9, UR5, RZ ;  /* 0x0000000509037c24 */ /* 0x000fc6000f8e02ff */
[----:B------:R-:W-:Y:S04]  /*13ab0*/  STL [R1+0x3c0], R10 ;  /* 0x0003c00a01007387 */ /* 0x000fe80000100800 */
[----:B------:R0:W-:Y:S04]  /*13ac0*/  STL [R1+0x3ec], R3 ;  /* 0x0003ec0301007387 */ /* 0x0001e80000100800 */
[----:B------:R-:W-:Y:S01]  /*13ad0*/  STL [R1+0x400], R8 ;  /* 0x0004000801007387 */ /* 0x000fe20000100800 */
[----:B0-----:R-:W-:-:S03]  /*13ae0*/  IMAD R3, R6, UR5, RZ ;  /* 0x0000000506037c24 */ /* 0x001fc6000f8e02ff */
[----:B------:R-:W-:Y:S01]  /*13af0*/  STL [R1+0x404], R7 ;  /* 0x0004040701007387 */ /* 0x000fe20000100800 */
[----:B------:R-:W-:-:S03]  /*13b00*/  IMAD R6, R27, UR5, RZ ;  /* 0x000000051b067c24 */ /* 0x000fc6000f8e02ff */
[----:B------:R0:W-:Y:S04]  /*13b10*/  STL [R1+0x410], R3 ;  /* 0x0004100301007387 */ /* 0x0001e80000100800 */
        /* <DEDUP_REMOVED lines=9> */
[----:B------:R2:W-:Y:S01]  /*13bb0*/  STL [R1+0x42c], R3 ;  /* 0x00042c0301007387 */ /* 0x0005e20000100800 */
[----:B0-----:R-:W-:Y:S02]  /*13bc0*/  IMAD R2, R22, UR5, RZ ;  /* 0x0000000516027c24 */ /* 0x001fe4000f8e02ff */
[----:B-1----:R-:W-:-:S03]  /*13bd0*/  IMAD R6, R21, UR5, RZ ;  /* 0x0000000515067c24 */ /* 0x002fc6000f8e02ff */
[----:B------:R0:W-:Y:S01]  /*13be0*/  STL [R1+0x438], R2 ;  /* 0x0004380201007387 */ /* 0x0001e20000100800 */
[----:B--2---:R-:W-:-:S03]  /*13bf0*/  IMAD R3, R20, UR5, RZ ;  /* 0x0000000514037c24 */ /* 0x004fc6000f8e02ff */
        /* <DEDUP_REMOVED lines=12> */
[----:B------:R-:W-:Y:S04]  /*13cc0*/  STL [R1+0x374], R6 ;  /* 0x0003740601007387 */ /* 0x000fe80000100800 */
[----:B------:R1:W-:Y:S01]  /*13cd0*/  STL [R1+0x370], R3 ;  /* 0x0003700301007387 */ /* 0x0003e20000100800 */
[----:B0-----:R-:W-:Y:S02]  /*13ce0*/  IMAD R2, R0, UR5, RZ ;  /* 0x0000000500027c24 */ /* 0x001fe4000f8e02ff */
[----:B------:R-:W-:-:S03]  /*13cf0*/  IMAD R0, R17, UR5, RZ ;  /* 0x0000000511007c24 */ /* 0x000fc6000f8e02ff */
        /* <DEDUP_REMOVED lines=506> */
[----:B------:R-:W4:Y:S04]  /*15ca0*/  LDL.LU R8, [R1] ;  /* 0x0000000001087983 */ /* 0x000f280000300800 */
        /* <DEDUP_REMOVED lines=34> */
[----:B------:R-:W-:-:S02]  /*15ed0*/  IMAD R7, R7, UR5, RZ ;  /* 0x0000000507077c24 */ /* 0x000fc4000f8e02ff */
[----:B------:R-:W-:Y:S02]  /*15ee0*/  IMAD R6, R6, UR5, RZ ;  /* 0x0000000506067c24 */ /* 0x000fe4000f8e02ff */
[----:B------:R-:W-:Y:S02]  /*15ef0*/  IMAD R2, R2, UR5, RZ ;  /* 0x0000000502027c24 */ /* 0x000fe4000f8e02ff */
[----:B------:R-:W-:Y:S02]  /*15f00*/  IMAD R27, R27, UR5, RZ ;  /* 0x000000051b1b7c24 */ /* 0x000fe4000f8e02ff */
[----:B------:R-:W-:Y:S02]  /*15f10*/  IMAD R26, R26, UR5, RZ ;  /* 0x000000051a1a7c24 */ /* 0x000fe4000f8e02ff */
        /* <DEDUP_REMOVED lines=20> */
[----:B--2---:R-:W-:-:S05]  /*16060*/  IMAD R10, R10, UR5, RZ ;  /* 0x000000050a0a7c24 */ /* 0x004fca000f8e02ff */
        /* <DEDUP_REMOVED lines=19> */
[----:B0-----:R-:W3:Y:S04]  /*161a0*/  LDL.LU R25, [R1+0x2044] ;  /* 0x0020440001197983 */ /* 0x001ee80000300800 */
[----:B------:R0:W-:Y:S04]  /*161b0*/  STL [R1+0x2fc], R24 ;  /* 0x0002fc1801007387 */ /* 0x0001e80000100800 */
[----:B0-----:R-:W2:Y:S04]  /*161c0*/  LDL.LU R24, [R1+0x2040] ;  /* 0x0020400001187983 */ /* 0x001ea80000300800 */
        /* <DEDUP_REMOVED lines=35> */
[----:B0-----:R-:W3:Y:S01]  /*16400*/  LDL.LU R14, [R1+0x1ff8] ;  /* 0x001ff800010e7983 */ /* 0x001ee20000300800 */
[----:B--2---:R-:W-:-:S02]  /*16410*/  IMAD R4, R4, UR5, RZ ;  /* 0x0000000504047c24 */ /* 0x004fc4000f8e02ff */
[----:B----4-:R-:W-:Y:S02]  /*16420*/  IMAD R5, R5, UR5, RZ ;  /* 0x0000000505057c24 */ /* 0x010fe4000f8e02ff */
[----:B---3--:R-:W-:Y:S02]  /*16430*/  IMAD R15, R15, UR5, RZ ;  /* 0x000000050f0f7c24 */ /* 0x008fe4000f8e02ff */
[----:B------:R-:W-:-:S05]  /*16440*/  IMAD R14, R14, UR5, RZ ;  /* 0x000000050e0e7c24 */ /* 0x000fca000f8e02ff */
[----:B------:R0:W-:Y:S04]  /*16450*/  STL [R1+0x240], R14 ;  /* 0x0002400e01007387 */ /* 0x0001e80000100800 */
[----:B0-----:R-:W2:Y:S04]  /*16460*/  LDL.LU R14, [R1+0x1ff4] ;  /* 0x001ff400010e7983 */ /* 0x001ea80000300800 */
[----:B------:R0:W-:Y:S04]  /*16470*/  STL [R1+0x23c], R15 ;  /* 0x00023c0f01007387 */ /* 0x0001e80000100800 */
[----:B0-----:R-:W2:Y:S04]  /*16480*/  LDL.LU R15, [R1+0x1ff0] ;  /* 0x001ff000010f7983 */ /* 0x001ea80000300800 */
[----:B------:R0:W-:Y:S04]  /*16490*/  STL [R1+0x238], R5 ;  /* 0x0002380501007387 */ /* 0x0001e80000100800 */
[----:B------:R1:W-:Y:S01]  /*164a0*/  STL [R1+0x234], R4 ;  /* 0x0002340401007387 */ /* 0x0003e20000100800 */
[----:B0-----:R-:W-:-:S02]  /*164b0*/  IMAD R5, R29, UR5, RZ ;  /* 0x000000051d057c24 */ /* 0x001fc4000f8e02ff */
[----:B-1----:R-:W-:Y:S02]  /*164c0*/  IMAD R4, R28, UR5, RZ ;  /* 0x000000051c047c24 */ /* 0x002fe4000f8e02ff */
[----:B------:R-:W3:Y:S04]  /*164d0*/  LDL R28, [R1+0x44] ;  /* 0x00004400011c7983 */ /* 0x000ee80000100800 */
[----:B------:R0:W-:Y:S04]  /*164e0*/  STL [R1+0x230], R5 ;  /* 0x0002300501007387 */ /* 0x0001e80000100800 */
[----:B------:R-:W4:Y:S01]  /*164f0*/  LDL R29, [R1+0x4c] ;  /* 0x00004c00011d7983 */ /* 0x000f220000100800 */
[----:B0-----:R-:W-:-:S03]  /*16500*/  IMAD R5, R17, UR5, RZ ;  /* 0x0000000511057c24 */ /* 0x001fc6000f8e02ff */
[----:B------:R0:W-:Y:S04]  /*16510*/  STL [R1+0x22c], R4 ;  /* 0x00022c0401007387 */ /* 0x0001e80000100800 */
[----:B------:R-:W4:Y:S04]  /*16520*/  LDL R17, [R1+0x1c] ;  /* 0x00001c0001117983 */ /* 0x000f280000100800 */
[----:B------:R1:W-:Y:S01]  /*16530*/  STL [R1+0x228], R5 ;  /* 0x0002280501007387 */ /* 0x0003e20000100800 */
[----:B0-----:R-:W-:Y:S02]  /*16540*/  IMAD R4, R0, UR5, RZ ;  /* 0x0000000500047c24 */ /* 0x001fe4000f8e02ff */
[----:B------:R-:W-:-:S02]  /*16550*/  IMAD R0, R13, UR5, RZ ;  /* 0x000000050d007c24 */ /* 0x000fc4000f8e02ff */
[----:B------:R-:W4:Y:S04]  /*16560*/  LDL R13, [R1+0x18] ;  /* 0x00001800010d7983 */ /* 0x000f280000100800 */
[----:B------:R0:W-:Y:S01]  /*16570*/  STL [R1+0x224], R4 ;  /* 0x0002240401007387 */ /* 0x0001e20000100800 */
[----:B-1----:R-:W-:-:S03]  /*16580*/  IMAD R5, R16, UR5, RZ ;  /* 0x0000000510057c24 */ /* 0x002fc6000f8e02ff */
[----:B------:R1:W-:Y:S01]  /*16590*/  STL [R1+0x220], R0 ;  /* 0x0002200001007387 */ /* 0x0003e20000100800 */
[----:B0-----:R-:W-:Y:S02]  /*165a0*/  IMAD R4, R12, UR5, RZ ;  /* 0x000000050c047c24 */ /* 0x001fe4000f8e02ff */
[----:B-1----:R-:W-:-:S03]  /*165b0*/  IMAD R0, R11, UR5, RZ ;  /* 0x000000050b007c24 */ /* 0x002fc6000f8e02ff */
        /* <DEDUP_REMOVED lines=14> */
[----:B------:R-:W-:-:S03]  /*166a0*/  IMAD R4, R24, UR5, RZ ;  /* 0x0000000518047c24 */ /* 0x000fc6000f8e02ff */
[----:B------:R1:W-:Y:S01]  /*166b0*/  STL [R1+0x1fc], R0 ;  /* 0x0001fc0001007387 */ /* 0x0003e20000100800 */
[----:B------:R-:W-:-:S03]  /*166c0*/  IMAD R2, R2, UR5, RZ ;  /* 0x0000000502027c24 */ /* 0x000fc6000f8e02ff */
[----:B------:R1:W-:Y:S01]  /*166d0*/  STL [R1+0x1f8], R4 ;  /* 0x0001f80401007387 */ /* 0x0003e20000100800 */
[----:B0-----:R-:W-:Y:S02]  /*166e0*/  IMAD R5, R25, UR5, RZ ;  /* 0x0000000519057c24 */ /* 0x001fe4000f8e02ff */
[----:B-1----:R-:W-:-:S03]  /*166f0*/  IMAD R0, R26, UR5, RZ ;  /* 0x000000051a007c24 */ /* 0x002fc6000f8e02ff */
[----:B------:R0:W-:Y:S01]  /*16700*/  STL [R1+0x1f4], R5 ;  /* 0x0001f40501007387 */ /* 0x0001e20000100800 */
[----:B------:R-:W-:-:S03]  /*16710*/  IMAD R4, R27, UR5, RZ ;  /* 0x000000051b047c24 */ /* 0x000fc6000f8e02ff */
[----:B------:R1:W-:Y:S04]  /*16720*/  STL [R1+0x1f0], R0 ;  /* 0x0001f00001007387 */ /* 0x0003e80000100800 */
[----:B------:R1:W-:Y:S01]  /*16730*/  STL [R1+0x1ec], R4 ;  /* 0x0001ec0401007387 */ /* 0x0003e20000100800 */
[----:B0-----:R-:W-:-:S03]  /*16740*/  IMAD R5, R7, UR5, RZ ;  /* 0x0000000507057c24 */ /* 0x001fc6000f8e02ff */
[----:B------:R0:W-:Y:S01]  /*16750*/  STL [R1+0x1e8], R2 ;  /* 0x0001e80201007387 */ /* 0x0001e20000100800 */
[----:B-1----:R-:W-:Y:S02]  /*16760*/  IMAD R0, R6, UR5, RZ ;  /* 0x0000000506007c24 */ /* 0x002fe4000f8e02ff */
[----:B------:R-:W-:-:S03]  /*16770*/  IMAD R4, R8, UR5, RZ ;  /* 0x0000000508047c24 */ /* 0x000fc6000f8e02ff */
[----:B------:R1:W-:Y:S01]  /*16780*/  STL [R1+0x1e4], R0 ;  /* 0x0001e40001007387 */ /* 0x0003e20000100800 */
[----:B0-----:R-:W-:-:S03]  /*16790*/  IMAD R2, R9, UR5, RZ ;  /* 0x0000000509027c24 */ /* 0x001fc6000f8e02ff */
[----:B------:R-:W-:Y:S04]  /*167a0*/  STL [R1+0x1e0], R5 ;  /* 0x0001e00501007387 */ /* 0x000fe80000100800 */
[----:B------:R2:W-:Y:S01]  /*167b0*/  STL [R1+0x1d8], R2 ;  /* 0x0001d80201007387 */ /* 0x0005e20000100800 */
[----:B-1----:R-:W-:Y:S01]  /*167c0*/  IMAD R0, R3, UR5, RZ ;  /* 0x0000000503007c24 */ /* 0x002fe2000f8e02ff */
[----:B------:R-:W-:Y:S02]  /*167d0*/  ULDC UR5, c[0x0][0x234] ;  /* 0x00008d0000057ab9 */ /* 0x000fe40000000800 */
[----:B------:R-:W-:Y:S04]  /*167e0*/  STL [R1+0x1dc], R4 ;  /* 0x0001dc0401007387 */ /* 0x000fe80000100800 */
[----:B------:R-:W-:Y:S01]  /*167f0*/  STL [R1+0x1f88], R4 ;  /* 0x001f880401007387 */ /* 0x000fe20000100800 */
[----:B--2---:R-:W-:-:S05]  /*16800*/  IMAD.WIDE R2, R10, 0x2, R14 ;  /* 0x000000020a027825 */ /* 0x004fca00078e020e */
[----:B------:R-:W-:Y:S04]  /*16810*/  STL.64 [R1+0x1d0], R2 ;  /* 0x0001d00201007387 */ /* 0x000fe80000100a00 */
[----:B------:R4:W-:Y:S01]  /*16820*/  STL [R1+0x1f8c], R5 ;  /* 0x001f8c0501007387 */ /* 0x0009e20000100800 */
[----:B---3--:R-:W-:-:S04]  /*16830*/  IMAD.WIDE R6, R28, 0x2, R14 ;  /* 0x000000021c067825 */ /* 0x008fc800078e020e */
[----:B----4-:R-:W-:-:S04]  /*16840*/  IMAD.WIDE R4, R17, 0x2, R14 ;  /* 0x0000000211047825 */ /* 0x010fc800078e020e */
[----:B------:R-:W-:-:S05]  /*16850*/  IMAD.WIDE R2, R13, 0x2, R14 ;  /* 0x000000020d027825 */ /* 0x000fca00078e020e */
[----:B------:R-:W-:Y:S04]  /*16860*/  STL.64 [R1+0x1c8], R2 ;  /* 0x0001c80201007387 */ /* 0x000fe80000100a00 */
[----:B------:R0:W-:Y:S04]  /*16870*/  STL.64 [R1+0x1c0], R4 ;  /* 0x0001c00401007387 */ /* 0x0001e80000100a00 */
[----:B0-----:R-:W2:Y:S04]  /*16880*/  LDL R5, [R1+0x3dc] ;  /* 0x0003dc0001057983 */ /* 0x001ea80000100800 */
[----:B------:R-:W-:Y:S04]  /*16890*/  STL.64 [R1+0x1b8], R6 ;  /* 0x0001b80601007387 */ /* 0x000fe80000100a00 */
[----:B------:R-:W3:Y:S01]  /*168a0*/  LDL R4, [R1+0x3e8] ;  /* 0x0003e80001047983 */ /* 0x000ee20000100800 */
[----:B------:R-:W-:-:S05]  /*168b0*/  IMAD.WIDE R2, R29, 0x2, R14 ;  /* 0x000000021d027825 */ /* 0x000fca00078e020e */
[----:B------:R-:W-:Y:S04]  /*168c0*/  STL.64 [R1+0x1b0], R2 ;  /* 0x0001b00201007387 */ /* 0x000fe80000100a00 */
[----:B---3--:R0:W-:Y:S04]  /*168d0*/  STL [R1+0x1fd4], R4 ;  /* 0x001fd40401007387 */ /* 0x0081e80000100800 */
[----:B0-----:R-:W3:Y:S04]  /*168e0*/  LDL R4, [R1+0x3d8] ;  /* 0x0003d80001047983 */ /* 0x001ee80000100800 */
[----:B--2---:R0:W-:Y:S04]  /*168f0*/  STL [R1+0x1fd8], R5 ;  /* 0x001fd80501007387 */ /* 0x0041e80000100800 */
[----:B0-----:R-:W2:Y:S04]  /*16900*/  LDL R5, [R1+0x398] ;  /* 0x0003980001057983 */ /* 0x001ea80000100800 */
        /* <DEDUP_REMOVED lines=24> */
[----:B--2---:R-:W-:-:S03]  /*16a90*/  IMAD.WIDE R4, R5, 0x2, R14 ;  /* 0x0000000205047825 */ /* 0x004fc600078e020e */
[----:B------:R-:W2:Y:S04]  /*16aa0*/  LDL.LU R12, [R1+0x384] ;  /* 0x00038400010c7983 */ /* 0x000ea80000300800 */
[----:B------:R-:W2:Y:S04]  /*16ab0*/  LDL.LU R13, [R1+0x380] ;  /* 0x00038000010d7983 */ /* 0x000ea80000300800 */
[----:B------:R-:W2:Y:S04]  /*16ac0*/  LDL.LU R16, [R1+0x454] ;  /* 0x0004540001107983 */ /* 0x000ea80000300800 */
[----:B------:R-:W2:Y:S04]  /*16ad0*/  LDL.LU R17, [R1+0x460] ;  /* 0x0004600001117983 */ /* 0x000ea80000300800 */
[----:B------:R-:W2:Y:S04]  /*16ae0*/  LDL.LU R18, [R1+0x374] ;  /* 0x0003740001127983 */ /* 0x000ea80000300800 */
[----:B------:R-:W2:Y:S04]  /*16af0*/  LDL.LU R20, [R1+0x370] ;  /* 0x0003700001147983 */ /* 0x000ea80000300800 */
[----:B------:R-:W2:Y:S04]  /*16b00*/  LDL.LU R22, [R1+0x464] ;  /* 0x0004640001167983 */ /* 0x000ea80000300800 */
[----:B------:R-:W2:Y:S04]  /*16b10*/  LDL.LU R24, [R1+0x478] ;  /* 0x0004780001187983 */ /* 0x000ea80000300800 */
[----:B------:R0:W-:Y:S04]  /*16b20*/  STL.64 [R1+0x1a8], R4 ;  /* 0x0001a80401007387 */ /* 0x0001e80000100a00 */
[----:B0-----:R-:W3:Y:S02]  /*16b30*/  LDL.LU R4, [R1+0x1fec] ;  /* 0x001fec0001047983 */ /* 0x001ee40000300800 */
[----:B---3--:R-:W-:-:S05]  /*16b40*/  IMAD.WIDE R4, R4, 0x2, R14 ;  /* 0x0000000204047825 */ /* 0x008fca00078e020e */
        /* <DEDUP_REMOVED lines=18> */
[----:B------:R0:W-:Y:S02]  /*16c70*/  STL.64 [R1+0x170], R4 ;  /* 0x0001700401007387 */ /* 0x0001e40000100a00 */
[----:B0-----:R-:W-:-:S05]  /*16c80*/  IMAD.WIDE R4, R3, 0x2, R14 ;  /* 0x0000000203047825 */ /* 0x001fca00078e020e */
[----:B------:R4:W-:Y:S02]  /*16c90*/  STL.64 [R1+0x168], R4 ;  /* 0x0001680401007387 */ /* 0x0009e40000100a00 */
[----:B----4-:R-:W-:-:S05]  /*16ca0*/  IMAD.WIDE R4, R9, 0x2, R14 ;  /* 0x0000000209047825 */ /* 0x010fca00078e020e */
[----:B------:R0:W-:Y:S04]  /*16cb0*/  STL.64 [R1+0x160], R4 ;  /* 0x0001600401007387 */ /* 0x0001e80000100a00 */
[----:B------:R1:W-:Y:S01]  /*16cc0*/  STL.64 [R1+0x1f48], R8 ;  /* 0x001f480801007387 */ /* 0x0003e20000100a00 */
[----:B0-----:R-:W-:-:S04]  /*16cd0*/  IMAD.WIDE R4, R8, 0x2, R14 ;  /* 0x0000000208047825 */ /* 0x001fc800078e020e */
[--C-:B-1----:R-:W-:Y:S01]  /*16ce0*/  IMAD.WIDE R8, R7, 0x2, R14.reuse ;  /* 0x0000000207087825 */ /* 0x102fe200078e020e */
[----:B------:R0:W-:Y:S04]  /*16cf0*/  STL.64 [R1+0x158], R4 ;  /* 0x0001580401007387 */ /* 0x0001e80000100a00 */
[----:B------:R1:W-:Y:S04]  /*16d00*/  STL.64 [R1+0x1f50], R6 ;  /* 0x001f500601007387 */ /* 0x0003e80000100a00 */
[----:B------:R-:W-:Y:S01]  /*16d10*/  STL.64 [R1+0x150], R8 ;  /* 0x0001500801007387 */ /* 0x000fe20000100a00 */
[----:B0-----:R-:W-:-:S04]  /*16d20*/  IMAD.WIDE R4, R6, 0x2, R14 ;  /* 0x0000000206047825 */ /* 0x001fc800078e020e */
[--C-:B-1----:R-:W-:Y:S01]  /*16d30*/  IMAD.WIDE R6, R2, 0x2, R14.reuse ;  /* 0x0000000202067825 */ /* 0x102fe200078e020e */
[----:B------:R0:W-:Y:S04]  /*16d40*/  STL.64 [R1+0x148], R4 ;  /* 0x0001480401007387 */ /* 0x0001e80000100a00 */
[----:B------:R1:W-:Y:S04]  /*16d50*/  STL.64 [R1+0x1f58], R2 ;  /* 0x001f580201007387 */ /* 0x0003e80000100a00 */
[----:B------:R3:W-:Y:S01]  /*16d60*/  STL.64 [R1+0x140], R6 ;  /* 0x0001400601007387 */ /* 0x0007e20000100a00 */
[----:B0-----:R-:W-:-:S03]  /*16d70*/  IMAD.WIDE R4, R27, 0x2, R14 ;  /* 0x000000021b047825 */ /* 0x001fc600078e020e */
[----:B------:R-:W-:Y:S01]  /*16d80*/  STL.64 [R1+0x1f60], R26 ;  /* 0x001f601a01007387 */ /* 0x000fe20000100a00 */
[----:B-1----:R-:W-:-:S03]  /*16d90*/  IMAD.WIDE R2, R26, 0x2, R14 ;  /* 0x000000021a027825 */ /* 0x002fc600078e020e */
[----:B------:R0:W-:Y:S01]  /*16da0*/  STL.64 [R1+0x138], R4 ;  /* 0x0001380401007387 */ /* 0x0001e20000100a00 */
[----:B---3--:R-:W-:-:S03]  /*16db0*/  IMAD.WIDE R6, R25, 0x2, R14 ;  /* 0x0000000219067825 */ /* 0x008fc600078e020e */
[----:B------:R1:W-:Y:S04]  /*16dc0*/  STL.64 [R1+0x130], R2 ;  /* 0x0001300201007387 */ /* 0x0003e80000100a00 */
[----:B------:R-:W-:Y:S01]  /*16dd0*/  STL.64 [R1+0x128], R6 ;  /* 0x0001280601007387 */ /* 0x000fe20000100a00 */
[----:B0-----:R-:W-:-:S03]  /*16de0*/  IMAD.WIDE R4, R29, 0x2, R14 ;  /* 0x000000021d047825 */ /* 0x001fc600078e020e */
[----:B------:R-:W3:Y:S01]  /*16df0*/  LDL R26, [R1+0x490] ;  /* 0x00049000011a7983 */ /* 0x000ee20000100800 */
[----:B-1----:R-:W-:-:S05]  /*16e00*/  IMAD.WIDE R2, R28, 0x2, R14 ;  /* 0x000000021c027825 */ /* 0x002fca00078e020e */
[----:B------:R0:W-:Y:S04]  /*16e10*/  STL.64 [R1+0x120], R2 ;  /* 0x0001200201007387 */ /* 0x0001e80000100a00 */
[----:B0-----:R-:W4:Y:S04]  /*16e20*/  LDL R3, [R1+0x35c] ;  /* 0x00035c0001037983 */ /* 0x001f280000100800 */
[----:B------:R0:W-:Y:S04]  /*16e30*/  STL.64 [R1+0x118], R4 ;  /* 0x0001180401007387 */ /* 0x0001e80000100a00 */
[----:B------:R-:W4:Y:S04]  /*16e40*/  LDL R6, [R1+0x358] ;  /* 0x0003580001067983 */ /* 0x000f280000100800 */
[----:B------:R-:W4:Y:S01]  /*16e50*/  LDL R7, [R1+0x494] ;  /* 0x0004940001077983 */ /* 0x000f220000100800 */
[----:B0-----:R-:W-:-:S03]  /*16e60*/  IMAD.WIDE R4, R23, 0x2, R14 ;  /* 0x0000000217047825 */ /* 0x001fc600078e020e */
[----:B------:R0:W-:Y:S04]  /*16e70*/  STL.64 [R1+0x1f68], R28 ;  /* 0x001f681c01007387 */ /* 0x0001e80000100a00 */
[----:B------:R-:W4:Y:S04]  /*16e80*/  LDL R8, [R1+0x4a0] ;  /* 0x0004a00001087983 */ /* 0x000f280000100800 */
[----:B------:R-:W4:Y:S04]  /*16e90*/  LDL R9, [R1+0x34c] ;  /* 0x00034c0001097983 */ /* 0x000f280000100800 */
[----:B0-----:R-:W4:Y:S04]  /*16ea0*/  LDL R29, [R1+0x47c] ;  /* 0x00047c00011d7983 */ /* 0x001f280000100800 */
[----:B------:R0:W-:Y:S02]  /*16eb0*/  STL.64 [R1+0x110], R4 ;  /* 0x0001100401007387 */ /* 0x0001e40000100a00 */
[----:B0-----:R-:W-:-:S05]  /*16ec0*/  IMAD.WIDE R4, R21, 0x2, R14 ;  /* 0x0000000215047825 */ /* 0x001fca00078e020e */
[----:B------:R0:W-:Y:S02]  /*16ed0*/  STL.64 [R1+0x108], R4 ;  /* 0x0001080401007387 */ /* 0x0001e40000100a00 */
[----:B0-----:R-:W-:-:S05]  /*16ee0*/  IMAD.WIDE R4, R19, 0x2, R14 ;  /* 0x0000000213047825 */ /* 0x001fca00078e020e */
[----:B------:R0:W-:Y:S04]  /*16ef0*/  STL.64 [R1+0x100], R4 ;  /* 0x0001000401007387 */ /* 0x0001e80000100a00 */
[----:B------:R-:W4:Y:S04]  /*16f00*/  LDL R27, [R1+0x348] ;  /* 0x00034800011b7983 */ /* 0x000f280000100800 */
[----:B------:R-:W4:Y:S01]  /*16f10*/  LDL R2, [R1+0x4a4] ;  /* 0x0004a40001027983 */ /* 0x000f220000100800 */
[----:B0-----:R-:W-:-:S05]  /*16f20*/  IMAD.WIDE R4, R11, 0x2, R14 ;  /* 0x000000020b047825 */ /* 0x001fca00078e020e */
[----:B------:R0:W-:Y:S04]  /*16f30*/  STL.64 [R1+0xf8], R4 ;  /* 0x0000f80401007387 */ /* 0x0001e80000100a00 */
[----:B0-----:R-:W4:Y:S04]  /*16f40*/  LDL R5, [R1+0x4b8] ;  /* 0x0004b80001057983 */ /* 0x001f280000100800 */
[----:B------:R-:W4:Y:S04]  /*16f50*/  LDL R4, [R1+0x4bc] ;  /* 0x0004bc0001047983 */ /* 0x000f280000100800 */
[----:B------:R2:W-:Y:S02]  /*16f60*/  STL.64 [R1+0x1f90], R10 ;  /* 0x001f900a01007387 */ /* 0x0005e40000100a00 */
[----:B--2---:R-:W-:-:S05]  /*16f70*/  IMAD.WIDE R10, R12, 0x2, R14 ;  /* 0x000000020c0a7825 */ /* 0x004fca00078e020e */
[----:B------:R0:W-:Y:S04]  /*16f80*/  STL.64 [R1+0xf0], R10 ;  /* 0x0000f00a01007387 */ /* 0x0001e80000100a00 */
[----:B------:R1:W-:Y:S01]  /*16f90*/  STL.64 [R1+0x1f70], R12 ;  /* 0x001f700c01007387 */ /* 0x0003e20000100a00 */
[----:B0-----:R-:W-:-:S04]  /*16fa0*/  IMAD.WIDE R10, R13, 0x2, R14 ;  /* 0x000000020d0a7825 */ /* 0x001fc800078e020e */
[--C-:B-1----:R-:W-:Y:S01]  /*16fb0*/  IMAD.WIDE R12, R16, 0x2, R14.reuse ;  /* 0x00000002100c7825 */ /* 0x102fe200078e020e */
[----:B------:R0:W-:Y:S04]  /*16fc0*/  STL.64 [R1+0xe8], R10 ;  /* 0x0000e80a01007387 */ /* 0x0001e80000100a00 */
[----:B------:R-:W-:Y:S04]  /*16fd0*/  STL.64 [R1+0x1f78], R16 ;  /* 0x001f781001007387 */ /* 0x000fe80000100a00 */
[----:B------:R1:W-:Y:S01]  /*16fe0*/  STL.64 [R1+0xe0], R12 ;  /* 0x0000e00c01007387 */ /* 0x0003e20000100a00 */
[----:B0-----:R-:W-:-:S05]  /*16ff0*/  IMAD.WIDE R10, R17, 0x2, R14 ;  /* 0x00000002110a7825 */ /* 0x001fca00078e020e */
[----:B------:R0:W-:Y:S01]  /*17000*/  STL.64 [R1+0xd8], R10 ;  /* 0x0000d80a01007387 */ /* 0x0001e20000100a00 */
[----:B-1----:R-:W-:-:S03]  /*17010*/  IMAD.WIDE R12, R18, 0x2, R14 ;  /* 0x00000002120c7825 */ /* 0x002fc600078e020e */
[----:B------:R-:W-:Y:S04]  /*17020*/  STL.64 [R1+0x1f98], R18 ;  /* 0x001f981201007387 */ /* 0x000fe80000100a00 */
[----:B------:R1:W-:Y:S01]  /*17030*/  STL.64 [R1+0xd0], R12 ;  /* 0x0000d00c01007387 */ /* 0x0003e20000100a00 */
[----:B0-----:R-:W-:-:S03]  /*17040*/  IMAD.WIDE R10, R20, 0x2, R14 ;  /* 0x00000002140a7825 */ /* 0x001fc600078e020e */
[----:B------:R-:W-:Y:S04]  /*17050*/  STL.64 [R1+0x1fa0], R20 ;  /* 0x001fa01401007387 */ /* 0x000fe80000100a00 */
[----:B------:R0:W-:Y:S01]  /*17060*/  STL.64 [R1+0xc8], R10 ;  /* 0x0000c80a01007387 */ /* 0x0001e20000100a00 */
[----:B-1----:R-:W-:-:S03]  /*17070*/  IMAD.WIDE R12, R22, 0x2, R14 ;  /* 0x00000002160c7825 */ /* 0x002fc600078e020e */
[----:B------:R-:W-:Y:S04]  /*17080*/  STL.64 [R1+0x1fa8], R22 ;  /* 0x001fa81601007387 */ /* 0x000fe80000100a00 */
[----:B------:R-:W-:Y:S01]  /*17090*/  STL.64 [R1+0xc0], R12 ;  /* 0x0000c00c01007387 */ /* 0x000fe20000100a00 */
[----:B0-----:R-:W-:-:S03]  /*170a0*/  IMAD.WIDE R10, R24, 0x2, R14 ;  /* 0x00000002180a7825 */ /* 0x001fc600078e020e */
[----:B------:R-:W-:Y:S04]  /*170b0*/  STL.64 [R1+0x1fb0], R24 ;  /* 0x001fb01801007387 */ /* 0x000fe80000100a00 */
[----:B------:R3:W-:Y:S02]  /*170c0*/  STL.64 [R1+0xb8], R10 ;  /* 0x0000b80a01007387 */ /* 0x0007e40000100a00 */
[----:B---3--:R-:W-:-:S04]  /*170d0*/  IMAD.WIDE R10, R26, 0x2, R14 ;  /* 0x000000021a0a7825 */ /* 0x008fc800078e020e */
[----:B----4-:R-:W-:-:S04]  /*170e0*/  IMAD.WIDE R16, R3, 0x2, R14 ;  /* 0x0000000203107825 */ /* 0x010fc800078e020e */
[----:B------:R-:W-:-:S05]  /*170f0*/  IMAD.WIDE R12, R29, 0x2, R14 ;  /* 0x000000021d0c7825 */ /* 0x000fca00078e020e */
[----:B------:R0:W-:Y:S04]  /*17100*/  STL.64 [R1+0x270], R12 ;  /* 0x0002700c01007387 */ /* 0x0001e80000100a00 */
[----:B------:R1:W-:Y:S04]  /*17110*/  STL.64 [R1+0x280], R10 ;  /* 0x0002800a01007387 */ /* 0x0003e80000100a00 */
[----:B------:R-:W-:Y:S01]  /*17120*/  STL.64 [R1+0x298], R16 ;  /* 0x0002981001007387 */ /* 0x000fe20000100a00 */
[----:B0-----:R-:W-:-:S03]  /*17130*/  IMAD.WIDE R12, R6, 0x2, R14 ;  /* 0x00000002060c7825 */ /* 0x001fc600078e020e */
[----:B------:R-:W2:Y:S01]  /*17140*/  LDL R6, [R1+0x4c8] ;  /* 0x0004c80001067983 */ /* 0x000ea20000100800 */
[----:B-1----:R-:W-:-:S03]  /*17150*/  IMAD.WIDE R10, R7, 0x2, R14 ;  /* 0x00000002070a7825 */ /* 0x002fc600078e020e */
[----:B------:R0:W-:Y:S04]  /*17160*/  STL.64 [R1+0x2b0], R12 ;  /* 0x0002b00c01007387 */ /* 0x0001e80000100a00 */
[----:B------:R-:W3:Y:S04]  /*17170*/  LDL R7, [R1+0x4cc] ;  /* 0x0004cc0001077983 */ /* 0x000ee80000100800 */
[----:B------:R1:W-:Y:S01]  /*17180*/  STL.64 [R1+0x2c0], R10 ;  /* 0x0002c00a01007387 */ /* 0x0003e20000100a00 */
[----:B0-----:R-:W-:-:S03]  /*17190*/  IMAD.WIDE R12, R8, 0x2, R14 ;  /* 0x00000002080c7825 */ /* 0x001fc600078e020e */
[----:B------:R-:W4:Y:S04]  /*171a0*/  LDL R3, [R1+0x4e0] ;  /* 0x0004e00001037983 */ /* 0x000f280000100800 */
[----:B------:R0:W-:Y:S01]  /*171b0*/  STL.64 [R1+0x2d8], R12 ;  /* 0x0002d80c01007387 */ /* 0x0001e20000100a00 */
[----:B-1----:R-:W-:-:S03]  /*171c0*/  IMAD.WIDE R10, R9, 0x2, R14 ;  /* 0x00000002090a7825 */ /* 0x002fc600078e020e */
[----:B------:R-:W4:Y:S01]  /*171d0*/  LDL R8, [R1+0x4e4] ;  /* 0x0004e40001087983 */ /* 0x000f220000100800 */
[----:B------:R-:W-:-:S03]  /*171e0*/  IMAD.WIDE R16, R27, 0x2, R14 ;  /* 0x000000021b107825 */ /* 0x000fc600078e020e */
[----:B------:R1:W-:Y:S01]  /*171f0*/  STL.64 [R1+0x2e8], R10 ;  /* 0x0002e80a01007387 */ /* 0x0003e20000100a00 */
[----:B0-----:R-:W-:-:S03]  /*17200*/  IMAD.WIDE R12, R2, 0x2, R14 ;  /* 0x00000002020c7825 */ /* 0x001fc600078e020e */
[----:B------:R-:W4:Y:S04]  /*17210*/  LDL R9, [R1+0x4f0] ;  /* 0x0004f00001097983 */ /* 0x000f280000100800 */
[----:B------:R0:W-:Y:S04]  /*17220*/  STL.64 [R1+0x300], R16 ;  /* 0x0003001001007387 */ /* 0x0001e80000100a00 */
[----:B------:R0:W-:Y:S04]  /*17230*/  STL.64 [R1+0x310], R12 ;  /* 0x0003100c01007387 */ /* 0x0001e80000100a00 */
[----:B------:R-:W4:Y:S01]  /*17240*/  LDL R24, [R1+0x4f4] ;  /* 0x0004f40001187983 */ /* 0x000f220000100800 */
[----:B-1----:R-:W-:-:S05]  /*17250*/  IMAD.WIDE R10, R5, 0x2, R14 ;  /* 0x00000002050a7825 */ /* 0x002fca00078e020e */
[----:B------:R1:W-:Y:S04]  /*17260*/  STL.64 [R1+0x328], R10 ;  /* 0x0003280a01007387 */ /* 0x0003e80000100a00 */
[----:B------:R-:W3:Y:S01]  /*17270*/  LDL R25, [R1+0x508] ;  /* 0x0005080001197983 */ /* 0x000ee20000100800 */
[----:B------:R-:W-:-:S05]  /*17280*/  IMAD.WIDE R4, R4, 0x2, R14 ;  /* 0x0000000204047825 */ /* 0x000fca00078e020e */
[----:B------:R1:W-:Y:S01]  /*17290*/  STL.64 [R1+0x340], R4 ;  /* 0x0003400401007387 */ /* 0x0003e20000100a00 */
[----:B--2---:R-:W-:-:S03]  /*172a0*/  IMAD.WIDE R26, R6, 0x2, R14 ;  /* 0x00000002061a7825 */ /* 0x004fc600078e020e */
[----:B---3--:R-:W-:Y:S04]  /*172b0*/  STL [R1+0x1fd0], R25 ;  /* 0x001fd01901007387 */ /* 0x008fe80000100800 */
[----:B------:R-:W2:Y:S04]  /*172c0*/  LDL R22, [R1+0x50c] ;  /* 0x00050c0001167983 */ /* 0x000ea80000100800 */
[----:B------:R-:W3:Y:S04]  /*172d0*/  LDL R23, [R1+0x520] ;  /* 0x0005200001177983 */ /* 0x000ee80000100800 */
[----:B------:R-:W3:Y:S04]  /*172e0*/  LDL R20, [R1+0x524] ;  /* 0x0005240001147983 */ /* 0x000ee80000100800 */
[----:B------:R-:W3:Y:S04]  /*172f0*/  LDL R21, [R1+0x530] ;  /* 0x0005300001157983 */ /* 0x000ee80000100800 */
[----:B------:R-:W3:Y:S04]  /*17300*/  LDL R18, [R1+0x534] ;  /* 0x0005340001127983 */ /* 0x000ee80000100800 */
[----:B------:R-:W3:Y:S04]  /*17310*/  LDL R19, [R1+0x548] ;  /* 0x0005480001137983 */ /* 0x000ee80000100800 */
[----:B0-----:R-:W3:Y:S04]  /*17320*/  LDL R16, [R1+0x54c] ;  /* 0x00054c0001107983 */ /* 0x001ee80000100800 */
[----:B------:R-:W3:Y:S04]  /*17330*/  LDL R17, [R1+0x558] ;  /* 0x0005580001117983 */ /* 0x000ee80000100800 */
[----:B------:R-:W3:Y:S04]  /*17340*/  LDL R12, [R1+0x55c] ;  /* 0x00055c00010c7983 */ /* 0x000ee80000100800 */
[----:B------:R-:W3:Y:S04]  /*17350*/  LDL R13, [R1+0x570] ;  /* 0x00057000010d7983 */ /* 0x000ee80000100800 */
[----:B-1----:R-:W3:Y:S04]  /*17360*/  LDL R10, [R1+0x574] ;  /* 0x00057400010a7983 */ /* 0x002ee80000100800 */
[----:B------:R-:W3:Y:S04]  /*17370*/  LDL R11, [R1+0x580] ;  /* 0x00058000010b7983 */ /* 0x000ee80000100800 */
[----:B------:R-:W3:Y:S04]  /*17380*/  LDL R28, [R1+0x584] ;  /* 0x00058400011c7983 */ /* 0x000ee80000100800 */
[----:B------:R-:W3:Y:S04]  /*17390*/  LDL R29, [R1+0x58c] ;  /* 0x00058c00011d7983 */ /* 0x000ee80000100800 */
[----:B------:R-:W3:Y:S04]  /*173a0*/  LDL R2, [R1+0x598] ;  /* 0x0005980001027983 */ /* 0x000ee80000100800 */
[----:B------:R-:W3:Y:S04]  /*173b0*/  LDL R5, [R1+0x59c] ;  /* 0x00059c0001057983 */ /* 0x000ee80000100800 */
[----:B------:R-:W3:Y:S04]  /*173c0*/  LDL R4, [R1+0x5a8] ;  /* 0x0005a80001047983 */ /* 0x000ee80000100800 */
[----:B------:R0:W-:Y:S04]  /*173d0*/  STL.64 [R1+0x350], R26 ;  /* 0x0003501a01007387 */ /* 0x0001e80000100a00 */
[----:B------:R-:W3:Y:S01]  /*173e0*/  LDL R6, [R1+0x5ac] ;  /* 0x0005ac0001067983 */ /* 0x000ee20000100800 */
[----:B0-----:R-:W-:-:S03]  /*173f0*/  IMAD.WIDE R26, R7, 0x2, R14 ;  /* 0x00000002071a7825 */ /* 0x001fc600078e020e */
[----:B------:R-:W3:Y:S04]  /*17400*/  LDL R7, [R1+0x5b8] ;  /* 0x0005b80001077983 */ /* 0x000ee80000100800 */
[----:B------:R0:W-:Y:S01]  /*17410*/  STL.64 [R1+0x368], R26 ;  /* 0x0003681a01007387 */ /* 0x0001e20000100a00 */
[----:B----4-:R-:W-:-:S04]  /*17420*/  IMAD.WIDE R24, R24, 0x2, R14 ;  /* 0x0000000218187825 */ /* 0x010fc800078e020e */
[----:B0-----:R-:W-:-:S05]  /*17430*/  IMAD.WIDE R26, R3, 0x2, R14 ;  /* 0x00000002031a7825 */ /* 0x001fca00078e020e */
[----:B------:R0:W-:Y:S02]  /*17440*/  STL.64 [R1+0x378], R26 ;  /* 0x0003781a01007387 */ /* 0x0001e40000100a00 */
[----:B0-----:R-:W-:-:S04]  /*17450*/  IMAD.WIDE R26, R8, 0x2, R14 ;  /* 0x00000002081a7825 */ /* 0x001fc800078e020e */
[--C-:B------:R-:W-:Y:S01]  /*17460*/  IMAD.WIDE R8, R9, 0x2, R14.reuse ;  /* 0x0000000209087825 */ /* 0x100fe200078e020e */
[----:B------:R0:W-:Y:S04]  /*17470*/  STL.64 [R1+0x390], R26 ;  /* 0x0003901a01007387 */ /* 0x0001e80000100a00 */
[----:B0-----:R-:W4:Y:S04]  /*17480*/  LDL R26, [R1+0x5bc] ;  /* 0x0005bc00011a7983 */ /* 0x001f280000100800 */
[----:B------:R-:W4:Y:S04]  /*17490*/  LDL R27, [R1+0x5c8] ;  /* 0x0005c800011b7983 */ /* 0x000f280000100800 */
[----:B------:R0:W-:Y:S04]  /*174a0*/  STL.64 [R1+0x3a0], R8 ;  /* 0x0003a00801007387 */ /* 0x0001e80000100a00 */
[----:B------:R-:W4:Y:S04]  /*174b0*/  LDL R3, [R1+0x5cc] ;  /* 0x0005cc0001037983 */ /* 0x000f280000100800 */
[----:B0-----:R-:W4:Y:S04]  /*174c0*/  LDL R8, [R1+0x5d8] ;  /* 0x0005d80001087983 */ /* 0x001f280000100800 */
[----:B------:R-:W4:Y:S04]  /*174d0*/  LDL R9, [R1+0x5dc] ;  /* 0x0005dc0001097983 */ /* 0x000f280000100800 */
[----:B------:R0:W-:Y:S04]  /*174e0*/  STL.64 [R1+0x3b8], R24 ;  /* 0x0003b81801007387 */ /* 0x0001e80000100a00 */
[----:B0-----:R-:W2:Y:S02]  /*174f0*/  LDL.LU R25, [R1+0x1fd0] ;  /* 0x001fd00001197983 */ /* 0x001ea40000300800 */
[----:B--2---:R-:W-:-:S05]  /*17500*/  IMAD.WIDE R24, R25, 0x2, R14 ;  /* 0x0000000219187825 */ /* 0x004fca00078e020e */
[----:B------:R0:W-:Y:S02]  /*17510*/  STL.64 [R1+0x3d0], R24 ;  /* 0x0003d01801007387 */ /* 0x0001e40000100a00 */
[----:B0-----:R-:W-:-:S05]  /*17520*/  IMAD.WIDE R24, R22, 0x2, R14 ;  /* 0x0000000216187825 */ /* 0x001fca00078e020e */
[----:B------:R3:W-:Y:S02]  /*17530*/  STL.64 [R1+0x3e0], R24 ;  /* 0x0003e01801007387 */ /* 0x0007e40000100a00 */
[----:B---3--:R-:W-:-:S04]  /*17540*/  IMAD.WIDE R24, R23, 0x2, R14 ;  /* 0x0000000217187825 */ /* 0x008fc800078e020e */
[--C-:B------:R-:W-:Y:S01]  /*17550*/  IMAD.WIDE R22, R20, 0x2, R14.reuse ;  /* 0x0000000214167825 */ /* 0x100fe200078e020e */
[----:B------:R0:W-:Y:S03]  /*17560*/  STL.64 [R1+0x3f8], R24 ;  /* 0x0003f81801007387 */ /* 0x0001e60000100a00 */
[--C-:B------:R-:W-:Y:S01]  /*17570*/  IMAD.WIDE R20, R21, 0x2, R14.reuse ;  /* 0x0000000215147825 */ /* 0x100fe200078e020e */
[----:B------:R1:W-:Y:S04]  /*17580*/  STL.64 [R1+0x408], R22 ;  /* 0x0004081601007387 */ /* 0x0003e80000100a00 */
[----:B------:R2:W-:Y:S01]  /*17590*/  STL.64 [R1+0x420], R20 ;  /* 0x0004201401007387 */ /* 0x0005e20000100a00 */
[----:B0-----:R-:W-:-:S04]  /*175a0*/  IMAD.WIDE R24, R18, 0x2, R14 ;  /* 0x0000000212187825 */ /* 0x001fc800078e020e */
[--C-:B-1----:R-:W-:Y:S01]  /*175b0*/  IMAD.WIDE R22, R19, 0x2, R14.reuse ;  /* 0x0000000213167825 */ /* 0x102fe200078e020e */
[----:B------:R-:W-:Y:S03]  /*175c0*/  STL.64 [R1+0x430], R24 ;  /* 0x0004301801007387 */ /* 0x000fe60000100a00 */
[--C-:B--2---:R-:W-:Y:S01]  /*175d0*/  IMAD.WIDE R20, R16, 0x2, R14.reuse ;  /* 0x0000000210147825 */ /* 0x104fe200078e020e */
[----:B------:R-:W-:Y:S03]  /*175e0*/  STL.64 [R1+0x448], R22 ;  /* 0x0004481601007387 */ /* 0x000fe60000100a00 */
[--C-:B------:R-:W-:Y:S01]  /*175f0*/  IMAD.WIDE R18, R17, 0x2, R14.reuse ;  /* 0x0000000211127825 */ /* 0x100fe200078e020e */
[----:B------:R-:W-:Y:S03]  /*17600*/  STL.64 [R1+0x458], R20 ;  /* 0x0004581401007387 */ /* 0x000fe60000100a00 */
        /* <DEDUP_REMOVED lines=17> */
[----:B------:R-:W2:Y:S04]  /*17720*/  LDL R5, [R1+0x5e8] ;  /* 0x0005e80001057983 */ /* 0x000ea80000100800 */
[----:B------:R0:W-:Y:S04]  /*17730*/  STL.64 [R1+0x518], R12 ;  /* 0x0005180c01007387 */ /* 0x0001e80000100a00 */
[----:B------:R-:W3:Y:S04]  /*17740*/  LDL R4, [R1+0x5ec] ;  /* 0x0005ec0001047983 */ /* 0x000ee80000100800 */
[----:B------:R1:W-:Y:S01]  /*17750*/  STL.64 [R1+0x528], R10 ;  /* 0x0005280a01007387 */ /* 0x0003e20000100a00 */
[----:B0-----:R-:W-:-:S03]  /*17760*/  IMAD.WIDE R12, R6, 0x2, R14 ;  /* 0x00000002060c7825 */ /* 0x001fc600078e020e */
[----:B------:R-:W3:Y:S04]  /*17770*/  LDL R2, [R1+0x5f8] ;  /* 0x0005f80001027983 */ /* 0x000ee80000100800 */
[----:B------:R0:W-:Y:S01]  /*17780*/  STL.64 [R1+0x540], R12 ;  /* 0x0005400c01007387 */ /* 0x0001e20000100a00 */
[----:B-1----:R-:W-:-:S03]  /*17790*/  IMAD.WIDE R10, R7, 0x2, R14 ;  /* 0x00000002070a7825 */ /* 0x002fc600078e020e */
[----:B------:R-:W3:Y:S04]  /*177a0*/  LDL R6, [R1+0x5fc] ;  /* 0x0005fc0001067983 */ /* 0x000ee80000100800 */
[----:B------:R1:W-:Y:S01]  /*177b0*/  STL.64 [R1+0x550], R10 ;  /* 0x0005500a01007387 */ /* 0x0003e20000100a00 */
[----:B----4-:R-:W-:-:S03]  /*177c0*/  IMAD.WIDE R16, R27, 0x2, R14 ;  /* 0x000000021b107825 */ /* 0x010fc600078e020e */
[----:B------:R-:W4:Y:S01]  /*177d0*/  LDL R7, [R1+0x600] ;  /* 0x0006000001077983 */ /* 0x000f220000100800 */
[----:B0-----:R-:W-:-:S04]  /*177e0*/  IMAD.WIDE R12, R3, 0x2, R14 ;  /* 0x00000002030c7825 */ /* 0x001fc800078e020e */
[----:B-1----:R-:W-:-:S05]  /*177f0*/  IMAD.WIDE R10, R26, 0x2, R14 ;  /* 0x000000021a0a7825 */ /* 0x002fca00078e020e */
[----:B------:R0:W-:Y:S04]  /*17800*/  STL.64 [R1+0x568], R10 ;  /* 0x0005680a01007387 */ /* 0x0001e80000100a00 */
[----:B------:R1:W-:Y:S04]  /*17810*/  STL.64 [R1+0x578], R16 ;  /* 0x0005781001007387 */ /* 0x0003e80000100a00 */
[----:B------:R1:W-:Y:S01]  /*17820*/  STL.64 [R1+0x590], R12 ;  /* 0x0005900c01007387 */ /* 0x0003e20000100a00 */
[----:B0-----:R-:W-:-:S03]  /*17830*/  IMAD.WIDE R10, R8, 0x2, R14 ;  /* 0x00000002080a7825 */ /* 0x001fc600078e020e */
[----:B------:R-:W4:Y:S04]  /*17840*/  LDL R24, [R1+0x610] ;  /* 0x0006100001187983 */ /* 0x000f280000100800 */
        /* <DEDUP_REMOVED lines=12> */
[----:B-1----:R-:W3:Y:S04]  /*17910*/  LDL R16, [R1+0x670] ;  /* 0x0006700001107983 */ /* 0x002ee80000100800 */
[----:B------:R-:W3:Y:S04]  /*17920*/  LDL R17, [R1+0x680] ;  /* 0x0006800001117983 */ /* 0x000ee80000100800 */
[----:B------:R-:W3:Y:S04]  /*17930*/  LDL R12, [R1+0x688] ;  /* 0x00068800010c7983 */ /* 0x000ee80000100800 */
[----:B------:R-:W3:Y:S04]  /*17940*/  LDL R13, [R1+0x698] ;  /* 0x00069800010d7983 */ /* 0x000ee80000100800 */
[----:B0-----:R-:W3:Y:S04]  /*17950*/  LDL R10, [R1+0x6a0] ;  /* 0x0006a000010a7983 */ /* 0x001ee80000100800 */
        /* <DEDUP_REMOVED lines=12> */
[----:B------:R0:W-:Y:S04]  /*17a20*/  STL.64 [R1+0x5e0], R26 ;  /* 0x0005e01a01007387 */ /* 0x0001e80000100a00 */
[----:B------:R-:W4:Y:S01]  /*17a30*/  LDL R29, [R1+0x700] ;  /* 0x00070000011d7983 */ /* 0x000f220000100800 */
[----:B0-----:R-:W-:-:S04]  /*17a40*/  IMAD.WIDE R26, R6, 0x2, R14 ;  /* 0x00000002061a7825 */ /* 0x001fc800078e020e */
[--C-:B------:R-:W-:Y:S01]  /*17a50*/  IMAD.WIDE R6, R7, 0x2, R14.reuse ;  /* 0x0000000207067825 */ /* 0x100fe200078e020e */
[----:B------:R0:W-:Y:S04]  /*17a60*/  STL.64 [R1+0x5f0], R26 ;  /* 0x0005f01a01007387 */ /* 0x0001e80000100a00 */
[----:B0-----:R-:W4:Y:S04]  /*17a70*/  LDL R26, [R1+0x710] ;  /* 0x00071000011a7983 */ /* 0x001f280000100800 */
[----:B------:R0:W-:Y:S04]  /*17a80*/  STL.64 [R1+0x608], R6 ;  /* 0x0006080601007387 */ /* 0x0001e80000100a00 */
[----:B------:R-:W4:Y:S04]  /*17a90*/  LDL R27, [R1+0x718] ;  /* 0x00071800011b7983 */ /* 0x000f280000100800 */
        /* <DEDUP_REMOVED lines=11> */
[----:B------:R0:W-:Y:S04]  /*17b50*/  STL.64 [R1+0x668], R24 ;  /* 0x0006681801007387 */ /* 0x0001e80000100a00 */
[----:B------:R1:W-:Y:S01]  /*17b60*/  STL.64 [R1+0x678], R22 ;  /* 0x0006781601007387 */ /* 0x0003e20000100a00 */
[----:B0-----:R-:W-:-:S04]  /*17b70*/  IMAD.WIDE R24, R21, 0x2, R14 ;  /* 0x0000000215187825 */ /* 0x001fc800078e020e */
[--C-:B-1----:R-:W-:Y:S01]  /*17b80*/  IMAD.WIDE R22, R18, 0x2, R14.reuse ;  /* 0x0000000212167825 */ /* 0x102fe200078e020e */
        /* <DEDUP_REMOVED lines=34> */
[----:B------:R-:W-:-:S03]  /*17db0*/  IMAD.WIDE R16, R27, 0x2, R14 ;  /* 0x000000021b107825 */ /* 0x000fc600078e020e */
[----:B------:R1:W-:Y:S01]  /*17dc0*/  STL.64 [R1+0x800], R12 ;  /* 0x0008000c01007387 */ /* 0x0003e20000100a00 */
[----:B0-----:R-:W-:-:S05]  /*17dd0*/  IMAD.WIDE R10, R26, 0x2, R14 ;  /* 0x000000021a0a7825 */ /* 0x001fca00078e020e */
[----:B------:R0:W-:Y:S01]  /*17de0*/  STL.64 [R1+0x818], R10 ;  /* 0x0008180a01007387 */ /* 0x0001e20000100a00 */
[----:B-1----:R-:W-:-:S03]  /*17df0*/  IMAD.WIDE R12, R2, 0x2, R14 ;  /* 0x00000002020c7825 */ /* 0x002fc600078e020e */
[----:B------:R1:W-:Y:S04]  /*17e00*/  STL.64 [R1+0x830], R16 ;  /* 0x0008301001007387 */ /* 0x0003e80000100a00 */
[----:B------:R1:W-:Y:S01]  /*17e10*/  STL.64 [R1+0x848], R12 ;  /* 0x0008480c01007387 */ /* 0x0003e20000100a00 */
[----:B0-----:R-:W-:-:S03]  /*17e20*/  IMAD.WIDE R10, R6, 0x2, R14 ;  /* 0x00000002060a7825 */ /* 0x001fc600078e020e */
[----:B------:R-:W4:Y:S04]  /*17e30*/  LDL R24, [R1+0x788] ;  /* 0x0007880001187983 */ /* 0x000f280000100800 */
[----:B------:R0:W-:Y:S04]  /*17e40*/  STL.64 [R1+0x860], R10 ;  /* 0x0008600a01007387 */ /* 0x0001e80000100a00 */
[----:B------:R-:W4:Y:S01]  /*17e50*/  LDL R25, [R1+0x798] ;  /* 0x0007980001197983 */ /* 0x000f220000100800 */
[----:B------:R-:W-:-:S05]  /*17e60*/  IMAD.WIDE R6, R7, 0x2, R14 ;  /* 0x0000000207067825 */ /* 0x000fca00078e020e */
[----:B------:R0:W-:Y:S01]  /*17e70*/  STL.64 [R1+0x870], R6 ;  /* 0x0008700601007387 */ /* 0x0001e20000100a00 */
[----:B--2---:R-:W-:-:S04]  /*17e80*/  IMAD.WIDE R28, R8, 0x2, R14 ;  /* 0x00000002081c7825 */ /* 0x004fc800078e020e */
[--C-:B---3--:R-:W-:Y:S01]  /*17e90*/  IMAD.WIDE R26, R9, 0x2, R14.reuse ;  /* 0x00000002091a7825 */ /* 0x108fe200078e020e */
[----:B----4-:R-:W-:Y:S04]  /*17ea0*/  STL [R1+0x1fc8], R25 ;  /* 0x001fc81901007387 */ /* 0x010fe80000100800 */
[----:B------:R-:W2:Y:S04]  /*17eb0*/  LDL R22, [R1+0x7a0] ;  /* 0x0007a00001167983 */ /* 0x000ea80000100800 */
[----:B------:R-:W3:Y:S04]  /*17ec0*/  LDL R23, [R1+0x7b0] ;  /* 0x0007b00001177983 */ /* 0x000ee80000100800 */
[----:B------:R-:W4:Y:S04]  /*17ed0*/  LDL R20, [R1+0x7b8] ;  /* 0x0007b80001147983 */ /* 0x000f280000100800 */
[----:B------:R-:W4:Y:S04]  /*17ee0*/  LDL R21, [R1+0x7c8] ;  /* 0x0007c80001157983 */ /* 0x000f280000100800 */
[----:B------:R-:W4:Y:S04]  /*17ef0*/  LDL R18, [R1+0x7d0] ;  /* 0x0007d00001127983 */ /* 0x000f280000100800 */
[----:B------:R-:W4:Y:S04]  /*17f00*/  LDL R19, [R1+0x7e0] ;  /* 0x0007e00001137983 */ /* 0x000f280000100800 */
[----:B-1----:R-:W4:Y:S04]  /*17f10*/  LDL R16, [R1+0x7f8] ;  /* 0x0007f80001107983 */ /* 0x002f280000100800 */
[----:B------:R-:W4:Y:S04]  /*17f20*/  LDL R17, [R1+0x808] ;  /* 0x0008080001117983 */ /* 0x000f280000100800 */
[----:B------:R-:W4:Y:S04]  /*17f30*/  LDL R12, [R1+0x810] ;  /* 0x00081000010c7983 */ /* 0x000f280000100800 */
[----:B------:R-:W4:Y:S04]  /*17f40*/  LDL R13, [R1+0x820] ;  /* 0x00082000010d7983 */ /* 0x000f280000100800 */
[----:B0-----:R-:W4:Y:S04]  /*17f50*/  LDL R10, [R1+0x828] ;  /* 0x00082800010a7983 */ /* 0x001f280000100800 */
[----:B------:R-:W4:Y:S04]  /*17f60*/  LDL R11, [R1+0x838] ;  /* 0x00083800010b7983 */ /* 0x000f280000100800 */
[----:B------:R-:W4:Y:S04]  /*17f70*/  LDL R2, [R1+0x840] ;  /* 0x0008400001027983 */ /* 0x000f280000100800 */
[----:B------:R-:W4:Y:S04]  /*17f80*/  LDL R6, [R1+0x850] ;  /* 0x0008500001067983 */ /* 0x000f280000100800 */
[----:B------:R-:W4:Y:S04]  /*17f90*/  LDL R7, [R1+0x858] ;  /* 0x0008580001077983 */ /* 0x000f280000100800 */
[----:B------:R-:W4:Y:S04]  /*17fa0*/  LDL R8, [R1+0x868] ;  /* 0x0008680001087983 */ /* 0x000f280000100800 */
[----:B------:R0:W-:Y:S04]  /*17fb0*/  STL.64 [R1+0x888], R28 ;  /* 0x0008881c01007387 */ /* 0x0001e80000100a00 */
[----:B------:R-:W4:Y:S04]  /*17fc0*/  LDL R9, [R1+0x878] ;  /* 0x0008780001097983 */ /* 0x000f280000100800 */
[----:B------:R1:W-:Y:S01]  /*17fd0*/  STL.64 [R1+0x8a0], R26 ;  /* 0x0008a01a01007387 */ /* 0x0003e20000100a00 */
[----:B0-----:R-:W-:-:S04]  /*17fe0*/  IMAD.WIDE R28, R3, 0x2, R14 ;  /* 0x00000002031c7825 */ /* 0x001fc800078e020e */
[--C-:B------:R-:W-:Y:S01]  /*17ff0*/  IMAD.WIDE R24, R24, 0x2, R14.reuse ;  /* 0x0000000218187825 */ /* 0x100fe200078e020e */
[----:B------:R0:W-:Y:S03]  /*18000*/  STL.64 [R1+0x8b8], R28 ;  /* 0x0008b81c01007387 */ /* 0x0001e60000100a00 */
[----:B-1----:R-:W-:-:S04]  /*18010*/  IMAD.WIDE R26, R5, 0x2, R14 ;  /* 0x00000002051a7825 */ /* 0x002fc800078e020e */
[--C-:B------:R-:W-:Y:S01]  /*18020*/  IMAD.WIDE R4, R4, 0x2, R14.reuse ;  /* 0x0000000204047825 */ /* 0x100fe200078e020e */
[----:B0-----:R-:W4:Y:S04]  /*18030*/  LDL R28, [R1+0x880] ;  /* 0x00088000011c7983 */ /* 0x001f280000100800 */
[----:B------:R0:W-:Y:S04]  /*18040*/  STL.64 [R1+0x8d0], R26 ;  /* 0x0008d01a01007387 */ /* 0x0001e80000100a00 */
[----:B------:R-:W4:Y:S04]  /*18050*/  LDL R29, [R1+0x890] ;  /* 0x00089000011d7983 */ /* 0x000f280000100800 */
[----:B------:R1:W-:Y:S04]  /*18060*/  STL.64 [R1+0x8e8], R4 ;  /* 0x0008e80401007387 */ /* 0x0003e80000100a00 */
[----:B0-----:R-:W4:Y:S04]  /*18070*/  LDL R26, [R1+0x898] ;  /* 0x00089800011a7983 */ /* 0x001f280000100800 */
[----:B------:R-:W4:Y:S04]  /*18080*/  LDL R27, [R1+0x8a8] ;  /* 0x0008a800011b7983 */ /* 0x000f280000100800 */
[----:B------:R-:W4:Y:S04]  /*18090*/  LDL R3, [R1+0x8b0] ;  /* 0x0008b00001037983 */ /* 0x000f280000100800 */
[----:B-1----:R-:W4:Y:S04]  /*180a0*/  LDL R5, [R1+0x8c0] ;  /* 0x0008c00001057983 */ /* 0x002f280000100800 */
[----:B------:R-:W4:Y:S04]  /*180b0*/  LDL R4, [R1+0x8c8] ;  /* 0x0008c80001047983 */ /* 0x000f280000100800 */
[----:B------:R0:W-:Y:S04]  /*180c0*/  STL.64 [R1+0x900], R24 ;  /* 0x0009001801007387 */ /* 0x0001e80000100a00 */
[----:B0-----:R-:W2:Y:S02]  /*180d0*/  LDL.LU R25, [R1+0x1fc8] ;  /* 0x001fc80001197983 */ /* 0x001ea40000300800 */
[----:B--2---:R-:W-:-:S05]  /*180e0*/  IMAD.WIDE R24, R25, 0x2, R14 ;  /* 0x0000000219187825 */ /* 0x004fca00078e020e */
[----:B------:R0:W-:Y:S02]  /*180f0*/  STL.64 [R1+0x918], R24 ;  /* 0x0009181801007387 */ /* 0x0001e40000100a00 */
[----:B0-----:R-:W-:-:S04]  /*18100*/  IMAD.WIDE R24, R22, 0x2, R14 ;  /* 0x0000000216187825 */ /* 0x001fc800078e020e */
[--C-:B---3--:R-:W-:Y:S01]  /*18110*/  IMAD.WIDE R22, R23, 0x2, R14.reuse ;  /* 0x0000000217167825 */ /* 0x108fe200078e020e */
[----:B------:R4:W-:Y:S04]  /*18120*/  STL.64 [R1+0x930], R24 ;  /* 0x0009301801007387 */ /* 0x0009e80000100a00 */
[----:B------:R0:W-:Y:S01]  /*18130*/  STL.64 [R1+0x948], R22 ;  /* 0x0009481601007387 */ /* 0x0001e20000100a00 */
[----:B----4-:R-:W-:-:S04]  /*18140*/  IMAD.WIDE R24, R20, 0x2, R14 ;  /* 0x0000000214187825 */ /* 0x010fc800078e020e */
[--C-:B0-----:R-:W-:Y:S01]  /*18150*/  IMAD.WIDE R22, R21, 0x2, R14.reuse ;  /* 0x0000000215167825 */ /* 0x101fe200078e020e */
        /* <DEDUP_REMOVED lines=27> */
[----:B------:R-:W4:Y:S01]  /*18310*/  LDL R2, [R1+0x8f0] ;  /* 0x0008f00001027983 */ /* 0x000f220000100800 */
[----:B------:R-:W-:-:S03]  /*18320*/  IMAD.WIDE R16, R28, 0x2, R14 ;  /* 0x000000021c107825 */ /* 0x000fc600078e020e */
[----:B------:R0:W-:Y:S01]  /*18330*/  STL.64 [R1+0xa78], R12 ;  /* 0x000a780c01007387 */ /* 0x0001e20000100a00 */
[----:B-1----:R-:W-:-:S03]  /*18340*/  IMAD.WIDE R10, R9, 0x2, R14 ;  /* 0x00000002090a7825 */ /* 0x002fc600078e020e */
[----:B------:R-:W4:Y:S04]  /*18350*/  LDL R8, [R1+0x8f8] ;  /* 0x0008f80001087983 */ /* 0x000f280000100800 */
[----:B------:R1:W-:Y:S01]  /*18360*/  STL.64 [R1+0xa88], R10 ;  /* 0x000a880a01007387 */ /* 0x0003e20000100a00 */
[----:B0-----:R-:W-:-:S03]  /*18370*/  IMAD.WIDE R12, R29, 0x2, R14 ;  /* 0x000000021d0c7825 */ /* 0x001fc600078e020e */
[----:B------:R-:W4:Y:S04]  /*18380*/  LDL R9, [R1+0x908] ;  /* 0x0009080001097983 */ /* 0x000f280000100800 */
[----:B------:R0:W-:Y:S01]  /*18390*/  STL.64 [R1+0xa98], R16 ;  /* 0x000a981001007387 */ /* 0x0001e20000100a00 */
[----:B-1----:R-:W-:-:S03]  /*183a0*/  IMAD.WIDE R10, R26, 0x2, R14 ;  /* 0x000000021a0a7825 */ /* 0x002fc600078e020e */
[----:B------:R1:W-:Y:S04]  /*183b0*/  STL.64 [R1+0x10d0], R12 ;  /* 0x0010d00c01007387 */ /* 0x0003e80000100a00 */
[----:B------:R1:W-:Y:S01]  /*183c0*/  STL.64 [R1+0x10e0], R10 ;  /* 0x0010e00a01007387 */ /* 0x0003e20000100a00 */
[----:B0-----:R-:W-:-:S04]  /*183d0*/  IMAD.WIDE R16, R27, 0x2, R14 ;  /* 0x000000021b107825 */ /* 0x001fc800078e020e */
[--C-:B-1----:R-:W-:Y:S01]  /*183e0*/  IMAD.WIDE R12, R3, 0x2, R14.reuse ;  /* 0x00000002030c7825 */ /* 0x102fe200078e020e */
[----:B------:R0:W-:Y:S03]  /*183f0*/  STL.64 [R1+0x10f0], R16 ;  /* 0x0010f01001007387 */ /* 0x0001e60000100a00 */
[--C-:B------:R-:W-:Y:S01]  /*18400*/  IMAD.WIDE R10, R5, 0x2, R14.reuse ;  /* 0x00000002050a7825 */ /* 0x100fe200078e020e */
[----:B------:R1:W-:Y:S04]  /*18410*/  STL.64 [R1+0x1100], R12 ;  /* 0x0011000c01007387 */ /* 0x0003e80000100a00 */
        /* <DEDUP_REMOVED lines=14> */
[----:B0-----:R-:W4:Y:S04]  /*18500*/  LDL R16, [R1+0x978] ;  /* 0x0009780001107983 */ /* 0x001f280000100800 */
[----:B------:R-:W4:Y:S04]  /*18510*/  LDL R17, [R1+0x980] ;  /* 0x0009800001117983 */ /* 0x000f280000100800 */
[----:B-1----:R-:W4:Y:S04]  /*18520*/  LDL R12, [R1+0x990] ;  /* 0x00099000010c7983 */ /* 0x002f280000100800 */
[----:B------:R-:W4:Y:S04]  /*18530*/  LDL R13, [R1+0x998] ;  /* 0x00099800010d7983 */ /* 0x000f280000100800 */
        /* <DEDUP_REMOVED lines=11> */
[--C-:B-1----:R-:W-:Y:S01]  /*185f0*/  IMAD.WIDE R26, R8, 0x2, R14.reuse ;  /* 0x00000002081a7825 */ /* 0x102fe200078e020e */
[----:B------:R-:W4:Y:S03]  /*18600*/  LDL R11, [R1+0x9f0] ;  /* 0x0009f000010b7983 */ /* 0x000f260000100800 */
[--C-:B------:R-:W-:Y:S01]  /*18610*/  IMAD.WIDE R8, R9, 0x2, R14.reuse ;  /* 0x0000000209087825 */ /* 0x100fe200078e020e */
[----:B------:R1:W-:Y:S04]  /*18620*/  STL.64 [R1+0x1160], R26 ;  /* 0x0011601a01007387 */ /* 0x0003e80000100a00 */
[----:B0-----:R-:W4:Y:S04]  /*18630*/  LDL R28, [R1+0x9f8] ;  /* 0x0009f800011c7983 */ /* 0x001f280000100800 */
[----:B------:R0:W-:Y:S04]  /*18640*/  STL.64 [R1+0x1170], R8 ;  /* 0x0011700801007387 */ /* 0x0001e80000100a00 */
[----:B------:R-:W4:Y:S04]  /*18650*/  LDL R29, [R1+0xa08] ;  /* 0x000a0800011d7983 */ /* 0x000f280000100800 */
[----:B-1----:R-:W4:Y:S04]  /*18660*/  LDL R26, [R1+0xa10] ;  /* 0x000a1000011a7983 */ /* 0x002f280000100800 */
        /* <DEDUP_REMOVED lines=36> */
[----:B------:R-:W3:Y:S01]  /*188b0*/  LDL R4, [R1+0xa58] ;  /* 0x000a580001047983 */ /* 0x000ee20000100800 */
[----:B------:R-:W-:-:S03]  /*188c0*/  IMAD.WIDE R10, R11, 0x2, R14 ;  /* 0x000000020b0a7825 */ /* 0x000fc600078e020e */
[----:B------:R1:W-:Y:S01]  /*188d0*/  STL.64 [R1+0x1270], R12 ;  /* 0x0012700c01007387 */ /* 0x0003e20000100a00 */
[----:B0-----:R-:W-:-:S03]  /*188e0*/  IMAD.WIDE R16, R6, 0x2, R14 ;  /* 0x0000000206107825 */ /* 0x001fc600078e020e */
[----:B------:R-:W4:Y:S04]  /*188f0*/  LDL R3, [R1+0xa68] ;  /* 0x000a680001037983 */ /* 0x000f280000100800 */
        /* <DEDUP_REMOVED lines=14> */
[----:B------:R-:W-:Y:S04]  /*189e0*/  STL.64 [R1+0x12e0], R16 ;  /* 0x0012e01001007387 */ /* 0x000fe80000100a00 */
[----:B------:R-:W-:Y:S01]  /*189f0*/  STL.64 [R1+0x12f0], R12 ;  /* 0x0012f00c01007387 */ /* 0x000fe20000100a00 */
        /* <DEDUP_REMOVED lines=20> */
[----:B0-----:R-:W4:Y:S04]  /*18b40*/  LDL R8, [R1+0x46c] ;  /* 0x00046c0001087983 */ /* 0x001f280000100800 */
[----:B------:R-:W4:Y:S04]  /*18b50*/  LDL R9, [R1+0x468] ;  /* 0x0004680001097983 */ /* 0x000f280000100800 */
[----:B------:R-:W4:Y:S04]  /*18b60*/  LDL R5, [R1+0x444] ;  /* 0x0004440001057983 */ /* 0x000f280000100800 */
[----:B------:R0:W-:Y:S04]  /*18b70*/  STL.64 [R1+0x1320], R26 ;  /* 0x0013201a01007387 */ /* 0x0001e80000100a00 */
[----:B------:R-:W4:Y:S04]  /*18b80*/  LDL R4, [R1+0x440] ;  /* 0x0004400001047983 */ /* 0x000f280000100800 */
[----:B------:R1:W-:Y:S01]  /*18b90*/  STL.64 [R1+0x1330], R10 ;  /* 0x0013300a01007387 */ /* 0x0003e20000100a00 */
[----:B0-----:R-:W-:-:S04]  /*18ba0*/  IMAD.WIDE R26, R6, 0x2, R14 ;  /* 0x00000002061a7825 */ /* 0x001fc800078e020e */
[----:B------:R-:W-:-:S04]  /*18bb0*/  IMAD.WIDE R6, R7, 0x2, R14 ;  /* 0x0000000207067825 */ /* 0x000fc800078e020e */
[----:B-1----:R-:W-:-:S04]  /*18bc0*/  IMAD.WIDE R10, R3, 0x2, R14 ;  /* 0x00000002030a7825 */ /* 0x002fc800078e020e */
[--C-:B------:R-:W-:Y:S01]  /*18bd0*/  IMAD.WIDE R24, R24, 0x2, R14.reuse ;  /* 0x0000000218187825 */ /* 0x100fe200078e020e */
[----:B------:R0:W-:Y:S04]  /*18be0*/  STL.64 [R1+0x1340], R10 ;  /* 0x0013400a01007387 */ /* 0x0001e80000100a00 */
[----:B0-----:R-:W4:Y:S04]  /*18bf0*/  LDL R10, [R1+0x41c] ;  /* 0x00041c00010a7983 */ /* 0x001f280000100800 */
[----:B------:R0:W-:Y:S04]  /*18c00*/  STL.64 [R1+0x1350], R26 ;  /* 0x0013501a01007387 */ /* 0x0001e80000100a00 */
[----:B------:R-:W4:Y:S04]  /*18c10*/  LDL R11, [R1+0x418] ;  /* 0x00041800010b7983 */ /* 0x000f280000100800 */
[----:B------:R1:W-:Y:S04]  /*18c20*/  STL.64 [R1+0x1360], R6 ;  /* 0x0013600601007387 */ /* 0x0003e80000100a00 */
[----:B------:R-:W4:Y:S04]  /*18c30*/  LDL R28, [R1+0x3f4] ;  /* 0x0003f400011c7983 */ /* 0x000f280000100800 */
[----:B------:R-:W4:Y:S04]  /*18c40*/  LDL R29, [R1+0x3f0] ;  /* 0x0003f000011d7983 */ /* 0x000f280000100800 */
        /* <DEDUP_REMOVED lines=12> */
[--C-:B----4-:R-:W-:Y:S01]  /*18d10*/  IMAD.WIDE R22, R20, 0x2, R14.reuse ;  /* 0x0000000214167825 */ /* 0x110fe200078e020e */
        /* <DEDUP_REMOVED lines=25> */
[----:B------:R-:W4:Y:S04]  /*18eb0*/  LDL R2, [R1+0x33c] ;  /* 0x00033c0001027983 */ /* 0x000f280000100800 */
[----:B------:R0:W-:Y:S01]  /*18ec0*/  STL.64 [R1+0x1460], R16 ;  /* 0x0014601001007387 */ /* 0x0001e20000100a00 */
[----:B-1----:R-:W-:-:S03]  /*18ed0*/  IMAD.WIDE R12, R4, 0x2, R14 ;  /* 0x00000002040c7825 */ /* 0x002fc600078e020e */
[----:B------:R-:W4:Y:S04]  /*18ee0*/  LDL R5, [R1+0x338] ;  /* 0x0003380001057983 */ /* 0x000f280000100800 */
[----:B------:R1:W-:Y:S04]  /*18ef0*/  STL.64 [R1+0x1470], R12 ;  /* 0x0014700c01007387 */ /* 0x0003e80000100a00 */
[----:B------:R-:W4:Y:S01]  /*18f00*/  LDL R4, [R1+0x324] ;  /* 0x0003240001047983 */ /* 0x000f220000100800 */
[----:B0-----:R-:W-:-:S04]  /*18f10*/  IMAD.WIDE R16, R28, 0x2, R14 ;  /* 0x000000021c107825 */ /* 0x001fc800078e020e */
[----:B-1----:R-:W-:-:S04]  /*18f20*/  IMAD.WIDE R12, R10, 0x2, R14 ;  /* 0x000000020a0c7825 */ /* 0x002fc800078e020e */
[--C-:B------:R-:W-:Y:S01]  /*18f30*/  IMAD.WIDE R10, R11, 0x2, R14.reuse ;  /* 0x000000020b0a7825 */ /* 0x100fe200078e020e */
[----:B------:R0:W-:Y:S04]  /*18f40*/  STL.64 [R1+0x1480], R12 ;  /* 0x0014800c01007387 */ /* 0x0001e80000100a00 */
[----:B------:R1:W-:Y:S04]  /*18f50*/  STL.64 [R1+0x1490], R10 ;  /* 0x0014900a01007387 */ /* 0x0003e80000100a00 */
[----:B------:R1:W-:Y:S01]  /*18f60*/  STL.64 [R1+0x14a0], R16 ;  /* 0x0014a01001007387 */ /* 0x0003e20000100a00 */
[----:B0-----:R-:W-:-:S04]  /*18f70*/  IMAD.WIDE R12, R29, 0x2, R14 ;  /* 0x000000021d0c7825 */ /* 0x001fc800078e020e */
[--C-:B-1----:R-:W-:Y:S01]  /*18f80*/  IMAD.WIDE R10, R26, 0x2, R14.reuse ;  /* 0x000000021a0a7825 */ /* 0x102fe200078e020e */
[----:B------:R0:W-:Y:S03]  /*18f90*/  STL.64 [R1+0x14b0], R12 ;  /* 0x0014b00c01007387 */ /* 0x0001e60000100a00 */
[--C-:B------:R-:W-:Y:S01]  /*18fa0*/  IMAD.WIDE R16, R27, 0x2, R14.reuse ;  /* 0x000000021b107825 */ /* 0x100fe200078e020e */
[----:B------:R1:W-:Y:S04]  /*18fb0*/  STL.64 [R1+0x14c0], R10 ;  /* 0x0014c00a01007387 */ /* 0x0003e80000100a00 */
[----:B------:R-:W-:Y:S01]  /*18fc0*/  STL.64 [R1+0x14d0], R16 ;  /* 0x0014d01001007387 */ /* 0x000fe20000100a00 */
[----:B0-----:R-:W-:-:S04]  /*18fd0*/  IMAD.WIDE R12, R3, 0x2, R14 ;  /* 0x00000002030c7825 */ /* 0x001fc800078e020e */
[--C-:B-1----:R-:W-:Y:S01]  /*18fe0*/  IMAD.WIDE R10, R6, 0x2, R14.reuse ;  /* 0x00000002060a7825 */ /* 0x102fe200078e020e */
[----:B------:R-:W-:Y:S04]  /*18ff0*/  STL.64 [R1+0x14e0], R12 ;  /* 0x0014e00c01007387 */ /* 0x000fe80000100a00 */
        /* <DEDUP_REMOVED lines=25> */
[--C-:B------:R-:W-:Y:S01]  /*19190*/  IMAD.WIDE R24, R24, 0x2, R14.reuse ;  /* 0x0000000218187825 */ /* 0x100fe200078e020e */
[----:B------:R-:W-:Y:S03]  /*191a0*/  STL.64 [R1+0x1530], R26 ;  /* 0x0015301a01007387 */ /* 0x000fe60000100a00 */
[--C-:B-1----:R-:W-:Y:S01]  /*191b0*/  IMAD.WIDE R10, R5, 0x2, R14.reuse ;  /* 0x00000002050a7825 */ /* 0x102fe200078e020e */
[----:B------:R-:W4:Y:S03]  /*191c0*/  LDL R13, [R1+0x250] ;  /* 0x00025000010d7983 */ /* 0x000f260000100800 */
[--C-:B------:R-:W-:Y:S01]  /*191d0*/  IMAD.WIDE R4, R4, 0x2, R14.reuse ;  /* 0x0000000204047825 */ /* 0x100fe200078e020e */
[----:B------:R0:W-:Y:S04]  /*191e0*/  STL.64 [R1+0x1540], R10 ;  /* 0x0015400a01007387 */ /* 0x0001e80000100a00 */
[----:B0-----:R-:W4:Y:S04]  /*191f0*/  LDL R10, [R1+0x24c] ;  /* 0x00024c00010a7983 */ /* 0x001f280000100800 */
[----:B------:R0:W-:Y:S04]  /*19200*/  STL.64 [R1+0x1550], R4 ;  /* 0x0015500401007387 */ /* 0x0001e80000100a00 */
        /* <DEDUP_REMOVED lines=40> */
[----:B------:R-:W-:Y:S01]  /*19490*/  STL.64 [R1+0x1640], R18 ;  /* 0x0016401201007387 */ /* 0x000fe20000100a00 */
[----:B-1----:R-:W-:-:S03]  /*194a0*/  IMAD.WIDE R16, R9, 0x2, R14 ;  /* 0x0000000209107825 */ /* 0x002fc600078e020e */
[----:B------:R-:W4:Y:S04]  /*194b0*/  LDL R8, [R1+0x21c] ;  /* 0x00021c0001087983 */ /* 0x000f280000100800 */
[----:B------:R0:W-:Y:S04]  /*194c0*/  STL.64 [R1+0x1650], R16 ;  /* 0x0016501001007387 */ /* 0x0001e80000100a00 */
[----:B------:R-:W4:Y:S01]  /*194d0*/  LDL R9, [R1+0x218] ;  /* 0x0002180001097983 */ /* 0x000f220000100800 */
[----:B0-----:R-:W-:-:S04]  /*194e0*/  IMAD.WIDE R16, R13, 0x2, R14 ;  /* 0x000000020d107825 */ /* 0x001fc800078e020e */
[--C-:B------:R-:W-:Y:S01]  /*194f0*/  IMAD.WIDE R12, R10, 0x2, R14.reuse ;  /* 0x000000020a0c7825 */ /* 0x100fe200078e020e */
[----:B------:R0:W-:Y:S03]  /*19500*/  STL.64 [R1+0x1660], R16 ;  /* 0x0016601001007387 */ /* 0x0001e60000100a00 */
[--C-:B------:R-:W-:Y:S01]  /*19510*/  IMAD.WIDE R10, R11, 0x2, R14.reuse ;  /* 0x000000020b0a7825 */ /* 0x100fe200078e020e */
[----:B------:R1:W-:Y:S04]  /*19520*/  STL.64 [R1+0x1670], R12 ;  /* 0x0016700c01007387 */ /* 0x0003e80000100a00 */
[----:B------:R1:W-:Y:S01]  /*19530*/  STL.64 [R1+0x1680], R10 ;  /* 0x0016800a01007387 */ /* 0x0003e20000100a00 */
[----:B0-----:R-:W-:-:S04]  /*19540*/  IMAD.WIDE R16, R28, 0x2, R14 ;  /* 0x000000021c107825 */ /* 0x001fc800078e020e */
[--C-:B-1----:R-:W-:Y:S01]  /*19550*/  IMAD.WIDE R12, R29, 0x2, R14.reuse ;  /* 0x000000021d0c7825 */ /* 0x102fe200078e020e */
[----:B------:R0:W-:Y:S03]  /*19560*/  STL.64 [R1+0x1690], R16 ;  /* 0x0016901001007387 */ /* 0x0001e60000100a00 */
[--C-:B------:R-:W-:Y:S01]  /*19570*/  IMAD.WIDE R10, R26, 0x2, R14.reuse ;  /* 0x000000021a0a7825 */ /* 0x100fe200078e020e */
[----:B------:R1:W-:Y:S04]  /*19580*/  STL.64 [R1+0x16a0], R12 ;  /* 0x0016a00c01007387 */ /* 0x0003e80000100a00 */
[----:B------:R1:W-:Y:S01]  /*19590*/  STL.64 [R1+0x16b0], R10 ;  /* 0x0016b00a01007387 */ /* 0x0003e20000100a00 */
[----:B0-----:R-:W-:-:S04]  /*195a0*/  IMAD.WIDE R16, R27, 0x2, R14 ;  /* 0x000000021b107825 */ /* 0x001fc800078e020e */
[--C-:B-1----:R-:W-:Y:S01]  /*195b0*/  IMAD.WIDE R12, R2, 0x2, R14.reuse ;  /* 0x00000002020c7825 */ /* 0x102fe200078e020e */
[----:B------:R-:W-:Y:S03]  /*195c0*/  STL.64 [R1+0x16c0], R16 ;  /* 0x0016c01001007387 */ /* 0x000fe60000100a00 */
        /* <DEDUP_REMOVED lines=8> */
[----:B---3--:R-:W-:-:S04]  /*19650*/  IMAD.WIDE R2, R6, 0x2, R14 ;  /* 0x0000000206027825 */ /* 0x008fc800078e020e */
[----:B----4-:R-:W-:-:S04]  /*19660*/  IMAD.WIDE R26, R7, 0x2, R14 ;  /* 0x00000002071a7825 */ /* 0x010fc800078e020e */
[--C-:B------:R-:W-:Y:S01]  /*19670*/  IMAD.WIDE R6, R8, 0x2, R14.reuse ;  /* 0x0000000208067825 */ /* 0x100fe200078e020e */
[----:B------:R-:W-:Y:S04]  /*19680*/  STL [R1+0x1fb8], R25 ;  /* 0x001fb81901007387 */ /* 0x000fe80000100800 */
[----:B------:R-:W2:Y:S04]  /*19690*/  LDL R22, [R1+0x20c] ;  /* 0x00020c0001167983 */ /* 0x000ea80000100800 */
[----:B------:R-:W3:Y:S04]  /*196a0*/  LDL R23, [R1+0x208] ;  /* 0x0002080001177983 */ /* 0x000ee80000100800 */
[----:B------:R-:W4:Y:S04]  /*196b0*/  LDL R20, [R1+0x204] ;  /* 0x0002040001147983 */ /* 0x000f280000100800 */
        /* <DEDUP_REMOVED lines=9> */
[----:B------:R0:W-:Y:S04]  /*19750*/  STL.64 [R1+0x1700], R12 ;  /* 0x0017000c01007387 */ /* 0x0001e80000100a00 */
[----:B0-----:R-:W4:Y:S04]  /*19760*/  LDL R12, [R1+0x388] ;  /* 0x00038800010c7983 */ /* 0x001f280000100800 */
[----:B------:R0:W-:Y:S04]  /*19770*/  STL.64 [R1+0x1710], R2 ;  /* 0x0017100201007387 */ /* 0x0001e80000100a00 */
[----:B------:R1:W-:Y:S04]  /*19780*/  STL.64 [R1+0x1720], R26 ;  /* 0x0017201a01007387 */ /* 0x0003e80000100a00 */
[----:B------:R-:W4:Y:S01]  /*19790*/  LDL.LU R13, [R1+0x18] ;  /* 0x00001800010d7983 */ /* 0x000f220000300800 */
[----:B0-----:R-:W-:-:S03]  /*197a0*/  IMAD.WIDE R2, R9, 0x2, R14 ;  /* 0x0000000209027825 */ /* 0x001fc600078e020e */
[----:B------:R-:W-:Y:S04]  /*197b0*/  STL.64 [R1+0x1730], R6 ;  /* 0x0017300601007387 */ /* 0x000fe80000100a00 */
[----:B------:R-:W4:Y:S04]  /*197c0*/  LDL.LU R28, [R1+0x1c] ;  /* 0x00001c00011c7983 */ /* 0x000f280000300800 */
[----:B------:R0:W-:Y:S04]  /*197d0*/  STL.64 [R1+0x1740], R2 ;  /* 0x0017400201007387 */ /* 0x0001e80000100a00 */
[----:B------:R-:W4:Y:S01]  /*197e0*/  LDL.LU R29, [R1+0x44] ;  /* 0x00004400011d7983 */ /* 0x000f220000300800 */
[----:B------:R-:W-:-:S03]  /*197f0*/  IMAD.WIDE R24, R24, 0x2, R14 ;  /* 0x0000000218187825 */ /* 0x000fc600078e020e */
[----:B-1----:R-:W4:Y:S04]  /*19800*/  LDL.LU R26, [R1+0x4c] ;  /* 0x00004c00011a7983 */ /* 0x002f280000300800 */
[----:B------:R-:W4:Y:S04]  /*19810*/  LDL.LU R27, [R1+0x5c] ;  /* 0x00005c00011b7983 */ /* 0x000f280000300800 */
[----:B0-----:R-:W4:Y:S04]  /*19820*/  LDL.LU R2, [R1+0x64] ;  /* 0x0000640001027983 */ /* 0x001f280000300800 */
[----:B------:R-:W4:Y:S04]  /*19830*/  LDL.LU R3, [R1+0x74] ;  /* 0x0000740001037983 */ /* 0x000f280000300800 */
[----:B------:R-:W4:Y:S04]  /*19840*/  LDL.LU R6, [R1+0x2a0] ;  /* 0x0002a00001067983 */ /* 0x000f280000300800 */
[----:B------:R-:W4:Y:S04]  /*19850*/  LDL.LU R7, [R1+0x398] ;  /* 0x0003980001077983 */ /* 0x000f280000300800 */
[----:B------:R-:W4:Y:S04]  /*19860*/  LDL.LU R8, [R1+0x3d8] ;  /* 0x0003d80001087983 */ /* 0x000f280000300800 */
[----:B------:R-:W4:Y:S04]  /*19870*/  LDL.LU R9, [R1+0x3dc] ;  /* 0x0003dc0001097983 */ /* 0x000f280000300800 */
[----:B------:R0:W-:Y:S04]  /*19880*/  STL.64 [R1+0x1750], R24 ;  /* 0x0017501801007387 */ /* 0x0001e80000100a00 */
[----:B0-----:R-:W2:Y:S02]  /*19890*/  LDL.LU R25, [R1+0x1fb8] ;  /* 0x001fb80001197983 */ /* 0x001ea40000300800 */
[----:B--2---:R-:W-:-:S05]  /*198a0*/  IMAD.WIDE R24, R25, 0x2, R14 ;  /* 0x0000000219187825 */ /* 0x004fca00078e020e */
[----:B------:R0:W-:Y:S02]  /*198b0*/  STL.64 [R1+0x1760], R24 ;  /* 0x0017601801007387 */ /* 0x0001e40000100a00 */
[----:B0-----:R-:W-:-:S04]  /*198c0*/  IMAD.WIDE R24, R22, 0x2, R14 ;  /* 0x0000000216187825 */ /* 0x001fc800078e020e */
[--C-:B---3--:R-:W-:Y:S01]  /*198d0*/  IMAD.WIDE R22, R23, 0x2, R14.reuse ;  /* 0x0000000217167825 */ /* 0x108fe200078e020e */
[----:B------:R0:W-:Y:S04]  /*198e0*/  STL.64 [R1+0x1770], R24 ;  /* 0x0017701801007387 */ /* 0x0001e80000100a00 */
[----:B0-----:R-:W2:Y:S04]  /*198f0*/  LDL.LU.64 R24, [R1+0x1fb0] ;  /* 0x001fb00001187983 */ /* 0x001ea80000300a00 */
[----:B------:R4:W-:Y:S02]  /*19900*/  STL.64 [R1+0x1780], R22 ;  /* 0x0017801601007387 */ /* 0x0009e40000100a00 */
[----:B----4-:R-:W-:-:S04]  /*19910*/  IMAD.WIDE R22, R20, 0x2, R14 ;  /* 0x0000000214167825 */ /* 0x010fc800078e020e */
[--C-:B------:R-:W-:Y:S01]  /*19920*/  IMAD.WIDE R20, R21, 0x2, R14.reuse ;  /* 0x0000000215147825 */ /* 0x100fe200078e020e */
[----:B------:R0:W-:Y:S04]  /*19930*/  STL.64 [R1+0x1790], R22 ;  /* 0x0017901601007387 */ /* 0x0001e80000100a00 */
[----:B0-----:R-:W3:Y:S04]  /*19940*/  LDL.LU.64 R22, [R1+0x1fa8] ;  /* 0x001fa80001167983 */ /* 0x001ee80000300a00 */
[----:B------:R0:W-:Y:S02]  /*19950*/  STL.64 [R1+0x17a0], R20 ;  /* 0x0017a01401007387 */ /* 0x0001e40000100a00 */
[----:B0-----:R-:W-:-:S04]  /*19960*/  IMAD.WIDE R20, R18, 0x2, R14 ;  /* 0x0000000212147825 */ /* 0x001fc800078e020e */
[--C-:B------:R-:W-:Y:S01]  /*19970*/  IMAD.WIDE R18, R19, 0x2, R14.reuse ;  /* 0x0000000213127825 */ /* 0x100fe200078e020e */
[----:B------:R0:W-:Y:S04]  /*19980*/  STL.64 [R1+0x17b0], R20 ;  /* 0x0017b01401007387 */ /* 0x0001e80000100a00 */
[----:B0-----:R-:W4:Y:S04]  /*19990*/  LDL.LU.64 R20, [R1+0x1fa0] ;  /* 0x001fa00001147983 */ /* 0x001f280000300a00 */
[----:B------:R0:W-:Y:S02]  /*199a0*/  STL.64 [R1+0x17c0], R18 ;  /* 0x0017c01201007387 */ /* 0x0001e40000100a00 */
[----:B0-----:R-:W-:-:S05]  /*199b0*/  IMAD.WIDE R18, R16, 0x2, R14 ;  /* 0x0000000210127825 */ /* 0x001fca00078e020e */
[----:B------:R0:W-:Y:S02]  /*199c0*/  STL.64 [R1+0x17d0], R18 ;  /* 0x0017d01201007387 */ /* 0x0001e40000100a00 */
[----:B0-----:R-:W-:-:S04]  /*199d0*/  IMAD.WIDE R18, R10, 0x2, R14 ;  /* 0x000000020a127825 */ /* 0x001fc800078e020e */
[--C-:B------:R-:W-:Y:S01]  /*199e0*/  IMAD.WIDE R10, R11, 0x2, R14.reuse ;  /* 0x000000020b0a7825 */ /* 0x100fe200078e020e */
[----:B------:R0:W-:Y:S04]  /*199f0*/  STL.64 [R1+0x17e0], R18 ;  /* 0x0017e01201007387 */ /* 0x0001e80000100a00 */
[----:B0-----:R-:W4:Y:S04]  /*19a00*/  LDL.LU.64 R18, [R1+0x1f98] ;  /* 0x001f980001127983 */ /* 0x001f280000300a00 */
[----:B------:R0:W-:Y:S02]  /*19a10*/  STL.64 [R1+0x17f0], R10 ;  /* 0x0017f00a01007387 */ /* 0x0001e40000100a00 */
[----:B0-----:R-:W-:-:S04]  /*19a20*/  IMAD.WIDE R10, R5, 0x2, R14 ;  /* 0x00000002050a7825 */ /* 0x001fc800078e020e */
[--C-:B------:R-:W-:Y:S01]  /*19a30*/  IMAD.WIDE R4, R4, 0x2, R14.reuse ;  /* 0x0000000204047825 */ /* 0x100fe200078e020e */
[----:B------:R0:W-:Y:S04]  /*19a40*/  STL.64 [R1+0x1800], R10 ;  /* 0x0018000a01007387 */ /* 0x0001e80000100a00 */
[----:B0-----:R-:W2:Y:S04]  /*19a50*/  LDL.LU.64 R10, [R1+0x1f90] ;  /* 0x001f9000010a7983 */ /* 0x001ea80000300a00 */
[----:B------:R0:W-:Y:S04]  /*19a60*/  STL.64 [R1+0x1810], R4 ;  /* 0x0018100401007387 */ /* 0x0001e80000100a00 */
[----:B0-----:R-:W3:Y:S02]  /*19a70*/  LDL.LU R5, [R1+0x1f8c] ;  /* 0x001f8c0001057983 */ /* 0x001ee40000300800 */
[----:B---3--:R-:W-:-:S05]  /*19a80*/  IMAD.WIDE R4, R5, 0x2, R14 ;  /* 0x0000000205047825 */ /* 0x008fca00078e020e */
[----:B------:R0:W-:Y:S04]  /*19a90*/  STL.64 [R1+0x1820], R4 ;  /* 0x0018200401007387 */ /* 0x0001e80000100a00 */
[----:B0-----:R-:W3:Y:S01]  /*19aa0*/  LDL.LU R4, [R1+0x1f88] ;  /* 0x001f880001047983 */ /* 0x001ee20000300800 */
[----:B------:R-:W-:-:S04]  /*19ab0*/  IMAD.WIDE R16, R17, 0x2, R14 ;  /* 0x0000000211107825 */ /* 0x000fc800078e020e */
[----:B---3--:R-:W-:-:S05]  /*19ac0*/  IMAD.WIDE R4, R4, 0x2, R14 ;  /* 0x0000000204047825 */ /* 0x008fca00078e020e */
[----:B------:R0:W-:Y:S04]  /*19ad0*/  STL.64 [R1+0x1830], R4 ;  /* 0x0018300401007387 */ /* 0x0001e80000100a00 */
[----:B0-----:R-:W2:Y:S04]  /*19ae0*/  LDL.LU.64 R4, [R1+0x1f80] ;  /* 0x001f800001047983 */ /* 0x001ea80000300a00 */
[----:B------:R0:W-:Y:S02]  /*19af0*/  STL.64 [R1+0x1840], R16 ;  /* 0x0018401001007387 */ /* 0x0001e40000100a00 */
[----:B0-----:R-:W-:-:S05]  /*19b00*/  IMAD.WIDE R16, R12, 0x2, R14 ;  /* 0x000000020c107825 */ /* 0x001fca00078e020e */
[----:B------:R0:W-:Y:S02]  /*19b10*/  STL.64 [R1+0x1860], R16 ;  /* 0x0018601001007387 */ /* 0x0001e40000100a00 */
[----:B0-----:R-:W-:Y:S02]  /*19b20*/  IMAD.WIDE R16, R0, 0x2, R14 ;  /* 0x0000000200107825 */ /* 0x001fe400078e020e */
[----:B------:R-:W3:Y:S04]  /*19b30*/  LDL.LU R15, [R1+0x3e8] ;  /* 0x0003e800010f7983 */ /* 0x000ee80000300800 */
[----:B------:R2:W-:Y:S02]  /*19b40*/  STL.64 [R1+0x1850], R16 ;  /* 0x0018501001007387 */ /* 0x0005e40000100a00 */
[----:B--2---:R-:W-:-:S04]  /*19b50*/  IMAD.WIDE R16, R10, 0x2, R4 ;  /* 0x000000020a107825 */ /* 0x004fc800078e0204 */
[--C-:B------:R-:W-:Y:S01]  /*19b60*/  IMAD.WIDE R12, R13, 0x2, R4.reuse ;  /* 0x000000020d0c7825 */ /* 0x100fe200078e0204 */
[----:B------:R0:W-:Y:S04]  /*19b70*/  STL.64 [R1+0xb0], R16 ;  /* 0x0000b01001007387 */ /* 0x0001e80000100a00 */
[----:B0-----:R-:W2:Y:S04]  /*19b80*/  LDL.LU.64 R16, [R1+0x1f78] ;  /* 0x001f780001107983 */ /* 0x001ea80000300a00 */
[----:B------:R0:W-:Y:S02]  /*19b90*/  STL.64 [R1+0xa8], R12 ;  /* 0x0000a80c01007387 */ /* 0x0001e40000100a00 */
[----:B0-----:R-:W-:-:S04]  /*19ba0*/  IMAD.WIDE R12, R28, 0x2, R4 ;  /* 0x000000021c0c7825 */ /* 0x001fc800078e0204 */
[--C-:B------:R-:W-:Y:S01]  /*19bb0*/  IMAD.WIDE R28, R29, 0x2, R4.reuse ;  /* 0x000000021d1c7825 */ /* 0x100fe200078e0204 */
[----:B------:R0:W-:Y:S04]  /*19bc0*/  STL.64 [R1+0xa0], R12 ;  /* 0x0000a00c01007387 */ /* 0x0001e80000100a00 */
[----:B0-----:R-:W2:Y:S04]  /*19bd0*/  LDL.LU.64 R12, [R1+0x1f70] ;  /* 0x001f7000010c7983 */ /* 0x001ea80000300a00 */
        /* <DEDUP_REMOVED lines=21> */
[----:B0-----:R-:W2:Y:S01]  /*19d30*/  LDL.LU.64 R8, [R1+0x1f48] ;  /* 0x001f480001087983 */ /* 0x001ea20000300a00 */
[----:B---3--:R-:W-:-:S05]  /*19d40*/  IMAD.WIDE R14, R15, 0x2, R4 ;  /* 0x000000020f0e7825 */ /* 0x008fca00078e0204 */
[----:B------:R4:W-:Y:S02]  /*19d50*/  STL.64 [R1+0x50], R14 ;  /* 0x0000500e01007387 */ /* 0x0009e40000100a00 */
[----:B----4-:R-:W-:-:S05]  /*19d60*/  IMAD.WIDE R14, R3, 0x2, R4 ;  /* 0x00000002030e7825 */ /* 0x010fca00078e0204 */
[----:B------:R2:W-:Y:S02]  /*19d70*/  STL.64 [R1+0x48], R14 ;  /* 0x0000480e01007387 */ /* 0x0005e40000100a00 */
[----:B--2---:R-:W-:-:S04]  /*19d80*/  IMAD.WIDE R14, R9, 0x2, R4 ;  /* 0x00000002090e7825 */ /* 0x004fc800078e0204 */
[--C-:B------:R-:W-:Y:S01]  /*19d90*/  IMAD.WIDE R8, R8, 0x2, R4.reuse ;  /* 0x0000000208087825 */ /* 0x100fe200078e0204 */
[----:B------:R0:W-:Y:S04]  /*19da0*/  STL.64 [R1+0x40], R14 ;  /* 0x0000400e01007387 */ /* 0x0001e80000100a00 */
[----:B------:R1:W-:Y:S01]  /*19db0*/  STL.64 [R1+0x38], R8 ;  /* 0x0000380801007387 */ /* 0x0003e20000100a00 */
[----:B0-----:R-:W-:-:S04]  /*19dc0*/  IMAD.WIDE R14, R7, 0x2, R4 ;  /* 0x00000002070e7825 */ /* 0x001fc800078e0204 */
[--C-:B-1----:R-:W-:Y:S01]  /*19dd0*/  IMAD.WIDE R8, R6, 0x2, R4.reuse ;  /* 0x0000000206087825 */ /* 0x102fe200078e0204 */
[----:B------:R-:W-:Y:S03]  /*19de0*/  STL.64 [R1+0x30], R14 ;  /* 0x0000300e01007387 */ /* 0x000fe60000100a00 */
[--C-:B------:R-:W-:Y:S01]  /*19df0*/  IMAD.WIDE R6, R2, 0x2, R4.reuse ;  /* 0x0000000202067825 */ /* 0x100fe200078e0204 */
[----:B------:R0:W-:Y:S03]  /*19e00*/  STL.64 [R1+0x28], R8 ;  /* 0x0000280801007387 */ /* 0x0001e60000100a00 */
[--C-:B------:R-:W-:Y:S01]  /*19e10*/  IMAD.WIDE R2, R27, 0x2, R4.reuse ;  /* 0x000000021b027825 */ /* 0x100fe200078e0204 */
[----:B------:R1:W-:Y:S04]  /*19e20*/  STL.64 [R1+0x20], R6 ;  /* 0x0000200601007387 */ /* 0x0003e80000100a00 */
[----:B------:R2:W-:Y:S01]  /*19e30*/  STL.64 [R1+0x18], R2 ;  /* 0x0000180201007387 */ /* 0x0005e20000100a00 */
[----:B0-----:R-:W-:-:S04]  /*19e40*/  IMAD.WIDE R8, R26, 0x2, R4 ;  /* 0x000000021a087825 */ /* 0x001fc800078e0204 */
[----:B-1----:R-:W-:-:S04]  /*19e50*/  IMAD.WIDE R6, R25, 0x2, R4 ;  /* 0x0000000219067825 */ /* 0x002fc800078e0204 */
[--C-:B--2---:R-:W-:Y:S01]  /*19e60*/  IMAD.WIDE R2, R28, 0x2, R4.reuse ;  /* 0x000000021c027825 */ /* 0x104fe200078e0204 */
[----:B------:R-:W-:Y:S03]  /*19e70*/  STL.64 [R1+0x10], R8 ;  /* 0x0000100801007387 */ /* 0x000fe60000100a00 */
[--C-:B------:R-:W-:Y:S01]  /*19e80*/  IMAD.WIDE R28, R29, 0x2, R4.reuse ;  /* 0x000000021d1c7825 */ /* 0x100fe200078e0204 */
[----:B------:R-:W-:Y:S03]  /*19e90*/  STL.64 [R1+0x8], R6 ;  /* 0x0000080601007387 */ /* 0x000fe60000100a00 */
[--C-:B------:R-:W-:Y:S01]  /*19ea0*/  IMAD.WIDE R26, R23, 0x2, R4.reuse ;  /* 0x00000002171a7825 */ /* 0x100fe200078e0204 */
[----:B------:R-:W-:Y:S04]  /*19eb0*/  STL.64 [R1+0x1ee8], R28 ;  /* 0x001ee81c01007387 */ /* 0x000fe80000100a00 */
[----:B------:R0:W-:Y:S04]  /*19ec0*/  STL.64 [R1], R2 ;  /* 0x0000000201007387 */ /* 0x0001e80000100a00 */
[----:B------:R-:W-:Y:S01]  /*19ed0*/  STL.64 [R1+0x1ee0], R26 ;  /* 0x001ee01a01007387 */ /* 0x000fe20000100a00 */
[----:B0-----:R-:W-:-:S05]  /*19ee0*/  IMAD.WIDE R2, R21, 0x2, R4 ;  /* 0x0000000215027825 */ /* 0x001fca00078e0204 */
[----:B------:R0:W-:Y:S04]  /*19ef0*/  STL.64 [R1+0x1ef0], R2 ;  /* 0x001ef00201007387 */ /* 0x0001e80000100a00 */
[----:B0-----:R-:W2:Y:S04]  /*19f00*/  LDL.LU R2, [R1+0x47c] ;  /* 0x00047c0001027983 */ /* 0x001ea80000300800 */
[----:B------:R-:W3:Y:S01]  /*19f10*/  LDL.LU R3, [R1+0x490] ;  /* 0x0004900001037983 */ /* 0x000ee20000300800 */
[----:B------:R-:W-:-:S04]  /*19f20*/  IMAD.WIDE R6, R19, 0x2, R4 ;  /* 0x0000000213067825 */ /* 0x000fc800078e0204 */
[--C-:B------:R-:W-:Y:S01]  /*19f30*/  IMAD.WIDE R8, R11, 0x2, R4.reuse ;  /* 0x000000020b087825 */ /* 0x100fe200078e0204 */
[----:B------:R-:W-:Y:S04]  /*19f40*/  STL.64 [R1+0x1ef8], R6 ;  /* 0x001ef80601007387 */ /* 0x000fe80000100a00 */
[----:B------:R0:W-:Y:S04]  /*19f50*/  STL.64 [R1+0x1ed8], R8 ;  /* 0x001ed80801007387 */ /* 0x0001e80000100a00 */
[----:B------:R-:W4:Y:S01]  /*19f60*/  LDL.LU R26, [R1+0x35c] ;  /* 0x00035c00011a7983 */ /* 0x000f220000300800 */
[----:B------:R-:W-:-:S03]  /*19f70*/  IMAD.WIDE R10, R12, 0x2, R4 ;  /* 0x000000020c0a7825 */ /* 0x000fc600078e0204 */
[----:B------:R-:W4:Y:S01]  /*19f80*/  LDL.LU R28, [R1+0x358] ;  /* 0x00035800011c7983 */ /* 0x000f220000300800 */
[----:B------:R-:W-:-:S03]  /*19f90*/  IMAD.WIDE R12, R13, 0x2, R4 ;  /* 0x000000020d0c7825 */ /* 0x000fc600078e0204 */
[----:B------:R-:W-:Y:S04]  /*19fa0*/  STL.64 [R1+0x1f00], R10 ;  /* 0x001f000a01007387 */ /* 0x000fe80000100a00 */
[----:B------:R-:W4:Y:S04]  /*19fb0*/  LDL.LU R29, [R1+0x494] ;  /* 0x00049400011d7983 */ /* 0x000f280000300800 */
[----:B------:R2:W-:Y:S04]  /*19fc0*/  STL.64 [R1+0x1f08], R12 ;  /* 0x001f080c01007387 */ /* 0x0005e80000100a00 */
[----:B------:R-:W4:Y:S01]  /*19fd0*/  LDL.LU R27, [R1+0x4a0] ;  /* 0x0004a000011b7983 */ /* 0x000f220000300800 */
[----:B------:R-:W-:-:S04]  /*19fe0*/  IMAD.WIDE R14, R16, 0x2, R4 ;  /* 0x00000002100e7825 */ /* 0x000fc800078e0204 */
[--C-:B------:R-:W-:Y:S01]  /*19ff0*/  IMAD.WIDE R16, R17, 0x2, R4.reuse ;  /* 0x0000000211107825 */ /* 0x100fe200078e0204 */
[----:B------:R-:W-:Y:S04]  /*1a000*/  STL.64 [R1+0x1f10], R14 ;  /* 0x001f100e01007387 */ /* 0x000fe80000100a00 */
[----:B------:R-:W-:Y:S04]  /*1a010*/  STL.64 [R1+0x1f18], R16 ;  /* 0x001f181001007387 */ /* 0x000fe80000100a00 */
[----:B0-----:R-:W4:Y:S01]  /*1a020*/  LDL.LU R8, [R1+0x34c] ;  /* 0x00034c0001087983 */ /* 0x001f220000300800 */
[----:B------:R-:W-:-:S04]  /*1a030*/  IMAD.WIDE R18, R18, 0x2, R4 ;  /* 0x0000000212127825 */ /* 0x000fc800078e0204 */
[--C-:B------:R-:W-:Y:S01]  /*1a040*/  IMAD.WIDE R20, R20, 0x2, R4.reuse ;  /* 0x0000000214147825 */ /* 0x100fe200078e0204 */
[----:B------:R-:W-:Y:S04]  /*1a050*/  STL.64 [R1+0x1f20], R18 ;  /* 0x001f201201007387 */ /* 0x000fe80000100a00 */
[----:B------:R-:W4:Y:S01]  /*1a060*/  LDL.LU R9, [R1+0x348] ;  /* 0x0003480001097983 */ /* 0x000f220000300800 */
[----:B------:R-:W-:-:S03]  /*1a070*/  IMAD.WIDE R22, R22, 0x2, R4 ;  /* 0x0000000216167825 */ /* 0x000fc600078e0204 */
[----:B------:R0:W-:Y:S04]  /*1a080*/  STL.64 [R1+0x1f28], R20 ;  /* 0x001f281401007387 */ /* 0x0001e80000100a00 */
[----:B------:R-:W4:Y:S01]  /*1a090*/  LDL.LU R6, [R1+0x4a4] ;  /* 0x0004a40001067983 */ /* 0x000f220000300800 */
[----:B------:R-:W-:-:S03]  /*1a0a0*/  IMAD.WIDE R24, R24, 0x2, R4 ;  /* 0x0000000218187825 */ /* 0x000fc600078e0204 */
[----:B------:R-:W-:Y:S04]  /*1a0b0*/  STL.64 [R1+0x1f30], R22 ;  /* 0x001f301601007387 */ /* 0x000fe80000100a00 */
[----:B------:R-:W4:Y:S04]  /*1a0c0*/  LDL.LU R7, [R1+0x4b8] ;  /* 0x0004b80001077983 */ /* 0x000f280000300800 */
[----:B------:R-:W-:Y:S01]  /*1a0d0*/  STL.64 [R1+0x1f38], R24 ;  /* 0x001f381801007387 */ /* 0x000fe20000100a00 */
[----:B--2---:R-:W-:-:S03]  /*1a0e0*/  IMAD.WIDE R12, R2, 0x2, R4 ;  /* 0x00000002020c7825 */ /* 0x004fc600078e0204 */
[----:B------:R-:W2:Y:S01]  /*1a0f0*/  LDL.LU R2, [R1+0x4bc] ;  /* 0x0004bc0001027983 */ /* 0x000ea20000300800 */
[----:B---3--:R-:W-:-:S03]  /*1a100*/  IMAD.WIDE R10, R3, 0x2, R4 ;  /* 0x00000002030a7825 */ /* 0x008fc600078e0204 */
[----:B------:R4:W-:Y:S04]  /*1a110*/  STL.64 [R1+0x278], R12 ;  /* 0x0002780c01007387 */ /* 0x0009e80000100a00 */
[----:B0-----:R-:W3:Y:S04]  /*1a120*/  LDL.LU R20, [R1+0x4c8] ;  /* 0x0004c80001147983 */ /* 0x001ee80000300800 */
[----:B------:R-:W3:Y:S04]  /*1a130*/  LDL.LU R21, [R1+0x4cc] ;  /* 0x0004cc0001157983 */ /* 0x000ee80000300800 */
[----:B------:R0:W-:Y:S04]  /*1a140*/  STL.64 [R1+0x288], R10 ;  /* 0x0002880a01007387 */ /* 0x0001e80000100a00 */
[----:B------:R-:W3:Y:S04]  /*1a150*/  LDL.LU R18, [R1+0x4e0] ;  /* 0x0004e00001127983 */ /* 0x000ee80000300800 */
[----:B------:R-:W3:Y:S04]  /*1a160*/  LDL.LU R19, [R1+0x4e4] ;  /* 0x0004e40001137983 */ /* 0x000ee80000300800 */
[----:B------:R-:W3:Y:S01]  /*1a170*/  LDL.LU R3, [R1+0x4f0] ;  /* 0x0004f00001037983 */ /* 0x000ee20000300800 */
[----:B----4-:R-:W-:-:S03]  /*1a180*/  IMAD.WIDE R12, R26, 0x2, R4 ;  /* 0x000000021a0c7825 */ /* 0x010fc600078e0204 */
[----:B------:R-:W4:Y:S01]  /*1a190*/  LDL.LU R26, [R1+0x4f4] ;  /* 0x0004f400011a7983 */ /* 0x000f220000300800 */
[----:B0-----:R-:W-:-:S03]  /*1a1a0*/  IMAD.WIDE R10, R28, 0x2, R4 ;  /* 0x000000021c0a7825 */ /* 0x001fc600078e0204 */
[----:B------:R-:W-:Y:S04]  /*1a1b0*/  STL.64 [R1+0x2a0], R12 ;  /* 0x0002a00c01007387 */ /* 0x000fe80000100a00 */
[----:B------:R-:W4:Y:S04]  /*1a1c0*/  LDL.LU R16, [R1+0x508] ;  /* 0x0005080001107983 */ /* 0x000f280000300800 */
[----:B------:R-:W4:Y:S04]  /*1a1d0*/  LDL.LU R28, [R1+0x50c] ;  /* 0x00050c00011c7983 */ /* 0x000f280000300800 */
[----:B------:R0:W-:Y:S04]  /*1a1e0*/  STL.64 [R1+0x2b8], R10 ;  /* 0x0002b80a01007387 */ /* 0x0001e80000100a00 */
[----:B------:R-:W4:Y:S01]  /*1a1f0*/  LDL.LU R17, [R1+0x520] ;  /* 0x0005200001117983 */ /* 0x000f220000300800 */
[----:B0-----:R-:W-:-:S03]  /*1a200*/  IMAD.WIDE R10, R29, 0x2, R4 ;  /* 0x000000021d0a7825 */ /* 0x001fc600078e0204 */
[----:B------:R-:W4:Y:S04]  /*1a210*/  LDL.LU R29, [R1+0x524] ;  /* 0x00052400011d7983 */ /* 0x000f280000300800 */
[----:B------:R0:W-:Y:S04]  /*1a220*/  STL.64 [R1+0x2c8], R10 ;  /* 0x0002c80a01007387 */ /* 0x0001e80000100a00 */
[----:B------:R-:W4:Y:S04]  /*1a230*/  LDL.LU R14, [R1+0x530] ;  /* 0x00053000010e7983 */ /* 0x000f280000300800 */
[----:B------:R-:W4:Y:S01]  /*1a240*/  LDL.LU R15, [R1+0x534] ;  /* 0x00053400010f7983 */ /* 0x000f220000300800 */
[----:B0-----:R-:W-:-:S05]  /*1a250*/  IMAD.WIDE R10, R27, 0x2, R4 ;  /* 0x000000021b0a7825 */ /* 0x001fca00078e0204 */
[----:B------:R0:W-:Y:S04]  /*1a260*/  STL.64 [R1+0x2e0], R10 ;  /* 0x0002e00a01007387 */ /* 0x0001e80000100a00 */
[----:B------:R-:W4:Y:S04]  /*1a270*/  LDL.LU R27, [R1+0x548] ;  /* 0x00054800011b7983 */ /* 0x000f280000300800 */
[----:B------:R-:W4:Y:S01]  /*1a280*/  LDL.LU R12, [R1+0x54c] ;  /* 0x00054c00010c7983 */ /* 0x000f220000300800 */
[----:B0-----:R-:W-:-:S03]  /*1a290*/  IMAD.WIDE R10, R8, 0x2, R4 ;  /* 0x00000002080a7825 */ /* 0x001fc600078e0204 */
[----:B------:R-:W4:Y:S04]  /*1a2a0*/  LDL.LU R8, [R1+0x558] ;  /* 0x0005580001087983 */ /* 0x000f280000300800 */
[----:B------:R0:W-:Y:S04]  /*1a2b0*/  STL.64 [R1+0x2f0], R10 ;  /* 0x0002f00a01007387 */ /* 0x0001e80000100a00 */
[----:B------:R-:W4:Y:S01]  /*1a2c0*/  LDL.LU R13, [R1+0x55c] ;  /* 0x00055c00010d7983 */ /* 0x000f220000300800 */
[----:B------:R-:W-:-:S04]  /*1a2d0*/  IMAD.WIDE R22, R6, 0x2, R4 ;  /* 0x0000000206167825 */ /* 0x000fc800078e0204 */
[--C-:B0-----:R-:W-:Y:S02]  /*1a2e0*/  IMAD.WIDE R10, R9, 0x2, R4.reuse ;  /* 0x00000002090a7825 */ /* 0x101fe400078e0204 */
[----:B------:R-:W4:Y:S04]  /*1a2f0*/  LDL.LU R9, [R1+0x570] ;  /* 0x0005700001097983 */ /* 0x000f280000300800 */
[----:B------:R0:W-:Y:S04]  /*1a300*/  STL.64 [R1+0x308], R10 ;  /* 0x0003080a01007387 */ /* 0x0001e80000100a00 */
[----:B0-----:R-:W4:Y:S04]  /*1a310*/  LDL.LU R10, [R1+0x574] ;  /* 0x00057400010a7983 */ /* 0x001f280000300800 */
[----:B------:R-:W4:Y:S04]  /*1a320*/  LDL.LU R6, [R1+0x580] ;  /* 0x0005800001067983 */ /* 0x000f280000300800 */
[----:B------:R0:W-:Y:S04]  /*1a330*/  STL.64 [R1+0x318], R22 ;  /* 0x0003181601007387 */ /* 0x0001e80000100a00 */
[----:B------:R-:W4:Y:S01]  /*1a340*/  LDL.LU R11, [R1+0x584] ;  /* 0x00058400010b7983 */ /* 0x000f220000300800 */
[----:B0-----:R-:W-:-:S03]  /*1a350*/  IMAD.WIDE R22, R7, 0x2, R4 ;  /* 0x0000000207167825 */ /* 0x001fc600078e0204 */
[----:B------:R-:W4:Y:S04]  /*1a360*/  LDL.LU R7, [R1+0x58c] ;  /* 0x00058c0001077983 */ /* 0x000f280000300800 */
[----:B------:R3:W-:Y:S01]  /*1a370*/  STL.64 [R1+0x330], R22 ;  /* 0x0003301601007387 */ /* 0x0007e20000100a00 */
[----:B--2---:R-:W-:-:S03]  /*1a380*/  IMAD.WIDE R24, R2, 0x2, R4 ;  /* 0x0000000202187825 */ /* 0x004fc600078e0204 */
[----:B------:R-:W2:Y:S01]  /*1a390*/  LDL.LU R2, [R1+0x598] ;  /* 0x0005980001027983 */ /* 0x000ea20000300800 */
[----:B---3--:R-:W-:-:S03]  /*1a3a0*/  IMAD.WIDE R22, R20, 0x2, R4 ;  /* 0x0000000214167825 */ /* 0x008fc600078e0204 */
[----:B------:R0:W-:Y:S04]  /*1a3b0*/  STL.64 [R1+0x348], R24 ;  /* 0x0003481801007387 */ /* 0x0001e80000100a00 */
[----:B------:R1:W-:Y:S01]  /*1a3c0*/  STL.64 [R1+0x358], R22 ;  /* 0x0003581601007387 */ /* 0x0003e20000100a00 */
[----:B0-----:R-:W-:-:S04]  /*1a3d0*/  IMAD.WIDE R24, R21, 0x2, R4 ;  /* 0x0000000215187825 */ /* 0x001fc800078e0204 */
[--C-:B-1----:R-:W-:Y:S01]  /*1a3e0*/  IMAD.WIDE R22, R18, 0x2, R4.reuse ;  /* 0x0000000212167825 */ /* 0x102fe200078e0204 */
[----:B------:R-:W-:Y:S03]  /*1a3f0*/  STL.64 [R1+0x370], R24 ;  /* 0x0003701801007387 */ /* 0x000fe60000100a00 */
[--C-:B------:R-:W-:Y:S01]  /*1a400*/  IMAD.WIDE R20, R19, 0x2, R4.reuse ;  /* 0x0000000213147825 */ /* 0x100fe200078e0204 */
[----:B------:R-:W-:Y:S03]  /*1a410*/  STL.64 [R1+0x380], R22 ;  /* 0x0003801601007387 */ /* 0x000fe60000100a00 */
[--C-:B------:R-:W-:Y:S02]  /*1a420*/  IMAD.WIDE R18, R3, 0x2, R4.reuse ;  /* 0x0000000203127825 */ /* 0x100fe400078e0204 */
[----:B------:R-:W3:Y:S04]  /*1a430*/  LDL.LU R3, [R1+0x59c] ;  /* 0x00059c0001037983 */ /* 0x000ee80000300800 */
[----:B------:R4:W-:Y:S04]  /*1a440*/  STL.64 [R1+0x398], R20 ;  /* 0x0003981401007387 */ /* 0x0009e80000100a00 */
[----:B------:R0:W-:Y:S01]  /*1a450*/  STL.64 [R1+0x3a8], R18 ;  /* 0x0003a81201007387 */ /* 0x0001e20000100a00 */
[----:B----4-:R-:W-:-:S03]  /*1a460*/  IMAD.WIDE R20, R26, 0x2, R4 ;  /* 0x000000021a147825 */ /* 0x010fc600078e0204 */
[----:B------:R-:W4:Y:S01]  /*1a470*/  LDL.LU R26, [R1+0x5a8] ;  /* 0x0005a800011a7983 */ /* 0x000f220000300800 */
[----:B0-----:R-:W-:-:S03]  /*1a480*/  IMAD.WIDE R18, R16, 0x2, R4 ;  /* 0x0000000210127825 */ /* 0x001fc600078e0204 */
[----:B------:R0:W-:Y:S02]  /*1a490*/  STL.64 [R1+0x3c0], R20 ;  /* 0x0003c01401007387 */ /* 0x0001e40000100a00 */
[--C-:B0-----:R-:W-:Y:S02]  /*1a4a0*/  IMAD.WIDE R20, R28, 0x2, R4.reuse ;  /* 0x000000021c147825 */ /* 0x101fe400078e0204 */
[----:B------:R-:W4:Y:S04]  /*1a4b0*/  LDL.LU R28, [R1+0x5ac] ;  /* 0x0005ac00011c7983 */ /* 0x000f280000300800 */
[----:B------:R0:W-:Y:S04]  /*1a4c0*/  STL.64 [R1+0x3d8], R18 ;  /* 0x0003d81201007387 */ /* 0x0001e80000100a00 */
[----:B------:R-:W-:Y:S01]  /*1a4d0*/  STL.64 [R1+0x3e8], R20 ;  /* 0x0003e81401007387 */ /* 0x000fe20000100a00 */
[----:B0-----:R-:W-:-:S04]  /*1a4e0*/  IMAD.WIDE R18, R17, 0x2, R4 ;  /* 0x0000000211127825 */ /* 0x001fc800078e0204 */
[--C-:B------:R-:W-:Y:S02]  /*1a4f0*/  IMAD.WIDE R16, R29, 0x2, R4.reuse ;  /* 0x000000021d107825 */ /* 0x100fe400078e0204 */
[----:B------:R-:W4:Y:S04]  /*1a500*/  LDL.LU R29, [R1+0x5b8] ;  /* 0x0005b800011d7983 */ /* 0x000f280000300800 */
[----:B------:R0:W-:Y:S04]  /*1a510*/  STL.64 [R1+0x400], R18 ;  /* 0x0004001201007387 */ /* 0x0001e80000100a00 */
[----:B------:R1:W-:Y:S01]  /*1a520*/  STL.64 [R1+0x410], R16 ;  /* 0x0004101001007387 */ /* 0x0003e20000100a00 */
[----:B0-----:R-:W-:-:S04]  /*1a530*/  IMAD.WIDE R18, R14, 0x2, R4 ;  /* 0x000000020e127825 */ /* 0x001fc800078e0204 */
[--C-:B------:R-:W-:Y:S01]  /*1a540*/  IMAD.WIDE R14, R15, 0x2, R4.reuse ;  /* 0x000000020f0e7825 */ /* 0x100fe200078e0204 */
[----:B------:R-:W-:Y:S03]  /*1a550*/  STL.64 [R1+0x428], R18 ;  /* 0x0004281201007387 */ /* 0x000fe60000100a00 */
[--C-:B-1----:R-:W-:Y:S02]  /*1a560*/  IMAD.WIDE R16, R27, 0x2, R4.reuse ;  /* 0x000000021b107825 */ /* 0x102fe400078e0204 */
[----:B------:R-:W4:Y:S04]  /*1a570*/  LDL.LU R27, [R1+0x5bc] ;  /* 0x0005bc00011b7983 */ /* 0x000f280000300800 */
[----:B------:R-:W-:Y:S04]  /*1a580*/  STL.64 [R1+0x438], R14 ;  /* 0x0004380e01007387 */ /* 0x000fe80000100a00 */
[----:B------:R0:W-:Y:S02]  /*1a590*/  STL.64 [R1+0x450], R16 ;  /* 0x0004501001007387 */ /* 0x0001e40000100a00 */
[----:B0-----:R-:W-:-:S02]  /*1a5a0*/  IMAD.WIDE R16, R8, 0x2, R4 ;  /* 0x0000000208107825 */ /* 0x001fc400078e0204 */
[----:B------:R-:W4:Y:S02]  /*1a5b0*/  LDL.LU R8, [R1+0x5c8] ;  /* 0x0005c80001087983 */ /* 0x000f240000300800 */
[----:B------:R-:W-:-:S05]  /*1a5c0*/  IMAD.WIDE R14, R12, 0x2, R4 ;  /* 0x000000020c0e7825 */ /* 0x000fca00078e0204 */
        /* <DEDUP_REMOVED lines=8> */
[--C-:B-1----:R-:W-:Y:S02]  /*1a650*/  IMAD.WIDE R12, R6, 0x2, R4.reuse ;  /* 0x00000002060c7825 */ /* 0x102fe400078e0204 */
[----:B------:R-:W4:Y:S02]  /*1a660*/  LDL.LU R6, [R1+0x5d8] ;  /* 0x0005d80001067983 */ /* 0x000f240000300800 */
[--C-:B------:R-:W-:Y:S02]  /*1a670*/  IMAD.WIDE R10, R11, 0x2, R4.reuse ;  /* 0x000000020b0a7825 */ /* 0x100fe400078e0204 */
[----:B------:R-:W-:Y:S04]  /*1a680*/  STL.64 [R1+0x4b8], R14 ;  /* 0x0004b80e01007387 */ /* 0x000fe80000100a00 */
[----:B------:R0:W-:Y:S02]  /*1a690*/  STL.64 [R1+0x4c8], R12 ;  /* 0x0004c80c01007387 */ /* 0x0001e40000100a00 */
[----:B0-----:R-:W-:-:S02]  /*1a6a0*/  IMAD.WIDE R12, R7, 0x2, R4 ;  /* 0x00000002070c7825 */ /* 0x001fc400078e0204 */
[----:B------:R-:W4:Y:S04]  /*1a6b0*/  LDL.LU R7, [R1+0x5dc] ;  /* 0x0005dc0001077983 */ /* 0x000f280000300800 */
[----:B------:R2:W-:Y:S04]  /*1a6c0*/  STL.64 [R1+0x4e0], R10 ;  /* 0x0004e00a01007387 */ /* 0x0005e80000100a00 */
[----:B------:R3:W-:Y:S04]  /*1a6d0*/  STL.64 [R1+0x4f0], R12 ;  /* 0x0004f00c01007387 */ /* 0x0007e80000100a00 */
[----:B------:R-:W4:Y:S04]  /*1a6e0*/  LDL.LU R20, [R1+0x5e8] ;  /* 0x0005e80001147983 */ /* 0x000f280000300800 */
[----:B------:R-:W4:Y:S01]  /*1a6f0*/  LDL.LU R21, [R1+0x5ec] ;  /* 0x0005ec0001157983 */ /* 0x000f220000300800 */
[----:B--2---:R-:W-:-:S05]  /*1a700*/  IMAD.WIDE R10, R2, 0x2, R4 ;  /* 0x00000002020a7825 */ /* 0x004fca00078e0204 */
[----:B------:R4:W-:Y:S04]  /*1a710*/  STL.64 [R1+0x508], R10 ;  /* 0x0005080a01007387 */ /* 0x0009e80000100a00 */
[----:B------:R-:W2:Y:S04]  /*1a720*/  LDL.LU R18, [R1+0x5f8] ;  /* 0x0005f80001127983 */ /* 0x000ea80000300800 */
[----:B------:R-:W2:Y:S04]  /*1a730*/  LDL.LU R19, [R1+0x5fc] ;  /* 0x0005fc0001137983 */ /* 0x000ea80000300800 */
[----:B------:R-:W2:Y:S01]  /*1a740*/  LDL.LU R2, [R1+0x600] ;  /* 0x0006000001027983 */ /* 0x000ea20000300800 */
[----:B---3--:R-:W-:-:S03]  /*1a750*/  IMAD.WIDE R12, R3, 0x2, R4 ;  /* 0x00000002030c7825 */ /* 0x008fc600078e0204 */
[----:B------:R-:W3:Y:S04]  /*1a760*/  LDL.LU R3, [R1+0x610] ;  /* 0x0006100001037983 */ /* 0x000ee80000300800 */
[----:B------:R-:W-:Y:S04]  /*1a770*/  STL.64 [R1+0x520], R12 ;  /* 0x0005200c01007387 */ /* 0x000fe80000100a00 */
[----:B------:R-:W3:Y:S01]  /*1a780*/  LDL.LU R16, [R1+0x618] ;  /* 0x0006180001107983 */ /* 0x000ee20000300800 */
[----:B----4-:R-:W-:-:S03]  /*1a790*/  IMAD.WIDE R10, R26, 0x2, R4 ;  /* 0x000000021a0a7825 */ /* 0x010fc600078e0204 */
        /* <DEDUP_REMOVED lines=16> */
[----:B0-----:R-:W-:-:S03]  /*1a8a0*/  IMAD.WIDE R10, R8, 0x2, R4 ;  /* 0x00000002080a7825 */ /* 0x001fc600078e0204 */
[----:B------:R-:W4:Y:S04]  /*1a8b0*/  LDL.LU R8, [R1+0x698] ;  /* 0x0006980001087983 */ /* 0x000f280000300800 */
[----:B------:R0:W-:Y:S04]  /*1a8c0*/  STL.64 [R1+0x580], R10 ;  /* 0x0005800a01007387 */ /* 0x0001e80000100a00 */
[----:B0-----:R-:W4:Y:S01]  /*1a8d0*/  LDL.LU R10, [R1+0x6a0] ;  /* 0x0006a000010a7983 */ /* 0x001f220000300800 */
[----:B------:R-:W-:-:S03]  /*1a8e0*/  IMAD.WIDE R22, R9, 0x2, R4 ;  /* 0x0000000209167825 */ /* 0x000fc600078e0204 */
[----:B------:R-:W4:Y:S04]  /*1a8f0*/  LDL.LU R9, [R1+0x6b0] ;  /* 0x0006b00001097983 */ /* 0x000f280000300800 */
[----:B------:R0:W-:Y:S04]  /*1a900*/  STL.64 [R1+0x598], R22 ;  /* 0x0005981601007387 */ /* 0x0001e80000100a00 */
[----:B------:R-:W4:Y:S01]  /*1a910*/  LDL.LU R11, [R1+0x6b8] ;  /* 0x0006b800010b7983 */ /* 0x000f220000300800 */
[----:B0-----:R-:W-:-:S03]  /*1a920*/  IMAD.WIDE R22, R6, 0x2, R4 ;  /* 0x0000000206167825 */ /* 0x001fc600078e0204 */
[----:B------:R-:W4:Y:S04]  /*1a930*/  LDL.LU R6, [R1+0x6c8] ;  /* 0x0006c80001067983 */ /* 0x000f280000300800 */
[----:B------:R0:W-:Y:S01]  /*1a940*/  STL.64 [R1+0x5a8], R22 ;  /* 0x0005a81601007387 */ /* 0x0001e20000100a00 */
[----:B------:R-:W-:-:S03]  /*1a950*/  IMAD.WIDE R24, R7, 0x2, R4 ;  /* 0x0000000207187825 */ /* 0x000fc600078e0204 */
[----:B------:R-:W4:Y:S04]  /*1a960*/  LDL.LU R7, [R1+0x6d0] ;  /* 0x0006d00001077983 */ /* 0x000f280000300800 */
[----:B------:R1:W-:Y:S01]  /*1a970*/  STL.64 [R1+0x5b8], R24 ;  /* 0x0005b81801007387 */ /* 0x0003e20000100a00 */
[----:B0-----:R-:W-:-:S05]  /*1a980*/  IMAD.WIDE R22, R20, 0x2, R4 ;  /* 0x0000000214167825 */ /* 0x001fca00078e0204 */
[----:B------:R2:W-:Y:S01]  /*1a990*/  STL.64 [R1+0x5c8], R22 ;  /* 0x0005c81601007387 */ /* 0x0005e20000100a00 */
[----:B-1----:R-:W-:-:S05]  /*1a9a0*/  IMAD.WIDE R24, R21, 0x2, R4 ;  /* 0x0000000215187825 */ /* 0x002fca00078e0204 */
[----:B------:R-:W-:Y:S01]  /*1a9b0*/  STL.64 [R1+0x5d8], R24 ;  /* 0x0005d81801007387 */ /* 0x000fe20000100a00 */
[----:B--2---:R-:W-:-:S04]  /*1a9c0*/  IMAD.WIDE R22, R18, 0x2, R4 ;  /* 0x0000000212167825 */ /* 0x004fc800078e0204 */
[--C-:B------:R-:W-:Y:S01]  /*1a9d0*/  IMAD.WIDE R20, R19, 0x2, R4.reuse ;  /* 0x0000000213147825 */ /* 0x100fe200078e0204 */
[----:B------:R-:W-:Y:S03]  /*1a9e0*/  STL.64 [R1+0x5e8], R22 ;  /* 0x0005e81601007387 */ /* 0x000fe60000100a00 */
[--C-:B------:R-:W-:Y:S02]  /*1a9f0*/  IMAD.WIDE R18, R2, 0x2, R4.reuse ;  /* 0x0000000202127825 */ /* 0x100fe400078e0204 */
[----:B------:R-:W2:Y:S04]  /*1aa00*/  LDL.LU R2, [R1+0x6e0] ;  /* 0x0006e00001027983 */ /* 0x000ea80000300800 */
[----:B------:R3:W-:Y:S04]  /*1aa10*/  STL.64 [R1+0x5f8], R20 ;  /* 0x0005f81401007387 */ /* 0x0007e80000100a00 */
[----:B------:R0:W-:Y:S01]  /*1aa20*/  STL.64 [R1+0x600], R18 ;  /* 0x0006001201007387 */ /* 0x0001e20000100a00 */
[----:B---3--:R-:W-:-:S03]  /*1aa30*/  IMAD.WIDE R20, R3, 0x2, R4 ;  /* 0x0000000203147825 */ /* 0x008fc600078e0204 */
[----:B------:R-:W3:Y:S04]  /*1aa40*/  LDL.LU R3, [R1+0x6e8] ;  /* 0x0006e80001037983 */ /* 0x000ee80000300800 */
[----:B------:R4:W-:Y:S01]  /*1aa50*/  STL.64 [R1+0x610], R20 ;  /* 0x0006101401007387 */ /* 0x0009e20000100a00 */
[----:B0-----:R-:W-:-:S04]  /*1aa60*/  IMAD.WIDE R18, R16, 0x2, R4 ;  /* 0x0000000210127825 */ /* 0x001fc800078e0204 */
[--C-:B----4-:R-:W-:Y:S02]  /*1aa70*/  IMAD.WIDE R20, R26, 0x2, R4.reuse ;  /* 0x000000021a147825 */ /* 0x110fe400078e0204 */
        /* <DEDUP_REMOVED lines=13> */
[----:B------:R0:W-:Y:S04]  /*1ab50*/  STL.64 [R1+0x658], R14 ;  /* 0x0006580e01007387 */ /* 0x0001e80000100a00 */
[----:B------:R1:W-:Y:S01]  /*1ab60*/  STL.64 [R1+0x660], R16 ;  /* 0x0006601001007387 */ /* 0x0003e20000100a00 */
[----:B0-----:R-:W-:-:S04]  /*1ab70*/  IMAD.WIDE R14, R12, 0x2, R4 ;  /* 0x000000020c0e7825 */ /* 0x001fc800078e0204 */
[--C-:B-1----:R-:W-:Y:S02]  /*1ab80*/  IMAD.WIDE R16, R27, 0x2, R4.reuse ;  /* 0x000000021b107825 */ /* 0x102fe400078e0204 */
        /* <DEDUP_REMOVED lines=10> */
[----:B------:R-:W4:Y:S04]  /*1ac30*/  LDL.LU R9, [R1+0x730] ;  /* 0x0007300001097983 */ /* 0x000f280000300800 */
[----:B------:R-:W-:Y:S01]  /*1ac40*/  STL.64 [R1+0x6a0], R14 ;  /* 0x0006a00e01007387 */ /* 0x000fe20000100a00 */
[----:B------:R-:W-:-:S03]  /*1ac50*/  IMAD.WIDE R10, R11, 0x2, R4 ;  /* 0x000000020b0a7825 */ /* 0x000fc600078e0204 */
[----:B------:R0:W-:Y:S02]  /*1ac60*/  STL.64 [R1+0x6b0], R12 ;  /* 0x0006b00c01007387 */ /* 0x0001e40000100a00 */
[--C-:B0-----:R-:W-:Y:S02]  /*1ac70*/  IMAD.WIDE R12, R6, 0x2, R4.reuse ;  /* 0x00000002060c7825 */ /* 0x101fe400078e0204 */
[----:B------:R-:W4:Y:S04]  /*1ac80*/  LDL.LU R6, [R1+0x740] ;  /* 0x0007400001067983 */ /* 0x000f280000300800 */
[----:B------:R0:W-:Y:S04]  /*1ac90*/  STL.64 [R1+0x6b8], R10 ;  /* 0x0006b80a01007387 */ /* 0x0001e80000100a00 */
[----:B------:R2:W-:Y:S04]  /*1aca0*/  STL.64 [R1+0x6c8], R12 ;  /* 0x0006c80c01007387 */ /* 0x0005e80000100a00 */
[----:B------:R-:W4:Y:S04]  /*1acb0*/  LDL.LU R20, [R1+0x748] ;  /* 0x0007480001147983 */ /* 0x000f280000300800 */
[----:B------:R-:W4:Y:S01]  /*1acc0*/  LDL.LU R21, [R1+0x758] ;  /* 0x0007580001157983 */ /* 0x000f220000300800 */
[----:B0-----:R-:W-:-:S05]  /*1acd0*/  IMAD.WIDE R10, R7, 0x2, R4 ;  /* 0x00000002070a7825 */ /* 0x001fca00078e0204 */
[----:B------:R3:W-:Y:S04]  /*1ace0*/  STL.64 [R1+0x6d0], R10 ;  /* 0x0006d00a01007387 */ /* 0x0007e80000100a00 */
[----:B------:R-:W4:Y:S04]  /*1acf0*/  LDL.LU R18, [R1+0x768] ;  /* 0x0007680001127983 */ /* 0x000f280000300800 */
[----:B------:R-:W4:Y:S04]  /*1ad00*/  LDL.LU R19, [R1+0x770] ;  /* 0x0007700001137983 */ /* 0x000f280000300800 */
[----:B------:R-:W4:Y:S01]  /*1ad10*/  LDL.LU R7, [R1+0x780] ;  /* 0x0007800001077983 */ /* 0x000f220000300800 */
[----:B--2---:R-:W-:-:S03]  /*1ad20*/  IMAD.WIDE R12, R2, 0x2, R4 ;  /* 0x00000002020c7825 */ /* 0x004fc600078e0204 */
[----:B------:R-:W2:Y:S04]  /*1ad30*/  LDL.LU R2, [R1+0x788] ;  /* 0x0007880001027983 */ /* 0x000ea80000300800 */
[----:B------:R-:W-:Y:S04]  /*1ad40*/  STL.64 [R1+0x6e0], R12 ;  /* 0x0006e00c01007387 */ /* 0x000fe80000100a00 */
[----:B------:R-:W2:Y:S01]  /*1ad50*/  LDL.LU R16, [R1+0x798] ;  /* 0x0007980001107983 */ /* 0x000ea20000300800 */
[----:B---3--:R-:W-:-:S03]  /*1ad60*/  IMAD.WIDE R10, R3, 0x2, R4 ;  /* 0x00000002030a7825 */ /* 0x008fc600078e0204 */
[----:B------:R-:W3:Y:S04]  /*1ad70*/  LDL.LU R3, [R1+0x7a0] ;  /* 0x0007a00001037983 */ /* 0x000ee80000300800 */
[----:B------:R4:W-:Y:S04]  /*1ad80*/  STL.64 [R1+0x6e8], R10 ;  /* 0x0006e80a01007387 */ /* 0x0009e80000100a00 */
[----:B------:R-:W3:Y:S01]  /*1ad90*/  LDL.LU R17, [R1+0x7b0] ;  /* 0x0007b00001117983 */ /* 0x000ee20000300800 */
[----:B----4-:R-:W-:-:S03]  /*1ada0*/  IMAD.WIDE R10, R26, 0x2, R4 ;  /* 0x000000021a0a7825 */ /* 0x010fc600078e0204 */
        /* <DEDUP_REMOVED lines=30> */
[----:B0-----:R-:W-:-:S04]  /*1af90*/  IMAD.WIDE R22, R18, 0x2, R4 ;  /* 0x0000000212167825 */ /* 0x001fc800078e0204 */
[--C-:B------:R-:W-:Y:S01]  /*1afa0*/  IMAD.WIDE R20, R19, 0x2, R4.reuse ;  /* 0x0000000213147825 */ /* 0x100fe200078e0204 */
[----:B------:R-:W-:Y:S03]  /*1afb0*/  STL.64 [R1+0x768], R22 ;  /* 0x0007681601007387 */ /* 0x000fe60000100a00 */
[--C-:B------:R-:W-:Y:S02]  /*1afc0*/  IMAD.WIDE R18, R7, 0x2, R4.reuse ;  /* 0x0000000207127825 */ /* 0x100fe400078e0204 */
[----:B------:R-:W4:Y:S04]  /*1afd0*/  LDL.LU R7, [R1+0x868] ;  /* 0x0008680001077983 */ /* 0x000f280000300800 */
[----:B------:R2:W-:Y:S04]  /*1afe0*/  STL.64 [R1+0x770], R20 ;  /* 0x0007701401007387 */ /* 0x0005e80000100a00 */
[----:B------:R0:W-:Y:S01]  /*1aff0*/  STL.64 [R1+0x780], R18 ;  /* 0x0007801201007387 */ /* 0x0001e20000100a00 */
[----:B--2---:R-:W-:-:S03]  /*1b000*/  IMAD.WIDE R20, R2, 0x2, R4 ;  /* 0x0000000202147825 */ /* 0x004fc600078e0204 */
[----:B------:R-:W2:Y:S04]  /*1b010*/  LDL.LU R2, [R1+0x878] ;  /* 0x0008780001027983 */ /* 0x000ea80000300800 */
[----:B------:R3:W-:Y:S01]  /*1b020*/  STL.64 [R1+0x788], R20 ;  /* 0x0007881401007387 */ /* 0x0007e20000100a00 */
[----:B0-----:R-:W-:-:S04]  /*1b030*/  IMAD.WIDE R18, R16, 0x2, R4 ;  /* 0x0000000210127825 */ /* 0x001fc800078e0204 */
[--C-:B---3--:R-:W-:Y:S02]  /*1b040*/  IMAD.WIDE R20, R3, 0x2, R4.reuse ;  /* 0x0000000203147825 */ /* 0x108fe400078e0204 */
[----:B------:R-:W3:Y:S04]  /*1b050*/  LDL.LU R3, [R1+0x880] ;  /* 0x0008800001037983 */ /* 0x000ee80000300800 */
[----:B------:R0:W-:Y:S04]  /*1b060*/  STL.64 [R1+0x798], R18 ;  /* 0x0007981201007387 */ /* 0x0001e80000100a00 */
[----:B------:R-:W-:Y:S01]  /*1b070*/  STL.64 [R1+0x7a0], R20 ;  /* 0x0007a01401007387 */ /* 0x000fe20000100a00 */
[----:B0-----:R-:W-:-:S04]  /*1b080*/  IMAD.WIDE R18, R17, 0x2, R4 ;  /* 0x0000000211127825 */ /* 0x001fc800078e0204 */
[--C-:B----4-:R-:W-:Y:S02]  /*1b090*/  IMAD.WIDE R16, R26, 0x2, R4.reuse ;  /* 0x000000021a107825 */ /* 0x110fe400078e0204 */
        /* <DEDUP_REMOVED lines=18> */
[----:B------:R-:W-:Y:S04]  /*1b1c0*/  STL.64 [R1+0x810], R14 ;  /* 0x0008100e01007387 */ /* 0x000fe80000100a00 */
[----:B------:R0:W-:Y:S02]  /*1b1d0*/  STL.64 [R1+0x820], R12 ;  /* 0x0008200c01007387 */ /* 0x0001e40000100a00 */
[----:B0-----:R-:W-:-:S02]  /*1b1e0*/  IMAD.WIDE R12, R8, 0x2, R4 ;  /* 0x00000002080c7825 */ /* 0x001fc400078e0204 */
[----:B------:R-:W4:Y:S02]  /*1b1f0*/  LDL.LU R8, [R1+0x8c0] ;  /* 0x0008c00001087983 */ /* 0x000f240000300800 */
[----:B------:R-:W-:-:S04]  /*1b200*/  IMAD.WIDE R14, R10, 0x2, R4 ;  /* 0x000000020a0e7825 */ /* 0x000fc800078e0204 */
[--C-:B------:R-:W-:Y:S01]  /*1b210*/  IMAD.WIDE R10, R11, 0x2, R4.reuse ;  /* 0x000000020b0a7825 */ /* 0x100fe200078e0204 */
[----:B------:R-:W-:Y:S04]  /*1b220*/  STL.64 [R1+0x828], R14 ;  /* 0x0008280e01007387 */ /* 0x000fe80000100a00 */
[----:B------:R0:W-:Y:S02]  /*1b230*/  STL.64 [R1+0x838], R12 ;  /* 0x0008380c01007387 */ /* 0x0001e40000100a00 */
[--C-:B0-----:R-:W-:Y:S02]  /*1b240*/  IMAD.WIDE R12, R9, 0x2, R4.reuse ;  /* 0x00000002090c7825 */ /* 0x101fe400078e0204 */
[----:B------:R-:W4:Y:S04]  /*1b250*/  LDL.LU R9, [R1+0x8c8] ;  /* 0x0008c80001097983 */ /* 0x000f280000300800 */
[----:B------:R0:W-:Y:S04]  /*1b260*/  STL.64 [R1+0x840], R10 ;  /* 0x0008400a01007387 */ /* 0x0001e80000100a00 */
[----:B------:R1:W-:Y:S04]  /*1b270*/  STL.64 [R1+0x850], R12 ;  /* 0x0008500c01007387 */ /* 0x0003e80000100a00 */
[----:B------:R-:W4:Y:S01]  /*1b280*/  LDL.LU R20, [R1+0x8d8] ;  /* 0x0008d80001147983 */ /* 0x000f220000300800 */
[----:B0-----:R-:W-:-:S03]  /*1b290*/  IMAD.WIDE R10, R6, 0x2, R4 ;  /* 0x00000002060a7825 */ /* 0x001fc600078e0204 */
[----:B------:R-:W4:Y:S04]  /*1b2a0*/  LDL.LU R21, [R1+0x8e0] ;  /* 0x0008e00001157983 */ /* 0x000f280000300800 */
[----:B------:R2:W-:Y:S04]  /*1b2b0*/  STL.64 [R1+0x858], R10 ;  /* 0x0008580a01007387 */ /* 0x0005e80000100a00 */
[----:B------:R-:W4:Y:S04]  /*1b2c0*/  LDL.LU R18, [R1+0x8f0] ;  /* 0x0008f00001127983 */ /* 0x000f280000300800 */
[----:B------:R-:W4:Y:S04]  /*1b2d0*/  LDL.LU R19, [R1+0x8f8] ;  /* 0x0008f80001137983 */ /* 0x000f280000300800 */
[----:B------:R-:W4:Y:S01]  /*1b2e0*/  LDL.LU R6, [R1+0x908] ;  /* 0x0009080001067983 */ /* 0x000f220000300800 */
[----:B-1----:R-:W-:-:S03]  /*1b2f0*/  IMAD.WIDE R12, R7, 0x2, R4 ;  /* 0x00000002070c7825 */ /* 0x002fc600078e0204 */
[----:B------:R-:W4:Y:S04]  /*1b300*/  LDL.LU R7, [R1+0x910] ;  /* 0x0009100001077983 */ /* 0x000f280000300800 */
[----:B------:R-:W-:Y:S04]  /*1b310*/  STL.64 [R1+0x868], R12 ;  /* 0x0008680c01007387 */ /* 0x000fe80000100a00 */
[----:B------:R-:W4:Y:S01]  /*1b320*/  LDL.LU R16, [R1+0x920] ;  /* 0x0009200001107983 */ /* 0x000f220000300800 */
[----:B--2---:R-:W-:-:S03]  /*1b330*/  IMAD.WIDE R10, R2, 0x2, R4 ;  /* 0x00000002020a7825 */ /* 0x004fc600078e0204 */
[----:B------:R-:W2:Y:S04]  /*1b340*/  LDL.LU R2, [R1+0x928] ;  /* 0x0009280001027983 */ /* 0x000ea80000300800 */
[----:B------:R3:W-:Y:S04]  /*1b350*/  STL.64 [R1+0x878], R10 ;  /* 0x0008780a01007387 */ /* 0x0007e80000100a00 */
[----:B------:R-:W2:Y:S01]  /*1b360*/  LDL.LU R17, [R1+0x938] ;  /* 0x0009380001117983 */ /* 0x000ea20000300800 */
[----:B---3--:R-:W-:-:S03]  /*1b370*/  IMAD.WIDE R10, R3, 0x2, R4 ;  /* 0x00000002030a7825 */ /* 0x008fc600078e0204 */
[----:B------:R-:W3:Y:S04]  /*1b380*/  LDL.LU R3, [R1+0x940] ;  /* 0x0009400001037983 */ /* 0x000ee80000300800 */
[----:B------:R4:W-:Y:S04]  /*1b390*/  STL.64 [R1+0x880], R10 ;  /* 0x0008800a01007387 */ /* 0x0009e80000100a00 */
[----:B------:R-:W3:Y:S04]  /*1b3a0*/  LDL.LU R14, [R1+0x950] ;  /* 0x00095000010e7983 */ /* 0x000ee80000300800 */
[----:B------:R-:W3:Y:S01]  /*1b3b0*/  LDL.LU R15, [R1+0x958] ;  /* 0x00095800010f7983 */ /* 0x000ee20000300800 */
[----:B----4-:R-:W-:-:S05]  /*1b3c0*/  IMAD.WIDE R10, R26, 0x2, R4 ;  /* 0x000000021a0a7825 */ /* 0x010fca00078e0204 */
        /* <DEDUP_REMOVED lines=32> */
[----:B0-----:R-:W-:-:S03]  /*1b5d0*/  IMAD.WIDE R20, R7, 0x2, R4 ;  /* 0x0000000207147825 */ /* 0x001fc600078e0204 */
[----:B------:R-:W4:Y:S01]  /*1b5e0*/  LDL.LU R7, [R1+0x9f0] ;  /* 0x0009f00001077983 */ /* 0x000f220000300800 */
[----:B-1----:R-:W-:-:S03]  /*1b5f0*/  IMAD.WIDE R18, R16, 0x2, R4 ;  /* 0x0000000210127825 */ /* 0x002fc600078e0204 */
[----:B------:R2:W-:Y:S02]  /*1b600*/  STL.64 [R1+0x910], R20 ;  /* 0x0009101401007387 */ /* 0x0005e40000100a00 */
[--C-:B--2---:R-:W-:Y:S02]  /*1b610*/  IMAD.WIDE R20, R2, 0x2, R4.reuse ;  /* 0x0000000202147825 */ /* 0x104fe400078e0204 */
[----:B------:R-:W2:Y:S04]  /*1b620*/  LDL.LU R2, [R1+0x9f8] ;  /* 0x0009f80001027983 */ /* 0x000ea80000300800 */
[----:B------:R0:W-:Y:S04]  /*1b630*/  STL.64 [R1+0x920], R18 ;  /* 0x0009201201007387 */ /* 0x0001e80000100a00 */
[----:B------:R-:W-:Y:S01]  /*1b640*/  STL.64 [R1+0x928], R20 ;  /* 0x0009281401007387 */ /* 0x000fe20000100a00 */
[----:B0-----:R-:W-:-:S04]  /*1b650*/  IMAD.WIDE R18, R17, 0x2, R4 ;  /* 0x0000000211127825 */ /* 0x001fc800078e0204 */
[--C-:B---3--:R-:W-:Y:S02]  /*1b660*/  IMAD.WIDE R16, R3, 0x2, R4.reuse ;  /* 0x0000000203107825 */ /* 0x108fe400078e0204 */
[----:B------:R-:W3:Y:S04]  /*1b670*/  LDL.LU R3, [R1+0xa08] ;  /* 0x000a080001037983 */ /* 0x000ee80000300800 */
[----:B------:R0:W-:Y:S04]  /*1b680*/  STL.64 [R1+0x938], R18 ;  /* 0x0009381201007387 */ /* 0x0001e80000100a00 */
[----:B------:R4:W-:Y:S01]  /*1b690*/  STL.64 [R1+0x940], R16 ;  /* 0x0009401001007387 */ /* 0x0009e20000100a00 */
[----:B0-----:R-:W-:-:S04]  /*1b6a0*/  IMAD.WIDE R18, R14, 0x2, R4 ;  /* 0x000000020e127825 */ /* 0x001fc800078e0204 */
[--C-:B------:R-:W-:Y:S01]  /*1b6b0*/  IMAD.WIDE R14, R15, 0x2, R4.reuse ;  /* 0x000000020f0e7825 */ /* 0x100fe200078e0204 */
[----:B------:R-:W-:Y:S03]  /*1b6c0*/  STL.64 [R1+0x950], R18 ;  /* 0x0009501201007387 */ /* 0x000fe60000100a00 */
[--C-:B----4-:R-:W-:Y:S02]  /*1b6d0*/  IMAD.WIDE R16, R26, 0x2, R4.reuse ;  /* 0x000000021a107825 */ /* 0x110fe400078e0204 */
        /* <DEDUP_REMOVED lines=34> */
[----:B0-----:R-:W-:-:S03]  /*1b900*/  IMAD.WIDE R10, R7, 0x2, R4 ;  /* 0x00000002070a7825 */ /* 0x001fc600078e0204 */
[----:B------:R-:W4:Y:S04]  /*1b910*/  LDL.LU R7, [R1+0x538] ;  /* 0x0005380001077983 */ /* 0x000f280000300800 */
[----:B------:R2:W-:Y:S04]  /*1b920*/  STL.64 [R1+0x9f0], R10 ;  /* 0x0009f00a01007387 */ /* 0x0005e80000100a00 */
[----:B------:R-:W4:Y:S01]  /*1b930*/  LDL.LU R17, [R1+0x514] ;  /* 0x0005140001117983 */ /* 0x000f220000300800 */
[----:B--2---:R-:W-:-:S03]  /*1b940*/  IMAD.WIDE R10, R2, 0x2, R4 ;  /* 0x00000002020a7825 */ /* 0x004fc600078e0204 */
[----:B------:R-:W2:Y:S04]  /*1b950*/  LDL.LU R2, [R1+0x510] ;  /* 0x0005100001027983 */ /* 0x000ea80000300800 */
[----:B------:R3:W-:Y:S04]  /*1b960*/  STL.64 [R1+0x9f8], R10 ;  /* 0x0009f80a01007387 */ /* 0x0007e80000100a00 */
[----:B------:R-:W2:Y:S04]  /*1b970*/  LDL.LU R14, [R1+0x4fc] ;  /* 0x0004fc00010e7983 */ /* 0x000ea80000300800 */
[----:B------:R-:W2:Y:S01]  /*1b980*/  LDL.LU R15, [R1+0x4f8] ;  /* 0x0004f800010f7983 */ /* 0x000ea20000300800 */
[----:B---3--:R-:W-:-:S05]  /*1b990*/  IMAD.WIDE R10, R3, 0x2, R4 ;  /* 0x00000002030a7825 */ /* 0x008fca00078e0204 */
[----:B------:R4:W-:Y:S04]  /*1b9a0*/  STL.64 [R1+0xa08], R10 ;  /* 0x000a080a01007387 */ /* 0x0009e80000100a00 */
[----:B------:R-:W3:Y:S04]  /*1b9b0*/  LDL.LU R3, [R1+0x4d4] ;  /* 0x0004d40001037983 */ /* 0x000ee80000300800 */
        /* <DEDUP_REMOVED lines=19> */
[----:B0-----:R-:W-:-:S04]  /*1baf0*/  IMAD.WIDE R22, R20, 0x2, R4 ;  /* 0x0000000214167825 */ /* 0x001fc800078e0204 */
[--C-:B-1----:R-:W-:Y:S01]  /*1bb00*/  IMAD.WIDE R24, R21, 0x2, R4.reuse ;  /* 0x0000000215187825 */ /* 0x102fe200078e0204 */
[----:B------:R0:W-:Y:S04]  /*1bb10*/  STL.64 [R1+0xa50], R22 ;  /* 0x000a501601007387 */ /* 0x0001e80000100a00 */
        /* <DEDUP_REMOVED lines=12> */
[--C-:B0-----:R-:W-:Y:S02]  /*1bbe0*/  IMAD.WIDE R20, R7, 0x2, R4.reuse ;  /* 0x0000000207147825 */ /* 0x101fe400078e0204 */
[----:B------:R-:W4:Y:S04]  /*1bbf0*/  LDL.LU R7, [R1+0x3f4] ;  /* 0x0003f40001077983 */ /* 0x000f280000300800 */
[----:B------:R0:W-:Y:S04]  /*1bc00*/  STL.64 [R1+0xa90], R18 ;  /* 0x000a901201007387 */ /* 0x0001e80000100a00 */
[----:B------:R-:W-:Y:S01]  /*1bc10*/  STL.64 [R1+0x538], R20 ;  /* 0x0005381401007387 */ /* 0x000fe20000100a00 */
[----:B0-----:R-:W-:-:S04]  /*1bc20*/  IMAD.WIDE R18, R17, 0x2, R4 ;  /* 0x0000000211127825 */ /* 0x001fc800078e0204 */
[--C-:B--2---:R-:W-:Y:S02]  /*1bc30*/  IMAD.WIDE R16, R2, 0x2, R4.reuse ;  /* 0x0000000202107825 */ /* 0x104fe400078e0204 */
[----:B------:R-:W2:Y:S04]  /*1bc40*/  LDL.LU R2, [R1+0x3f0] ;  /* 0x0003f00001027983 */ /* 0x000ea80000300800 */
[----:B------:R0:W-:Y:S04]  /*1bc50*/  STL.64 [R1+0x13a8], R18 ;  /* 0x0013a81201007387 */ /* 0x0001e80000100a00 */
[----:B------:R3:W-:Y:S01]  /*1bc60*/  STL.64 [R1+0x510], R16 ;  /* 0x0005101001007387 */ /* 0x0007e20000100a00 */
[----:B0-----:R-:W-:-:S04]  /*1bc70*/  IMAD.WIDE R18, R14, 0x2, R4 ;  /* 0x000000020e127825 */ /* 0x001fc800078e0204 */
[--C-:B------:R-:W-:Y:S01]  /*1bc80*/  IMAD.WIDE R14, R15, 0x2, R4.reuse ;  /* 0x000000020f0e7825 */ /* 0x100fe200078e0204 */
[----:B------:R-:W-:Y:S03]  /*1bc90*/  STL.64 [R1+0x13c8], R18 ;  /* 0x0013c81201007387 */ /* 0x000fe60000100a00 */
[--C-:B---3--:R-:W-:Y:S02]  /*1bca0*/  IMAD.WIDE R16, R3, 0x2, R4.reuse ;  /* 0x0000000203107825 */ /* 0x108fe400078e0204 */
[----:B------:R-:W3:Y:S04]  /*1bcb0*/  LDL.LU R3, [R1+0x3cc] ;  /* 0x0003cc0001037983 */ /* 0x000ee80000300800 */
[----:B------:R0:W-:Y:S04]  /*1bcc0*/  STL.64 [R1+0x4f8], R14 ;  /* 0x0004f80e01007387 */ /* 0x0001e80000100a00 */
        /* <DEDUP_REMOVED lines=20> */
[----:B------:R-:W-:Y:S04]  /*1be10*/  STL.64 [R1+0x1468], R12 ;  /* 0x0014680c01007387 */ /* 0x000fe80000100a00 */
[----:B------:R-:W4:Y:S04]  /*1be20*/  LDL.LU R20, [R1+0x364] ;  /* 0x0003640001147983 */ /* 0x000f280000300800 */
[----:B------:R-:W4:Y:S01]  /*1be30*/  LDL.LU R21, [R1+0x360] ;  /* 0x0003600001157983 */ /* 0x000f220000300800 */
[----:B0-----:R-:W-:-:S05]  /*1be40*/  IMAD.WIDE R10, R8, 0x2, R4 ;  /* 0x00000002080a7825 */ /* 0x001fca00078e0204 */
[----:B------:R0:W-:Y:S04]  /*1be50*/  STL.64 [R1+0x440], R10 ;  /* 0x0004400a01007387 */ /* 0x0001e80000100a00 */
[----:B------:R-:W4:Y:S04]  /*1be60*/  LDL.LU R18, [R1+0x33c] ;  /* 0x00033c0001127983 */ /* 0x000f280000300800 */
[----:B------:R-:W4:Y:S04]  /*1be70*/  LDL.LU R19, [R1+0x338] ;  /* 0x0003380001137983 */ /* 0x000f280000300800 */
[----:B0-----:R-:W4:Y:S04]  /*1be80*/  LDL.LU R11, [R1+0x324] ;  /* 0x00032400010b7983 */ /* 0x001f280000300800 */
[----:B------:R-:W4:Y:S01]  /*1be90*/  LDL.LU R8, [R1+0x320] ;  /* 0x0003200001087983 */ /* 0x000f220000300800 */
[----:B------:R-:W-:-:S05]  /*1bea0*/  IMAD.WIDE R14, R9, 0x2, R4 ;  /* 0x00000002090e7825 */ /* 0x000fca00078e0204 */
[----:B------:R-:W-:Y:S04]  /*1beb0*/  STL.64 [R1+0x1488], R14 ;  /* 0x0014880e01007387 */ /* 0x000fe80000100a00 */
[----:B------:R-:W4:Y:S04]  /*1bec0*/  LDL.LU R16, [R1+0x2fc] ;  /* 0x0002fc0001107983 */ /* 0x000f280000300800 */
[----:B------:R-:W4:Y:S01]  /*1bed0*/  LDL.LU R9, [R1+0x2f8] ;  /* 0x0002f80001097983 */ /* 0x000f220000300800 */
[----:B------:R-:W-:-:S05]  /*1bee0*/  IMAD.WIDE R12, R6, 0x2, R4 ;  /* 0x00000002060c7825 */ /* 0x000fca00078e0204 */
[----:B------:R0:W-:Y:S04]  /*1bef0*/  STL.64 [R1+0x418], R12 ;  /* 0x0004180c01007387 */ /* 0x0001e80000100a00 */
[----:B------:R-:W4:Y:S04]  /*1bf00*/  LDL.LU R17, [R1+0x2d4] ;  /* 0x0002d40001117983 */ /* 0x000f280000300800 */
[----:B------:R-:W4:Y:S01]  /*1bf10*/  LDL.LU R6, [R1+0x2d0] ;  /* 0x0002d00001067983 */ /* 0x000f220000300800 */
[----:B0-----:R-:W-:-:S05]  /*1bf20*/  IMAD.WIDE R12, R7, 0x2, R4 ;  /* 0x00000002070c7825 */ /* 0x001fca00078e0204 */
[----:B------:R2:W-:Y:S04]  /*1bf30*/  STL.64 [R1+0x14a8], R12 ;  /* 0x0014a80c01007387 */ /* 0x0005e80000100a00 */
[----:B------:R-:W4:Y:S04]  /*1bf40*/  LDL.LU R14, [R1+0x2ac] ;  /* 0x0002ac00010e7983 */ /* 0x000f280000300800 */
[----:B------:R-:W4:Y:S01]  /*1bf50*/  LDL.LU R15, [R1+0x2a8] ;  /* 0x0002a800010f7983 */ /* 0x000f220000300800 */
[----:B--2---:R-:W-:-:S05]  /*1bf60*/  IMAD.WIDE R12, R2, 0x2, R4 ;  /* 0x00000002020c7825 */ /* 0x004fca00078e0204 */
[----:B------:R0:W-:Y:S04]  /*1bf70*/  STL.64 [R1+0x3f0], R12 ;  /* 0x0003f00c01007387 */ /* 0x0001e80000100a00 */
[----:B------:R-:W2:Y:S04]  /*1bf80*/  LDL.LU R7, [R1+0x294] ;  /* 0x0002940001077983 */ /* 0x000ea80000300800 */
[----:B0-----:R-:W2:Y:S04]  /*1bf90*/  LDL.LU R12, [R1+0x290] ;  /* 0x00029000010c7983 */ /* 0x001ea80000300800 */
[----:B------:R-:W2:Y:S01]  /*1bfa0*/  LDL.LU R2, [R1+0x26c] ;  /* 0x00026c0001027983 */ /* 0x000ea20000300800 */
[----:B---3--:R-:W-:-:S05]  /*1bfb0*/  IMAD.WIDE R22, R3, 0x2, R4 ;  /* 0x0000000203167825 */ /* 0x008fca00078e0204 */
[----:B------:R4:W-:Y:S04]  /*1bfc0*/  STL.64 [R1+0x14c8], R22 ;  /* 0x0014c81601007387 */ /* 0x0009e80000100a00 */
[----:B------:R-:W3:Y:S04]  /*1bfd0*/  LDL.LU R13, [R1+0x268] ;  /* 0x00026800010d7983 */ /* 0x000ee80000300800 */
[----:B------:R-:W3:Y:S01]  /*1bfe0*/  LDL.LU R3, [R1+0x264] ;  /* 0x0002640001037983 */ /* 0x000ee20000300800 */
[----:B----4-:R-:W-:-:S05]  /*1bff0*/  IMAD.WIDE R22, R26, 0x2, R4 ;  /* 0x000000021a167825 */ /* 0x010fca00078e0204 */
[----:B------:R0:W-:Y:S04]  /*1c000*/  STL.64 [R1+0x3c8], R22 ;  /* 0x0003c81601007387 */ /* 0x0001e80000100a00 */
[----:B------:R-:W4:Y:S01]  /*1c010*/  LDL.LU R10, [R1+0x260] ;  /* 0x00026000010a7983 */ /* 0x000f220000300800 */
[----:B0-----:R-:W-:-:S03]  /*1c020*/  IMAD.WIDE R22, R28, 0x2, R4 ;  /* 0x000000021c167825 */ /* 0x001fc600078e0204 */
        /* <DEDUP_REMOVED lines=21> */
[----:B------:R-:W4:Y:S04]  /*1c180*/  LDL.LU R8, [R1+0x248] ;  /* 0x0002480001087983 */ /* 0x000f280000300800 */
[----:B------:R0:W-:Y:S01]  /*1c190*/  STL.64 [R1+0x320], R20 ;  /* 0x0003201401007387 */ /* 0x0001e20000100a00 */
[----:B-1----:R-:W-:-:S04]  /*1c1a0*/  IMAD.WIDE R18, R16, 0x2, R4 ;  /* 0x0000000210127825 */ /* 0x002fc800078e0204 */
        /* <DEDUP_REMOVED lines=10> */
[--C-:B-1----:R-:W-:Y:S01]  /*1c250*/  IMAD.WIDE R16, R15, 0x2, R4.reuse ;  /* 0x000000020f107825 */ /* 0x102fe200078e0204 */
[----:B------:R-:W-:Y:S03]  /*1c260*/  STL.64 [R1+0x15b8], R18 ;  /* 0x0015b81201007387 */ /* 0x000fe60000100a00 */
[--C-:B--2---:R-:W-:Y:S02]  /*1c270*/  IMAD.WIDE R14, R7, 0x2, R4.reuse ;  /* 0x00000002070e7825 */ /* 0x104fe400078e0204 */
[----:B------:R-:W2:Y:S04]  /*1c280*/  LDL.LU R7, [R1+0x23c] ;  /* 0x00023c0001077983 */ /* 0x000ea80000300800 */
[----:B------:R0:W-:Y:S04]  /*1c290*/  STL.64 [R1+0x2a8], R16 ;  /* 0x0002a81001007387 */ /* 0x0001e80000100a00 */
[----:B------:R1:W-:Y:S01]  /*1c2a0*/  STL.64 [R1+0x15d8], R14 ;  /* 0x0015d80e01007387 */ /* 0x0003e20000100a00 */
[----:B0-----:R-:W-:-:S04]  /*1c2b0*/  IMAD.WIDE R16, R12, 0x2, R4 ;  /* 0x000000020c107825 */ /* 0x001fc800078e0204 */
[--C-:B-1----:R-:W-:Y:S02]  /*1c2c0*/  IMAD.WIDE R14, R2, 0x2, R4.reuse ;  /* 0x00000002020e7825 */ /* 0x102fe400078e0204 */
[----:B------:R-:W2:Y:S04]  /*1c2d0*/  LDL.LU R2, [R1+0x238] ;  /* 0x0002380001027983 */ /* 0x000ea80000300800 */
[----:B------:R-:W-:Y:S01]  /*1c2e0*/  STL.64 [R1+0x290], R16 ;  /* 0x0002901001007387 */ /* 0x000fe20000100a00 */
[----:B---3--:R-:W-:-:S03]  /*1c2f0*/  IMAD.WIDE R12, R13, 0x2, R4 ;  /* 0x000000020d0c7825 */ /* 0x008fc600078e0204 */
[----:B------:R0:W-:Y:S02]  /*1c300*/  STL.64 [R1+0x15f8], R14 ;  /* 0x0015f80e01007387 */ /* 0x0001e40000100a00 */
[--C-:B0-----:R-:W-:Y:S02]  /*1c310*/  IMAD.WIDE R14, R3, 0x2, R4.reuse ;  /* 0x00000002030e7825 */ /* 0x101fe400078e0204 */
[----:B------:R-:W3:Y:S04]  /*1c320*/  LDL.LU R3, [R1+0x234] ;  /* 0x0002340001037983 */ /* 0x000ee80000300800 */
[----:B------:R4:W-:Y:S04]  /*1c330*/  STL.64 [R1+0x268], R12 ;  /* 0x0002680c01007387 */ /* 0x0009e80000100a00 */
[----:B------:R0:W-:Y:S01]  /*1c340*/  STL.64 [R1+0x1618], R14 ;  /* 0x0016180e01007387 */ /* 0x0001e20000100a00 */
[----:B----4-:R-:W-:-:S04]  /*1c350*/  IMAD.WIDE R12, R10, 0x2, R4 ;  /* 0x000000020a0c7825 */ /* 0x010fc800078e0204 */
[--C-:B0-----:R-:W-:Y:S02]  /*1c360*/  IMAD.WIDE R14, R28, 0x2, R4.reuse ;  /* 0x000000021c0e7825 */ /* 0x101fe400078e0204 */
[----:B------:R-:W4:Y:S04]  /*1c370*/  LDL.LU R28, [R1+0x230] ;  /* 0x00023000011c7983 */ /* 0x000f280000300800 */
[----:B------:R0:W-:Y:S04]  /*1c380*/  STL.64 [R1+0x260], R12 ;  /* 0x0002600c01007387 */ /* 0x0001e80000100a00 */
[----:B------:R1:W-:Y:S01]  /*1c390*/  STL.64 [R1+0x1638], R14 ;  /* 0x0016380e01007387 */ /* 0x0003e20000100a00 */
[----:B0-----:R-:W-:-:S04]  /*1c3a0*/  IMAD.WIDE R12, R26, 0x2, R4 ;  /* 0x000000021a0c7825 */ /* 0x001fc800078e0204 */
[--C-:B-1----:R-:W-:Y:S02]  /*1c3b0*/  IMAD.WIDE R14, R29, 0x2, R4.reuse ;  /* 0x000000021d0e7825 */ /* 0x102fe400078e0204 */
        /* <DEDUP_REMOVED lines=9> */
[----:B------:R-:W4:Y:S04]  /*1c450*/  LDL.LU R27, [R1+0x218] ;  /* 0x00021800011b7983 */ /* 0x000f280000300800 */
[----:B------:R-:W4:Y:S01]  /*1c460*/  LDL.LU R19, [R1+0x214] ;  /* 0x0002140001137983 */ /* 0x000f220000300800 */
[----:B0-----:R-:W-:-:S05]  /*1c470*/  IMAD.WIDE R12, R11, 0x2, R4 ;  /* 0x000000020b0c7825 */ /* 0x001fca00078e0204 */
[----:B------:R0:W-:Y:S04]  /*1c480*/  STL.64 [R1+0x1678], R12 ;  /* 0x0016780c01007387 */ /* 0x0001e80000100a00 */
[----:B------:R-:W4:Y:S04]  /*1c490*/  LDL.LU R14, [R1+0x210] ;  /* 0x00021000010e7983 */ /* 0x000f280000300800 */
[----:B------:R-:W4:Y:S01]  /*1c4a0*/  LDL.LU R15, [R1+0x20c] ;  /* 0x00020c00010f7983 */ /* 0x000f220000300800 */
[----:B------:R-:W-:-:S05]  /*1c4b0*/  IMAD.WIDE R10, R8, 0x2, R4 ;  /* 0x00000002080a7825 */ /* 0x000fca00078e0204 */
[----:B------:R1:W-:Y:S04]  /*1c4c0*/  STL.64 [R1+0x248], R10 ;  /* 0x0002480a01007387 */ /* 0x0003e80000100a00 */
[----:B0-----:R-:W4:Y:S04]  /*1c4d0*/  LDL.LU R12, [R1+0x208] ;  /* 0x00020800010c7983 */ /* 0x001f280000300800 */
[----:B------:R-:W4:Y:S01]  /*1c4e0*/  LDL.LU R13, [R1+0x204] ;  /* 0x00020400010d7983 */ /* 0x000f220000300800 */
[----:B------:R-:W-:-:S05]  /*1c4f0*/  IMAD.WIDE R8, R9, 0x2, R4 ;  /* 0x0000000209087825 */ /* 0x000fca00078e0204 */
[----:B------:R0:W-:Y:S04]  /*1c500*/  STL.64 [R1+0x1698], R8 ;  /* 0x0016980801007387 */ /* 0x0001e80000100a00 */
[----:B------:R-:W4:Y:S04]  /*1c510*/  LDL.LU R16, [R1+0x200] ;  /* 0x0002000001107983 */ /* 0x000f280000300800 */
[----:B-1----:R-:W4:Y:S01]  /*1c520*/  LDL.LU R10, [R1+0x1fc] ;  /* 0x0001fc00010a7983 */ /* 0x002f220000300800 */
[----:B0-----:R-:W-:-:S05]  /*1c530*/  IMAD.WIDE R8, R6, 0x2, R4 ;  /* 0x0000000206087825 */ /* 0x001fca00078e0204 */
[----:B------:R0:W-:Y:S04]  /*1c540*/  STL.64 [R1+0x240], R8 ;  /* 0x0002400801007387 */ /* 0x0001e80000100a00 */
[----:B------:R-:W4:Y:S04]  /*1c550*/  LDL.LU R11, [R1+0x1f8] ;  /* 0x0001f800010b7983 */ /* 0x000f280000300800 */
[----:B0-----:R-:W4:Y:S04]  /*1c560*/  LDL.LU R8, [R1+0x1f4] ;  /* 0x0001f40001087983 */ /* 0x001f280000300800 */
[----:B------:R-:W4:Y:S01]  /*1c570*/  LDL.LU R9, [R1+0x1f0] ;  /* 0x0001f00001097983 */ /* 0x000f220000300800 */
[----:B--2---:R-:W-:-:S05]  /*1c580*/  IMAD.WIDE R6, R7, 0x2, R4 ;  /* 0x0000000207067825 */ /* 0x004fca00078e0204 */
[----:B------:R0:W-:Y:S04]  /*1c590*/  STL.64 [R1+0x16b8], R6 ;  /* 0x0016b80601007387 */ /* 0x0001e80000100a00 */
[----:B------:R-:W2:Y:S04]  /*1c5a0*/  LDL.LU R17, [R1+0x1ec] ;  /* 0x0001ec0001117983 */ /* 0x000ea80000300800 */
[----:B0-----:R-:W2:Y:S01]  /*1c5b0*/  LDL.LU R6, [R1+0x1e8] ;  /* 0x0001e80001067983 */ /* 0x001ea20000300800 */
[----:B------:R-:W-:-:S05]  /*1c5c0*/  IMAD.WIDE R22, R2, 0x2, R4 ;  /* 0x0000000202167825 */ /* 0x000fca00078e0204 */
[----:B------:R3:W-:Y:S04]  /*1c5d0*/  STL.64 [R1+0x238], R22 ;  /* 0x0002381601007387 */ /* 0x0007e80000100a00 */
[----:B------:R-:W2:Y:S04]  /*1c5e0*/  LDL.LU R7, [R1+0x1e4] ;  /* 0x0001e40001077983 */ /* 0x000ea80000300800 */
[----:B------:R-:W2:Y:S01]  /*1c5f0*/  LDL.LU R2, [R1+0x1e0] ;  /* 0x0001e00001027983 */ /* 0x000ea20000300800 */
[----:B---3--:R-:W-:-:S05]  /*1c600*/  IMAD.WIDE R22, R3, 0x2, R4 ;  /* 0x0000000203167825 */ /* 0x008fca00078e0204 */
[----:B------:R4:W-:Y:S04]  /*1c610*/  STL.64 [R1+0x16d8], R22 ;  /* 0x0016d81601007387 */ /* 0x0009e80000100a00 */
[----:B------:R-:W3:Y:S01]  /*1c620*/  LDL.LU R3, [R1+0x1dc] ;  /* 0x0001dc0001037983 */ /* 0x000ee20000300800 */
[----:B----4-:R-:W-:-:S03]  /*1c630*/  IMAD.WIDE R22, R28, 0x2, R4 ;  /* 0x000000021c167825 */ /* 0x010fc600078e0204 */
[----:B------:R-:W4:Y:S04]  /*1c640*/  LDL.LU R28, [R1+0x1d8] ;  /* 0x0001d800011c7983 */ /* 0x000f280000300800 */
[----:B------:R0:W-:Y:S01]  /*1c650*/  STL.64 [R1+0x230], R22 ;  /* 0x0002301601007387 */ /* 0x0001e20000100a00 */
[----:B------:R-:W-:-:S03]  /*1c660*/  IMAD.WIDE R24, R29, 0x2, R4 ;  /* 0x000000021d187825 */ /* 0x000fc600078e0204 */
[----:B------:R-:W4:Y:S04]  /*1c670*/  LDL.LU R29, [R1+0x388] ;  /* 0x00038800011d7983 */ /* 0x000f280000300800 */
[----:B------:R1:W-:Y:S01]  /*1c680*/  STL.64 [R1+0x16f8], R24 ;  /* 0x0016f81801007387 */ /* 0x0003e20000100a00 */
[----:B0-----:R-:W-:-:S04]  /*1c690*/  IMAD.WIDE R22, R20, 0x2, R4 ;  /* 0x0000000214167825 */ /* 0x001fc800078e0204 */
[--C-:B------:R-:W-:Y:S01]  /*1c6a0*/  IMAD.WIDE R20, R21, 0x2, R4.reuse ;  /* 0x0000000215147825 */ /* 0x100fe200078e0204 */
[----:B------:R0:W-:Y:S04]  /*1c6b0*/  STL.64 [R1+0x228], R22 ;  /* 0x0002281601007387 */ /* 0x0001e80000100a00 */
[----:B------:R0:W-:Y:S01]  /*1c6c0*/  STL.64 [R1+0x1718], R20 ;  /* 0x0017181401007387 */ /* 0x0001e20000100a00 */
[----:B-1----:R-:W-:-:S04]  /*1c6d0*/  IMAD.WIDE R24, R18, 0x2, R4 ;  /* 0x0000000212187825 */ /* 0x002fc800078e0204 */
[--C-:B0-----:R-:W-:Y:S01]  /*1c6e0*/  IMAD.WIDE R22, R26, 0x2, R4.reuse ;  /* 0x000000021a167825 */ /* 0x101fe200078e0204 */
[----:B------:R-:W-:Y:S03]  /*1c6f0*/  STL.64 [R1+0x220], R24 ;  /* 0x0002201801007387 */ /* 0x000fe60000100a00 */
[--C-:B------:R-:W-:Y:S02]  /*1c700*/  IMAD.WIDE R20, R27, 0x2, R4.reuse ;  /* 0x000000021b147825 */ /* 0x100fe400078e0204 */
[----:B------:R-:W4:Y:S02]  /*1c710*/  LDL.LU.64 R26, [R1+0x1d0] ;  /* 0x0001d000011a7983 */ /* 0x000f240000300a00 */
[--C-:B------:R-:W-:Y:S02]  /*1c720*/  IMAD.WIDE R18, R19, 0x2, R4.reuse ;  /* 0x0000000213127825 */ /* 0x100fe400078e0204 */
[----:B------:R-:W-:Y:S04]  /*1c730*/  STL.64 [R1+0x1738], R22 ;  /* 0x0017381601007387 */ /* 0x000fe80000100a00 */
[----:B------:R0:W-:Y:S04]  /*1c740*/  STL.64 [R1+0x218], R20 ;  /* 0x0002181401007387 */ /* 0x0001e80000100a00 */
[----:B0-----:R-:W4:Y:S04]  /*1c750*/  LDL.LU.64 R20, [R1+0xb0] ;  /* 0x0000b00001147983 */ /* 0x001f280000300a00 */
[----:B------:R0:W-:Y:S01]  /*1c760*/  STL.64 [R1+0x1758], R18 ;  /* 0x0017581201007387 */ /* 0x0001e20000100a00 */
[----:B------:R-:W-:-:S04]  /*1c770*/  IMAD.WIDE R22, R14, 0x2, R4 ;  /* 0x000000020e167825 */ /* 0x000fc800078e0204 */
[--C-:B0-----:R-:W-:Y:S02]  /*1c780*/  IMAD.WIDE R18, R15, 0x2, R4.reuse ;  /* 0x000000020f127825 */ /* 0x101fe400078e0204 */
[----:B------:R-:W4:Y:S04]  /*1c790*/  LDL.LU.64 R14, [R1+0x1c8] ;  /* 0x0001c800010e7983 */ /* 0x000f280000300a00 */
[----:B------:R0:W-:Y:S04]  /*1c7a0*/  STL.64 [R1+0x210], R22 ;  /* 0x0002101601007387 */ /* 0x0001e80000100a00 */
[----:B------:R1:W-:Y:S01]  /*1c7b0*/  STL.64 [R1+0x1778], R18 ;  /* 0x0017781201007387 */ /* 0x0003e20000100a00 */
[----:B0-----:R-:W-:-:S04]  /*1c7c0*/  IMAD.WIDE R22, R12, 0x2, R4 ;  /* 0x000000020c167825 */ /* 0x001fc800078e0204 */
[--C-:B-1----:R-:W-:Y:S02]  /*1c7d0*/  IMAD.WIDE R18, R13, 0x2, R4.reuse ;  /* 0x000000020d127825 */ /* 0x102fe400078e0204 */
[----:B------:R-:W4:Y:S02]  /*1c7e0*/  LDL.LU.64 R12, [R1+0xa8] ;  /* 0x0000a800010c7983 */ /* 0x000f240000300a00 */
[--C-:B------:R-:W-:Y:S02]  /*1c7f0*/  IMAD.WIDE R24, R16, 0x2, R4.reuse ;  /* 0x0000000210187825 */ /* 0x100fe400078e0204 */
[----:B------:R0:W-:Y:S04]  /*1c800*/  STL.64 [R1+0x208], R22 ;  /* 0x0002081601007387 */ /* 0x0001e80000100a00 */
[----:B------:R1:W-:Y:S04]  /*1c810*/  STL.64 [R1+0x1798], R18 ;  /* 0x0017981201007387 */ /* 0x0003e80000100a00 */
[----:B------:R-:W-:Y:S01]  /*1c820*/  STL.64 [R1+0x200], R24 ;  /* 0x0002001801007387 */ /* 0x000fe20000100a00 */
[----:B0-----:R-:W-:-:S04]  /*1c830*/  IMAD.WIDE R22, R10, 0x2, R4 ;  /* 0x000000020a167825 */ /* 0x001fc800078e0204 */
[--C-:B-1----:R-:W-:Y:S02]  /*1c840*/  IMAD.WIDE R18, R11, 0x2, R4.reuse ;  /* 0x000000020b127825 */ /* 0x102fe400078e0204 */
[----:B------:R-:W4:Y:S04]  /*1c850*/  LDL.LU.64 R10, [R1+0x1c0] ;  /* 0x0001c000010a7983 */ /* 0x000f280000300a00 */
[----:B------:R0:W-:Y:S04]  /*1c860*/  STL.64 [R1+0x17b8], R22 ;  /* 0x0017b81601007387 */ /* 0x0001e80000100a00 */
[----:B------:R1:W-:Y:S01]  /*1c870*/  STL.64 [R1+0x1f8], R18 ;  /* 0x0001f81201007387 */ /* 0x0003e20000100a00 */
[----:B0-----:R-:W-:-:S04]  /*1c880*/  IMAD.WIDE R22, R8, 0x2, R4 ;  /* 0x0000000208167825 */ /* 0x001fc800078e0204 */
[--C-:B-1----:R-:W-:Y:S02]  /*1c890*/  IMAD.WIDE R18, R9, 0x2, R4.reuse ;  /* 0x0000000209127825 */ /* 0x102fe400078e0204 */
[----:B------:R-:W4:Y:S04]  /*1c8a0*/  LDL.LU.64 R8, [R1+0xa0] ;  /* 0x0000a00001087983 */ /* 0x000f280000300a00 */
[----:B------:R-:W-:Y:S04]  /*1c8b0*/  STL.64 [R1+0x17d8], R22 ;  /* 0x0017d81601007387 */ /* 0x000fe80000100a00 */
[----:B------:R0:W-:Y:S04]  /*1c8c0*/  STL.64 [R1+0x1f0], R18 ;  /* 0x0001f01201007387 */ /* 0x0001e80000100a00 */
[----:B0-----:R-:W4:Y:S01]  /*1c8d0*/  LDL.LU.64 R18, [R1+0x1b8] ;  /* 0x0001b80001127983 */ /* 0x001f220000300a00 */
[----:B--2---:R-:W-:-:S04]  /*1c8e0*/  IMAD.WIDE R22, R17, 0x2, R4 ;  /* 0x0000000211167825 */ /* 0x004fc800078e0204 */
[--C-:B------:R-:W-:Y:S01]  /*1c8f0*/  IMAD.WIDE R16, R6, 0x2, R4.reuse ;  /* 0x0000000206107825 */ /* 0x100fe200078e0204 */
[----:B------:R0:W-:Y:S04]  /*1c900*/  STL.64 [R1+0x17f8], R22 ;  /* 0x0017f81601007387 */ /* 0x0001e80000100a00 */
[----:B------:R1:W-:Y:S01]  /*1c910*/  STL.64 [R1+0x1e8], R16 ;  /* 0x0001e81001007387 */ /* 0x0003e20000100a00 */
[----:B0-----:R-:W-:-:S03]  /*1c920*/  IMAD.WIDE R22, R7, 0x2, R4 ;  /* 0x0000000207167825 */ /* 0x001fc600078e0204 */
[----:B------:R-:W2:Y:S01]  /*1c930*/  LDL.LU.64 R6, [R1+0x98] ;  /* 0x0000980001067983 */ /* 0x000ea20000300a00 */
[----:B-1----:R-:W-:-:S03]  /*1c940*/  IMAD.WIDE R16, R2, 0x2, R4 ;  /* 0x0000000202107825 */ /* 0x002fc600078e0204 */
[----:B------:R3:W-:Y:S04]  /*1c950*/  STL.64 [R1+0x1818], R22 ;  /* 0x0018181601007387 */ /* 0x0007e80000100a00 */
[----:B------:R4:W-:Y:S01]  /*1c960*/  STL.64 [R1+0x1e0], R16 ;  /* 0x0001e01001007387 */ /* 0x0009e20000100a00 */
[----:B---3--:R-:W-:-:S03]  /*1c970*/  IMAD.WIDE R22, R3, 0x2, R4 ;  /* 0x0000000203167825 */ /* 0x008fc600078e0204 */
[----:B------:R-:W3:Y:S04]  /*1c980*/  LDL.LU.64 R2, [R1+0x1b0] ;  /* 0x0001b00001027983 */ /* 0x000ee80000300a00 */
[----:B------:R0:W-:Y:S01]  /*1c990*/  STL.64 [R1+0x1838], R22 ;  /* 0x0018381601007387 */ /* 0x0001e20000100a00 */
[----:B----4-:R-:W-:-:S05]  /*1c9a0*/  IMAD.WIDE R16, R28, 0x2, R4 ;  /* 0x000000021c107825 */ /* 0x010fca00078e0204 */
[----:B------:R1:W-:Y:S01]  /*1c9b0*/  STL.64 [R1+0x1d8], R16 ;  /* 0x0001d81001007387 */ /* 0x0003e20000100a00 */
[----:B0-----:R-:W-:-:S03]  /*1c9c0*/  IMAD.WIDE R22, R29, 0x2, R4 ;  /* 0x000000021d167825 */ /* 0x001fc600078e0204 */
[----:B------:R-:W4:Y:S01]  /*1c9d0*/  LDL.LU.64 R28, [R1+0x90] ;  /* 0x00009000011c7983 */ /* 0x000f220000300a00 */
[----:B------:R-:W-:-:S03]  /*1c9e0*/  IMAD.WIDE R4, R0, 0x2, R4 ;  /* 0x0000000200047825 */ /* 0x000fc600078e0204 */
[----:B-1----:R-:W4:Y:S04]  /*1c9f0*/  LDL.LU.64 R16, [R1+0x1a8] ;  /* 0x0001a80001107983 */ /* 0x002f280000300a00 */
[----:B------:R-:W-:Y:S04]  /*1ca00*/  STL.64 [R1+0x388], R22 ;  /* 0x0003881601007387 */ /* 0x000fe80000100a00 */
[----:B------:R-:W-:Y:S04]  /*1ca10*/  STL [R1+0x1ed0], R5 ;  /* 0x001ed00501007387 */ /* 0x000fe80000100800 */
[----:B------:R-:W-:Y:S01]  /*1ca20*/  STL [R1+0x1ed4], R4 ;  /* 0x001ed40401007387 */ /* 0x000fe20000100800 */
[----:B------:R-:W-:-:S03]  /*1ca30*/  IMAD.MOV.U32 R0, RZ, RZ, R27 ;  /* 0x000000ffff007224 */ /* 0x000fc600078e001b */
[----:B------:R0:W-:Y:S04]  /*1ca40*/  STL [R1+0x1e98], R26 ;  /* 0x001e981a01007387 */ /* 0x0001e80000100800 */
[----:B------:R-:W-:Y:S04]  /*1ca50*/  STL [R1+0x1e94], R20 ;  /* 0x001e941401007387 */ /* 0x000fe80000100800 */
[----:B------:R1:W-:Y:S04]  /*1ca60*/  STL [R1+0x1e90], R0 ;  /* 0x001e900001007387 */ /* 0x0003e80000100800 */
[----:B0-----:R-:W4:Y:S01]  /*1ca70*/  LDL.LU.64 R26, [R1+0x88] ;  /* 0x00008800011a7983 */ /* 0x001f220000300a00 */
[----:B-1----:R-:W-:-:S03]  /*1ca80*/  IMAD.MOV.U32 R0, RZ, RZ, R21 ;  /* 0x000000ffff007224 */ /* 0x002fc600078e0015 */
[----:B------:R-:W-:Y:S04]  /*1ca90*/  STL [R1+0x1e8c], R14 ;  /* 0x001e8c0e01007387 */ /* 0x000fe80000100800 */
[----:B------:R0:W-:Y:S04]  /*1caa0*/  STL [R1+0x1e88], R0 ;  /* 0x001e880001007387 */ /* 0x0001e80000100800 */
[----:B------:R-:W4:Y:S01]  /*1cab0*/  LDL.LU.64 R24, [R1+0x1a0] ;  /* 0x0001a00001187983 */ /* 0x000f220000300a00 */
[----:B0-----:R-:W-:-:S03]  /*1cac0*/  IMAD.MOV.U32 R0, RZ, RZ, R15 ;  /* 0x000000ffff007224 */ /* 0x001fc600078e000f */
[----:B------:R-:W-:Y:S04]  /*1cad0*/  STL [R1+0x1e84], R12 ;  /* 0x001e840c01007387 */ /* 0x000fe80000100800 */
[----:B------:R0:W-:Y:S04]  /*1cae0*/  STL [R1+0x1e80], R0 ;  /* 0x001e800001007387 */ /* 0x0001e80000100800 */
[----:B------:R-:W4:Y:S04]  /*1caf0*/  LDL.LU.64 R22, [R1+0x80] ;  /* 0x0000800001167983 */ /* 0x000f280000300a00 */
[----:B------:R-:W4:Y:S01]  /*1cb00*/  LDL.LU.64 R14, [R1+0x198] ;  /* 0x00019800010e7983 */ /* 0x000f220000300a00 */
[----:B0-----:R-:W-:-:S05]  /*1cb10*/  IMAD.MOV.U32 R0, RZ, RZ, R13 ;  /* 0x000000ffff007224 */ /* 0x001fca00078e000d */
[----:B------:R0:W-:Y:S04]  /*1cb20*/  STL [R1+0x1e78], R0 ;  /* 0x001e780001007387 */ /* 0x0001e80000100800 */
[----:B------:R-:W-:Y:S01]  /*1cb30*/  STL [R1+0x1e7c], R10 ;  /* 0x001e7c0a01007387 */ /* 0x000fe20000100800 */
[----:B0-----:R-:W-:-:S03]  /*1cb40*/  IMAD.MOV.U32 R0, RZ, RZ, R11 ;  /* 0x000000ffff007224 */ /* 0x001fc600078e000b */
[----:B------:R-:W4:Y:S04]  /*1cb50*/  LDL.LU.64 R12, [R1+0x78] ;  /* 0x00007800010c7983 */ /* 0x000f280000300a00 */
[----:B------:R0:W-:Y:S02]  /*1cb60*/  STL [R1+0x1e70], R0 ;  /* 0x001e700001007387 */ /* 0x0001e40000100800 */
[----:B0-----:R-:W-:Y:S02]  /*1cb70*/  IMAD.MOV.U32 R0, RZ, RZ, R9 ;  /* 0x000000ffff007224 */ /* 0x001fe400078e0009 */
[----:B------:R-:W-:Y:S04]  /*1cb80*/  STL [R1+0x1e74], R8 ;  /* 0x001e740801007387 */ /* 0x000fe80000100800 */
[----:B------:R-:W4:Y:S04]  /*1cb90*/  LDL.LU.64 R10, [R1+0x190] ;  /* 0x00019000010a7983 */ /* 0x000f280000300a00 */
[----:B------:R0:W-:Y:S04]  /*1cba0*/  STL [R1+0x1e68], R0 ;  /* 0x001e680001007387 */ /* 0x0001e80000100800 */
[----:B------:R-:W-:Y:S01]  /*1cbb0*/  STL [R1+0x1e6c], R18 ;  /* 0x001e6c1201007387 */ /* 0x000fe20000100800 */
[----:B0-----:R-:W-:-:S03]  /*1cbc0*/  IMAD.MOV.U32 R0, RZ, RZ, R19 ;  /* 0x000000ffff007224 */ /* 0x001fc600078e0013 */
[----:B------:R-:W4:Y:S04]  /*1cbd0*/  LDL.LU.64 R8, [R1+0x70] ;  /* 0x0000700001087983 */ /* 0x000f280000300a00 */
[----:B--2---:R-:W-:Y:S04]  /*1cbe0*/  STL [R1+0x1e64], R6 ;  /* 0x001e640601007387 */ /* 0x004fe80000100800 */
[----:B------:R0:W-:Y:S04]  /*1cbf0*/  STL [R1+0x1e60], R0 ;  /* 0x001e600001007387 */ /* 0x0001e80000100800 */
[----:B------:R-:W2:Y:S01]  /*1cc00*/  LDL.LU.64 R20, [R1+0x188] ;  /* 0x0001880001147983 */ /* 0x000ea20000300a00 */
[----:B0-----:R-:W-:-:S03]  /*1cc10*/  IMAD.MOV.U32 R0, RZ, RZ, R7 ;  /* 0x000000ffff007224 */ /* 0x001fc600078e0007 */
[----:B---3--:R-:W-:Y:S04]  /*1cc20*/  STL [R1+0x1e5c], R2 ;  /* 0x001e5c0201007387 */ /* 0x008fe80000100800 */
[----:B------:R0:W-:Y:S04]  /*1cc30*/  STL [R1+0x1e58], R0 ;  /* 0x001e580001007387 */ /* 0x0001e80000100800 */
[----:B------:R-:W3:Y:S01]  /*1cc40*/  LDL.LU.64 R6, [R1+0x68] ;  /* 0x0000680001067983 */ /* 0x000ee20000300a00 */
[----:B0-----:R-:W-:-:S03]  /*1cc50*/  IMAD.MOV.U32 R0, RZ, RZ, R3 ;  /* 0x000000ffff007224 */ /* 0x001fc600078e0003 */
[----:B----4-:R-:W-:Y:S04]  /*1cc60*/  STL [R1+0x1e54], R28 ;  /* 0x001e541c01007387 */ /* 0x010fe80000100800 */
        /* <DEDUP_REMOVED lines=9> */
[----:B------:R1:W-:Y:S01]  /*1cd00*/  STL [R1+0x1e44], R26 ;  /* 0x001e441a01007387 */ /* 0x0003e20000100800 */
[----:B0-----:R-:W-:-:S03]  /*1cd10*/  IMAD.MOV.U32 R0, RZ, RZ, R27 ;  /* 0x000000ffff007224 */ /* 0x001fc600078e001b */
[----:B-1----:R-:W4:Y:S04]  /*1cd20*/  LDL.LU.64 R26, [R1+0x58] ;  /* 0x00005800011a7983 */ /* 0x002f280000300a00 */
[----:B------:R0:W-:Y:S04]  /*1cd30*/  STL [R1+0x1e38], R0 ;  /* 0x001e380001007387 */ /* 0x0001e80000100800 */
[----:B------:R-:W-:Y:S04]  /*1cd40*/  STL [R1+0x1e3c], R24 ;  /* 0x001e3c1801007387 */ /* 0x000fe80000100800 */
[----:B------:R-:W4:Y:S01]  /*1cd50*/  LDL.LU.64 R16, [R1+0x170] ;  /* 0x0001700001107983 */ /* 0x000f220000300a00 */
[----:B0-----:R-:W-:-:S03]  /*1cd60*/  IMAD.MOV.U32 R0, RZ, RZ, R25 ;  /* 0x000000ffff007224 */ /* 0x001fc600078e0019 */
[----:B------:R-:W-:Y:S04]  /*1cd70*/  STL [R1+0x1e34], R22 ;  /* 0x001e341601007387 */ /* 0x000fe80000100800 */
[----:B------:R0:W-:Y:S04]  /*1cd80*/  STL [R1+0x1e30], R0 ;  /* 0x001e300001007387 */ /* 0x0001e80000100800 */
[----:B------:R-:W-:Y:S01]  /*1cd90*/  STL [R1+0x1e2c], R14 ;  /* 0x001e2c0e01007387 */ /* 0x000fe20000100800 */
[----:B0-----:R-:W-:-:S05]  /*1cda0*/  IMAD.MOV.U32 R0, RZ, RZ, R23 ;  /* 0x000000ffff007224 */ /* 0x001fca00078e0017 */
[----:B------:R0:W-:Y:S02]  /*1cdb0*/  STL [R1+0x1e28], R0 ;  /* 0x001e280001007387 */ /* 0x0001e40000100800 */
[----:B0-----:R-:W-:Y:S02]  /*1cdc0*/  IMAD.MOV.U32 R0, RZ, RZ, R15 ;  /* 0x000000ffff007224 */ /* 0x001fe400078e000f */
[----:B------:R-:W4:Y:S04]  /*1cdd0*/  LDL.LU.64 R14, [R1+0x50] ;  /* 0x00005000010e7983 */ /* 0x000f280000300a00 */
[----:B------:R0:W-:Y:S04]  /*1cde0*/  STL [R1+0x1e20], R0 ;  /* 0x001e200001007387 */ /* 0x0001e80000100800 */
[----:B------:R1:W-:Y:S01]  /*1cdf0*/  STL [R1+0x1e24], R12 ;  /* 0x001e240c01007387 */ /* 0x0003e20000100800 */
[----:B0-----:R-:W-:-:S03]  /*1ce00*/  IMAD.MOV.U32 R0, RZ, RZ, R13 ;  /* 0x000000ffff007224 */ /* 0x001fc600078e000d */
[----:B-1----:R-:W4:Y:S04]  /*1ce10*/  LDL.LU.64 R12, [R1+0x168] ;  /* 0x00016800010c7983 */ /* 0x002f280000300a00 */
[----:B------:R0:W-:Y:S04]  /*1ce20*/  STL [R1+0x1e18], R0 ;  /* 0x001e180001007387 */ /* 0x0001e80000100800 */
[----:B------:R1:W-:Y:S01]  /*1ce30*/  STL [R1+0x1e1c], R10 ;  /* 0x001e1c0a01007387 */ /* 0x0003e20000100800 */
[----:B0-----:R-:W-:-:S03]  /*1ce40*/  IMAD.MOV.U32 R0, RZ, RZ, R11 ;  /* 0x000000ffff007224 */ /* 0x001fc600078e000b */
[----:B------:R-:W-:Y:S04]  /*1ce50*/  STL [R1+0x1e14], R8 ;  /* 0x001e140801007387 */ /* 0x000fe80000100800 */
[----:B------:R0:W-:Y:S04]  /*1ce60*/  STL [R1+0x1e10], R0 ;  /* 0x001e100001007387 */ /* 0x0001e80000100800 */
[----:B-1----:R-:W4:Y:S01]  /*1ce70*/  LDL.LU.64 R10, [R1+0x48] ;  /* 0x00004800010a7983 */ /* 0x002f220000300a00 */
[----:B0-----:R-:W-:-:S03]  /*1ce80*/  IMAD.MOV.U32 R0, RZ, RZ, R9 ;  /* 0x000000ffff007224 */ /* 0x001fc600078e0009 */
[----:B--2---:R-:W-:Y:S04]  /*1ce90*/  STL [R1+0x1e0c], R20 ;  /* 0x001e0c1401007387 */ /* 0x004fe80000100800 */
[----:B------:R0:W-:Y:S04]  /*1cea0*/  STL [R1+0x1e08], R0 ;  /* 0x001e080001007387 */ /* 0x0001e80000100800 */
[----:B------:R-:W2:Y:S01]  /*1ceb0*/  LDL.LU.64 R8, [R1+0x160] ;  /* 0x0001600001087983 */ /* 0x000ea20000300a00 */
[----:B0-----:R-:W-:-:S03]  /*1cec0*/  IMAD.MOV.U32 R0, RZ, RZ, R21 ;  /* 0x000000ffff007224 */ /* 0x001fc600078e0015 */
[----:B---3--:R-:W-:Y:S04]  /*1ced0*/  STL [R1+0x1e04], R6 ;  /* 0x001e040601007387 */ /* 0x008fe80000100800 */
[----:B------:R0:W-:Y:S02]  /*1cee0*/  STL [R1+0x1e00], R0 ;  /* 0x001e000001007387 */ /* 0x0001e40000100800 */
[----:B0-----:R-:W-:Y:S02]  /*1cef0*/  IMAD.MOV.U32 R0, RZ, RZ, R7 ;  /* 0x000000ffff007224 */ /* 0x001fe400078e0007 */
[----:B------:R-:W3:Y:S04]  /*1cf00*/  LDL.LU.64 R6, [R1+0x40] ;  /* 0x0000400001067983 */ /* 0x000ee80000300a00 */
[----:B------:R4:W-:Y:S02]  /*1cf10*/  STL [R1+0x1df8], R0 ;  /* 0x001df80001007387 */ /* 0x0009e40000100800 */
[----:B----4-:R-:W-:-:S02]  /*1cf20*/  IMAD.MOV.U32 R0, RZ, RZ, R3 ;  /* 0x000000ffff007224 */ /* 0x010fc400078e0003 */
[----:B------:R0:W-:Y:S04]  /*1cf30*/  STL [R1+0x1dfc], R2 ;  /* 0x001dfc0201007387 */ /* 0x0001e80000100800 */
[----:B0-----:R-:W4:Y:S04]  /*1cf40*/  LDL.LU.64 R2, [R1+0x158] ;  /* 0x0001580001027983 */ /* 0x001f280000300a00 */
[----:B------:R0:W-:Y:S04]  /*1cf50*/  STL [R1+0x1df0], R0 ;  /* 0x001df00001007387 */ /* 0x0001e80000100800 */
[----:B------:R1:W-:Y:S01]  /*1cf60*/  STL [R1+0x1df4], R28 ;  /* 0x001df41c01007387 */ /* 0x0003e20000100800 */
[----:B0-----:R-:W-:-:S03]  /*1cf70*/  IMAD.MOV.U32 R0, RZ, RZ, R29 ;  /* 0x000000ffff007224 */ /* 0x001fc600078e001d */
[----:B------:R-:W-:Y:S04]  /*1cf80*/  STL [R1+0x1dec], R18 ;  /* 0x001dec1201007387 */ /* 0x000fe80000100800 */
[----:B------:R0:W-:Y:S04]  /*1cf90*/  STL [R1+0x1de8], R0 ;  /* 0x001de80001007387 */ /* 0x0001e80000100800 */
[----:B-1----:R-:W4:Y:S01]  /*1cfa0*/  LDL.LU.64 R28, [R1+0x38] ;  /* 0x00003800011c7983 */ /* 0x002f220000300a00 */
[----:B0-----:R-:W-:-:S03]  /*1cfb0*/  IMAD.MOV.U32 R0, RZ, RZ, R19 ;  /* 0x000000ffff007224 */ /* 0x001fc600078e0013 */
[----:B------:R-:W-:Y:S04]  /*1cfc0*/  STL [R1+0x1de4], R26 ;  /* 0x001de41a01007387 */ /* 0x000fe80000100800 */
[----:B------:R0:W-:Y:S02]  /*1cfd0*/  STL [R1+0x1de0], R0 ;  /* 0x001de00001007387 */ /* 0x0001e40000100800 */
[----:B0-----:R-:W-:Y:S02]  /*1cfe0*/  IMAD.MOV.U32 R0, RZ, RZ, R27 ;  /* 0x000000ffff007224 */ /* 0x001fe400078e001b */
[----:B------:R-:W-:Y:S04]  /*1cff0*/  STL [R1+0x1ddc], R16 ;  /* 0x001ddc1001007387 */ /* 0x000fe80000100800 */
[----:B------:R0:W-:Y:S04]  /*1d000*/  STL [R1+0x1dd8], R0 ;  /* 0x001dd80001007387 */ /* 0x0001e80000100800 */
[----:B------:R-:W2:Y:S01]  /*1d010*/  LDL.LU.64 R26, [R1+0x30] ;  /* 0x00003000011a7983 */ /* 0x000ea20000300a00 */
[----:B0-----:R-:W-:-:S03]  /*1d020*/  IMAD.MOV.U32 R0, RZ, RZ, R17 ;  /* 0x000000ffff007224 */ /* 0x001fc600078e0011 */
[----:B--2---:R0:W-:Y:S04]  /*1d030*/  STL.64 [R1+0x1f40], R26 ;  /* 0x001f401a01007387 */ /* 0x0041e80000100a00 */
[----:B0-----:R-:W2:Y:S04]  /*1d040*/  LDL.LU.64 R26, [R1+0x150] ;  /* 0x00015000011a7983 */ /* 0x001ea80000300a00 */
[----:B------:R-:W2:Y:S04]  /*1d050*/  LDL.LU.64 R24, [R1+0x148] ;  /* 0x0001480001187983 */ /* 0x000ea80000300a00 */
[----:B------:R0:W-:Y:S04]  /*1d060*/  STL [R1+0x1dd0], R0 ;  /* 0x001dd00001007387 */ /* 0x0001e80000100800 */
[----:B------:R-:W-:Y:S04]  /*1d070*/  STL [R1+0x1dd4], R14 ;  /* 0x001dd40e01007387 */ /* 0x000fe80000100800 */
[----:B------:R-:W2:Y:S01]  /*1d080*/  LDL.LU.64 R22, [R1+0x28] ;  /* 0x0000280001167983 */ /* 0x000ea20000300a00 */
[----:B0-----:R-:W-:-:S05]  /*1d090*/  IMAD.MOV.U32 R0, RZ, RZ, R15 ;  /* 0x000000ffff007224 */ /* 0x001fca00078e000f */
[----:B------:R0:W-:Y:S04]  /*1d0a0*/  STL [R1+0x1dc8], R0 ;  /* 0x001dc80001007387 */ /* 0x0001e80000100800 */
[----:B------:R-:W-:Y:S04]  /*1d0b0*/  STL [R1+0x1dcc], R12 ;  /* 0x001dcc0c01007387 */ /* 0x000fe80000100800 */
[----:B------:R-:W2:Y:S01]  /*1d0c0*/  LDL.LU.64 R20, [R1+0x140] ;  /* 0x0001400001147983 */ /* 0x000ea20000300a00 */
[----:B0-----:R-:W-:-:S03]  /*1d0d0*/  IMAD.MOV.U32 R0, RZ, RZ, R13 ;  /* 0x000000ffff007224 */ /* 0x001fc600078e000d */
[----:B------:R-:W2:Y:S04]  /*1d0e0*/  LDL.LU.64 R18, [R1+0x20] ;  /* 0x0000200001127983 */ /* 0x000ea80000300a00 */
[----:B------:R0:W-:Y:S04]  /*1d0f0*/  STL [R1+0x1dc0], R0 ;  /* 0x001dc00001007387 */ /* 0x0001e80000100800 */
[----:B------:R-:W-:Y:S04]  /*1d100*/  STL [R1+0x1dc4], R10 ;  /* 0x001dc40a01007387 */ /* 0x000fe80000100800 */
[----:B------:R-:W2:Y:S01]  /*1d110*/  LDL.LU.64 R4, [R1+0x138] ;  /* 0x0001380001047983 */ /* 0x000ea20000300a00 */
[----:B0-----:R-:W-:-:S03]  /*1d120*/  IMAD.MOV.U32 R0, RZ, RZ, R11 ;  /* 0x000000ffff007224 */ /* 0x001fc600078e000b */
[----:B------:R-:W-:Y:S04]  /*1d130*/  STL [R1+0x1dbc], R8 ;  /* 0x001dbc0801007387 */ /* 0x000fe80000100800 */
[----:B------:R0:W-:Y:S04]  /*1d140*/  STL [R1+0x1db8], R0 ;  /* 0x001db80001007387 */ /* 0x0001e80000100800 */
[----:B------:R-:W2:Y:S01]  /*1d150*/  LDL.LU.64 R16, [R1+0x18] ;  /* 0x0000180001107983 */ /* 0x000ea20000300a00 */
[----:B0-----:R-:W-:-:S03]  /*1d160*/  IMAD.MOV.U32 R0, RZ, RZ, R9 ;  /* 0x000000ffff007224 */ /* 0x001fc600078e0009 */
[----:B------:R-:W2:Y:S04]  /*1d170*/  LDL.LU.64 R8, [R1+0x130] ;  /* 0x0001300001087983 */ /* 0x000ea80000300a00 */
[----:B------:R0:W-:Y:S04]  /*1d180*/  STL [R1+0x1db0], R0 ;  /* 0x001db00001007387 */ /* 0x0001e80000100800 */
[----:B---3--:R-:W-:Y:S04]  /*1d190*/  STL [R1+0x1db4], R6 ;  /* 0x001db40601007387 */ /* 0x008fe80000100800 */
[----:B------:R-:W3:Y:S01]  /*1d1a0*/  LDL.LU.64 R14, [R1+0x10] ;  /* 0x00001000010e7983 */ /* 0x000ee20000300a00 */
[----:B0-----:R-:W-:-:S05]  /*1d1b0*/  IMAD.MOV.U32 R0, RZ, RZ, R7 ;  /* 0x000000ffff007224 */ /* 0x001fca00078e0007 */
[----:B------:R0:W-:Y:S04]  /*1d1c0*/  STL [R1+0x1da8], R0 ;  /* 0x001da80001007387 */ /* 0x0001e80000100800 */
[----:B----4-:R-:W-:Y:S04]  /*1d1d0*/  STL [R1+0x1dac], R2 ;  /* 0x001dac0201007387 */ /* 0x010fe80000100800 */
[----:B------:R-:W4:Y:S01]  /*1d1e0*/  LDL.LU.64 R12, [R1+0x128] ;  /* 0x00012800010c7983 */ /* 0x000f220000300a00 */
[----:B0-----:R-:W-:-:S03]  /*1d1f0*/  IMAD.MOV.U32 R0, RZ, RZ, R3 ;  /* 0x000000ffff007224 */ /* 0x001fc600078e0003 */
[----:B------:R-:W4:Y:S04]  /*1d200*/  LDL.LU.64 R10, [R1+0x8] ;  /* 0x00000800010a7983 */ /* 0x000f280000300a00 */
[----:B------:R0:W-:Y:S04]  /*1d210*/  STL [R1+0x1da0], R0 ;  /* 0x001da00001007387 */ /* 0x0001e80000100800 */
[----:B------:R-:W-:Y:S04]  /*1d220*/  STL [R1+0x1da4], R28 ;  /* 0x001da41c01007387 */ /* 0x000fe80000100800 */
[----:B------:R-:W4:Y:S01]  /*1d230*/  LDL.LU.64 R6, [R1+0x120] ;  /* 0x0001200001067983 */ /* 0x000f220000300a00 */
[----:B0-----:R-:W-:-:S03]  /*1d240*/  IMAD.MOV.U32 R0, RZ, RZ, R29 ;  /* 0x000000ffff007224 */ /* 0x001fc600078e001d */
[----:B------:R-:W4:Y:S04]  /*1d250*/  LDL.LU.64 R2, [R1] ;  /* 0x0000000001027983 */ /* 0x000f280000300a00 */
[----:B------:R0:W-:Y:S04]  /*1d260*/  STL [R1+0x1d98], R0 ;  /* 0x001d980001007387 */ /* 0x0001e80000100800 */
[----:B--2---:R1:W-:Y:S01]  /*1d270*/  STL [R1+0x1d9c], R26 ;  /* 0x001d9c1a01007387 */ /* 0x0043e20000100800 */
[----:B0-----:R-:W-:-:S03]  /*1d280*/  IMAD.MOV.U32 R0, RZ, RZ, R27 ;  /* 0x000000ffff007224 */ /* 0x001fc600078e001b */
[----:B------:R-:W2:Y:S04]  /*1d290*/  LDL.LU.64 R28, [R1+0x118] ;  /* 0x00011800011c7983 */ /* 0x000ea80000300a00 */
[----:B-1----:R-:W3:Y:S04]  /*1d2a0*/  LDL.LU.64 R26, [R1+0x1f40] ;  /* 0x001f4000011a7983 */ /* 0x002ee80000300a00 */
[----:B---3--:R-:W-:Y:S04]  /*1d2b0*/  STL [R1+0x1d94], R26 ;  /* 0x001d941a01007387 */ /* 0x008fe80000100800 */
[----:B------:R0:W-:Y:S04]  /*1d2c0*/  STL [R1+0x1d90], R0 ;  /* 0x001d900001007387 */ /* 0x0001e80000100800 */
[----:B------:R-:W-:Y:S01]  /*1d2d0*/  STL [R1+0x1d8c], R24 ;  /* 0x001d8c1801007387 */ /* 0x000fe20000100800 */
[----:B0-----:R-:W-:-:S05]  /*1d2e0*/  IMAD.MOV.U32 R0, RZ, RZ, R27 ;  /* 0x000000ffff007224 */ /* 0x001fca00078e001b */
[----:B------:R0:W-:Y:S04]  /*1d2f0*/  STL [R1+0x1d88], R0 ;  /* 0x001d880001007387 */ /* 0x0001e80000100800 */
[----:B------:R-:W3:Y:S01]  /*1d300*/  LDL.LU.64 R26, [R1+0x110] ;  /* 0x00011000011a7983 */ /* 0x000ee20000300a00 */
[----:B0-----:R-:W-:-:S03]  /*1d310*/  IMAD.MOV.U32 R0, RZ, RZ, R25 ;  /* 0x000000ffff007224 */ /* 0x001fc600078e0019 */
[----:B------:R-:W3:Y:S04]  /*1d320*/  LDL.LU.64 R24, [R1+0x1f38] ;  /* 0x001f380001187983 */ /* 0x000ee80000300a00 */
[----:B------:R-:W-:Y:S04]  /*1d330*/  STL [R1+0x1d84], R22 ;  /* 0x001d841601007387 */ /* 0x000fe80000100800 */
[----:B------:R0:W-:Y:S02]  /*1d340*/  STL [R1+0x1d80], R0 ;  /* 0x001d800001007387 */ /* 0x0001e40000100800 */
[----:B0-----:R-:W-:-:S02]  /*1d350*/  IMAD.MOV.U32 R0, RZ, RZ, R23 ;  /* 0x000000ffff007224 */ /* 0x001fc400078e0017 */
        /* <DEDUP_REMOVED lines=13> */
[----:B------:R0:W-:Y:S04]  /*1d430*/  STL [R1+0x1d60], R0 ;  /* 0x001d600001007387 */ /* 0x0001e80000100800 */
[----:B------:R1:W-:Y:S01]  /*1d440*/  STL [R1+0x1d64], R16 ;  /* 0x001d641001007387 */ /* 0x0003e20000100800 */
[----:B0-----:R-:W-:-:S03]  /*1d450*/  IMAD.MOV.U32 R0, RZ, RZ, R17 ;  /* 0x000000ffff007224 */ /* 0x001fc600078e0011 */
[----:B-1----:R-:W3:Y:S04]  /*1d460*/  LDL.LU.64 R16, [R1+0x1f18] ;  /* 0x001f180001107983 */ /* 0x002ee80000300a00 */
        /* <DEDUP_REMOVED lines=8> */
[----:B----4-:R-:W-:Y:S04]  /*1d4f0*/  STL [R1+0x1d4c], R12 ;  /* 0x001d4c0c01007387 */ /* 0x010fe80000100800 */
[----:B------:R0:W-:Y:S02]  /*1d500*/  STL [R1+0x1d48], R0 ;  /* 0x001d480001007387 */ /* 0x0001e40000100800 */
[----:B0-----:R-:W-:-:S02]  /*1d510*/  IMAD.MOV.U32 R0, RZ, RZ, R13 ;  /* 0x000000ffff007224 */ /* 0x001fc400078e000d */
[----:B------:R-:W4:Y:S04]  /*1d520*/  LDL.LU.64 R12, [R1+0x1f08] ;  /* 0x001f0800010c7983 */ /* 0x000f280000300a00 */
[----:B------:R-:W-:Y:S04]  /*1d530*/  STL [R1+0x1d44], R10 ;  /* 0x001d440a01007387 */ /* 0x000fe80000100800 */
        /* <DEDUP_REMOVED lines=11> */
[----:B--2---:R-:W-:Y:S04]  /*1d5f0*/  STL [R1+0x1d2c], R28 ;  /* 0x001d2c1c01007387 */ /* 0x004fe80000100800 */
[----:B------:R0:W-:Y:S02]  /*1d600*/  STL [R1+0x1d28], R0 ;  /* 0x001d280001007387 */ /* 0x0001e40000100800 */
[----:B0-----:R-:W-:-:S02]  /*1d610*/  IMAD.MOV.U32 R0, RZ, RZ, R29 ;  /* 0x000000ffff007224 */ /* 0x001fc400078e001d */
[----:B------:R-:W2:Y:S04]  /*1d620*/  LDL.LU.64 R28, [R1+0x1ee8] ;  /* 0x001ee800011c7983 */ /* 0x000ea80000300a00 */
[----:B--2---:R-:W-:Y:S04]  /*1d630*/  STL [R1+0x1d24], R28 ;  /* 0x001d241c01007387 */ /* 0x004fe80000100800 */
[----:B------:R3:W-:Y:S04]  /*1d640*/  STL [R1+0x1d20], R0 ;  /* 0x001d200001007387 */ /* 0x0007e80000100800 */
[----:B------:R0:W-:Y:S01]  /*1d650*/  STL [R1+0x1d18], R29 ;  /* 0x001d181d01007387 */ /* 0x0001e20000100800 */
[----:B---3--:R-:W-:-:S03]  /*1d660*/  IMAD.MOV.U32 R0, RZ, RZ, R27 ;  /* 0x000000ffff007224 */ /* 0x008fc600078e001b */
[----:B0-----:R-:W2:Y:S04]  /*1d670*/  LDL.LU.64 R28, [R1+0x108] ;  /* 0x00010800011c7983 */ /* 0x001ea80000300a00 */
[----:B------:R0:W-:Y:S04]  /*1d680*/  STL [R1+0x1d1c], R26 ;  /* 0x001d1c1a01007387 */ /* 0x0001e80000100800 */
[----:B0-----:R-:W3:Y:S04]  /*1d690*/  LDL.LU.64 R26, [R1+0x1ee0] ;  /* 0x001ee000011a7983 */ /* 0x001ee80000300a00 */
[----:B---3--:R-:W-:Y:S04]  /*1d6a0*/  STL [R1+0x1d14], R26 ;  /* 0x001d141a01007387 */ /* 0x008fe80000100800 */
[----:B------:R2:W-:Y:S04]  /*1d6b0*/  STL [R1+0x1d10], R0 ;  /* 0x001d100001007387 */ /* 0x0005e80000100800 */
[----:B------:R0:W-:Y:S01]  /*1d6c0*/  STL [R1+0x1d08], R27 ;  /* 0x001d081b01007387 */ /* 0x0001e20000100800 */
[----:B--2---:R-:W-:-:S03]  /*1d6d0*/  IMAD.MOV.U32 R0, RZ, RZ, R29 ;  /* 0x000000ffff007224 */ /* 0x004fc600078e001d */
[----:B0-----:R-:W2:Y:S04]  /*1d6e0*/  LDL.LU.64 R26, [R1+0xf0] ;  /* 0x0000f000011a7983 */ /* 0x001ea80000300a00 */
[----:B------:R-:W-:Y:S04]  /*1d6f0*/  STL [R1+0x1d0c], R28 ;  /* 0x001d0c1c01007387 */ /* 0x000fe80000100800 */
[----:B----4-:R-:W-:Y:S04]  /*1d700*/  STL [R1+0x1d04], R2 ;  /* 0x001d040201007387 */ /* 0x010fe80000100800 */
[----:B------:R0:W-:Y:S04]  /*1d710*/  STL [R1+0x1d00], R0 ;  /* 0x001d000001007387 */ /* 0x0001e80000100800 */
[----:B------:R1:W-:Y:S01]  /*1d720*/  STL [R1+0x1cf8], R3 ;  /* 0x001cf80301007387 */ /* 0x0003e20000100800 */
[----:B0-----:R-:W-:-:S03]  /*1d730*/  IMAD.MOV.U32 R0, RZ, RZ, R5 ;  /* 0x000000ffff007224 */ /* 0x001fc600078e0005 */
[----:B-1----:R-:W3:Y:S04]  /*1d740*/  LDL.LU.64 R2, [R1+0xd8] ;  /* 0x0000d80001027983 */ /* 0x002ee80000300a00 */
[----:B------:R-:W4:Y:S04]  /*1d750*/  LDL.LU.64 R28, [R1+0xd0] ;  /* 0x0000d000011c7983 */ /* 0x000f280000300a00 */
[----:B------:R-:W-:Y:S04]  /*1d760*/  STL [R1+0x1cfc], R4 ;  /* 0x001cfc0401007387 */ /* 0x000fe80000100800 */
[----:B------:R-:W-:Y:S04]  /*1d770*/  STL [R1+0x1cf4], R6 ;  /* 0x001cf40601007387 */ /* 0x000fe80000100800 */
[----:B------:R0:W-:Y:S04]  /*1d780*/  STL [R1+0x1cf0], R0 ;  /* 0x001cf00001007387 */ /* 0x0001e80000100800 */
[----:B------:R1:W-:Y:S01]  /*1d790*/  STL [R1+0x1ce8], R7 ;  /* 0x001ce80701007387 */ /* 0x0003e20000100800 */
[----:B0-----:R-:W-:-:S03]  /*1d7a0*/  IMAD.MOV.U32 R0, RZ, RZ, R9 ;  /* 0x000000ffff007224 */ /* 0x001fc600078e0009 */
[----:B-1----:R-:W3:Y:S04]  /*1d7b0*/  LDL.LU.64 R6, [R1+0xe0] ;  /* 0x0000e00001067983 */ /* 0x002ee80000300a00 */
[----:B------:R0:W-:Y:S04]  /*1d7c0*/  STL [R1+0x1cec], R8 ;  /* 0x001cec0801007387 */ /* 0x0001e80000100800 */
[----:B------:R-:W4:Y:S04]  /*1d7d0*/  LDL.LU.64 R4, [R1+0xc8] ;  /* 0x0000c80001047983 */ /* 0x000f280000300a00 */
[----:B0-----:R-:W2:Y:S04]  /*1d7e0*/  LDL.LU.64 R8, [R1+0x1ed8] ;  /* 0x001ed80001087983 */ /* 0x001ea80000300a00 */
[----:B--2---:R-:W-:Y:S04]  /*1d7f0*/  STL [R1+0x1ce4], R8 ;  /* 0x001ce40801007387 */ /* 0x004fe80000100800 */
[----:B------:R-:W-:Y:S04]  /*1d800*/  STL [R1+0x1ce0], R0 ;  /* 0x001ce00001007387 */ /* 0x000fe80000100800 */
[----:B------:R0:W-:Y:S04]  /*1d810*/  STL [R1+0x1cd8], R9 ;  /* 0x001cd80901007387 */ /* 0x0001e80000100800 */
[----:B0-----:R-:W2:Y:S01]  /*1d820*/  LDL.LU.64 R8, [R1+0xe8] ;  /* 0x0000e80001087983 */ /* 0x001ea20000300a00 */
[----:B------:R-:W-:-:S03]  /*1d830*/  IMAD.MOV.U32 R0, RZ, RZ, R27 ;  /* 0x000000ffff007224 */ /* 0x000fc600078e001b */
[----:B------:R0:W-:Y:S04]  /*1d840*/  STL [R1+0x1cdc], R26 ;  /* 0x001cdc1a01007387 */ /* 0x0001e80000100800 */
[----:B0-----:R-:W4:Y:S04]  /*1d850*/  LDL.LU.64 R26, [R1+0xc0] ;  /* 0x0000c000011a7983 */ /* 0x001f280000300a00 */
[----:B------:R2:W-:Y:S04]  /*1d860*/  STL [R1+0x1cd0], R0 ;  /* 0x001cd00001007387 */ /* 0x0005e80000100800 */
[----:B------:R-:W-:Y:S04]  /*1d870*/  STL [R1+0x1cd4], R10 ;  /* 0x001cd40a01007387 */ /* 0x000fe80000100800 */
[----:B------:R-:W-:Y:S01]  /*1d880*/  STL [R1+0x1cc8], R11 ;  /* 0x001cc80b01007387 */ /* 0x000fe20000100800 */
[----:B--2---:R-:W-:-:S03]  /*1d890*/  IMAD.MOV.U32 R0, RZ, RZ, R9 ;  /* 0x000000ffff007224 */ /* 0x004fc600078e0009 */
[----:B------:R-:W-:Y:S04]  /*1d8a0*/  STL [R1+0x1ccc], R8 ;  /* 0x001ccc0801007387 */ /* 0x000fe80000100800 */
[----:B------:R-:W-:Y:S04]  /*1d8b0*/  STL [R1+0x1cc4], R12 ;  /* 0x001cc40c01007387 */ /* 0x000fe80000100800 */
[----:B------:R-:W-:Y:S04]  /*1d8c0*/  STL [R1+0x1cc0], R0 ;  /* 0x001cc00001007387 */ /* 0x000fe80000100800 */
[----:B------:R0:W-:Y:S04]  /*1d8d0*/  STL [R1+0x1cb8], R13 ;  /* 0x001cb80d01007387 */ /* 0x0001e80000100800 */
[----:B0-----:R-:W2:Y:S01]  /*1d8e0*/  LDL.LU.64 R12, [R1+0xb8] ;  /* 0x0000b800010c7983 */ /* 0x001ea20000300a00 */
[----:B---3--:R-:W-:-:S03]  /*1d8f0*/  IMAD.MOV.U32 R0, RZ, RZ, R7 ;  /* 0x000000ffff007224 */ /* 0x008fc600078e0007 */
[----:B------:R-:W-:Y:S04]  /*1d900*/  STL [R1+0x1cbc], R6 ;  /* 0x001cbc0601007387 */ /* 0x000fe80000100800 */
[----:B------:R-:W-:Y:S04]  /*1d910*/  STL [R1+0x1cb4], R14 ;  /* 0x001cb40e01007387 */ /* 0x000fe80000100800 */
[----:B------:R0:W-:Y:S04]  /*1d920*/  STL [R1+0x1cb0], R0 ;  /* 0x001cb00001007387 */ /* 0x0001e80000100800 */
[----:B------:R-:W-:Y:S01]  /*1d930*/  STL [R1+0x1ca8], R15 ;  /* 0x001ca80f01007387 */ /* 0x000fe20000100800 */
[----:B0-----:R-:W-:-:S03]  /*1d940*/  IMAD.MOV.U32 R0, RZ, RZ, R3 ;  /* 0x000000ffff007224 */ /* 0x001fc600078e0003 */
[----:B------:R-:W-:Y:S04]  /*1d950*/  STL [R1+0x1cac], R2 ;  /* 0x001cac0201007387 */ /* 0x000fe80000100800 */
[----:B------:R-:W3:Y:S04]  /*1d960*/  LDL.LU.64 R10, [R1+0x278] ;  /* 0x00027800010a7983 */ /* 0x000ee80000300a00 */
[----:B------:R-:W-:Y:S04]  /*1d970*/  STL [R1+0x1ca0], R0 ;  /* 0x001ca00001007387 */ /* 0x000fe80000100800 */
[----:B------:R-:W-:Y:S04]  /*1d980*/  STL [R1+0x1ca4], R16 ;  /* 0x001ca41001007387 */ /* 0x000fe80000100800 */
[----:B------:R0:W-:Y:S04]  /*1d990*/  STL [R1+0x1c98], R17 ;  /* 0x001c981101007387 */ /* 0x0001e80000100800 */
[----:B0-----:R-:W3:Y:S04]  /*1d9a0*/  LDL.LU.64 R16, [R1+0x270] ;  /* 0x0002700001107983 */ /* 0x001ee80000300a00 */
[----:B------:R-:W3:Y:S01]  /*1d9b0*/  LDL.LU.64 R8, [R1+0x280] ;  /* 0x0002800001087983 */ /* 0x000ee20000300a00 */
[----:B----4-:R-:W-:-:S03]  /*1d9c0*/  IMAD.MOV.U32 R0, RZ, RZ, R29 ;  /* 0x000000ffff007224 */ /* 0x010fc600078e001d */
[----:B------:R0:W-:Y:S04]  /*1d9d0*/  STL [R1+0x1c9c], R28 ;  /* 0x001c9c1c01007387 */ /* 0x0001e80000100800 */
[----:B------:R-:W4:Y:S04]  /*1d9e0*/  LDL.LU.64 R6, [R1+0x288] ;  /* 0x0002880001067983 */ /* 0x000f280000300a00 */
[----:B------:R1:W-:Y:S04]  /*1d9f0*/  STL [R1+0x1c90], R0 ;  /* 0x001c900001007387 */ /* 0x0003e80000100800 */
[----:B------:R-:W-:Y:S04]  /*1da00*/  STL [R1+0x1c94], R18 ;  /* 0x001c941201007387 */ /* 0x000fe80000100800 */
[----:B------:R-:W-:Y:S04]  /*1da10*/  STL [R1+0x1c88], R19 ;  /* 0x001c881301007387 */ /* 0x000fe80000100800 */
[----:B0-----:R-:W4:Y:S01]  /*1da20*/  LDL.LU.64 R28, [R1+0x298] ;  /* 0x00029800011c7983 */ /* 0x001f220000300a00 */
[----:B-1----:R-:W-:-:S03]  /*1da30*/  IMAD.MOV.U32 R0, RZ, RZ, R5 ;  /* 0x000000ffff007224 */ /* 0x002fc600078e0005 */
        /* <DEDUP_REMOVED lines=8> */
[----:B0-----:R-:W4:Y:S04]  /*1dac0*/  LDL.LU.64 R26, [R1+0x2b8] ;  /* 0x0002b800011a7983 */ /* 0x001f280000300a00 */
[----:B------:R0:W-:Y:S04]  /*1dad0*/  STL [R1+0x1c70], R0 ;  /* 0x001c700001007387 */ /* 0x0001e80000100800 */
[----:B------:R-:W-:Y:S04]  /*1dae0*/  STL [R1+0x1c74], R22 ;  /* 0x001c741601007387 */ /* 0x000fe80000100800 */
[----:B------:R-:W-:Y:S04]  /*1daf0*/  STL [R1+0x1c68], R23 ;  /* 0x001c681701007387 */ /* 0x000fe80000100800 */
[----:B------:R-:W4:Y:S04]  /*1db00*/  LDL.LU.64 R14, [R1+0x2c0] ;  /* 0x0002c000010e7983 */ /* 0x000f280000300a00 */
[----:B--2---:R1:W-:Y:S04]  /*1db10*/  STL [R1+0x1c6c], R12 ;  /* 0x001c6c0c01007387 */ /* 0x0043e80000100800 */
[----:B------:R-:W2:Y:S01]  /*1db20*/  LDL.LU.64 R18, [R1+0x2c8] ;  /* 0x0002c80001127983 */ /* 0x000ea20000300a00 */
[----:B0-----:R-:W-:-:S05]  /*1db30*/  IMAD.MOV.U32 R0, RZ, RZ, R13 ;  /* 0x000000ffff007224 */ /* 0x001fca00078e000d */
[----:B------:R0:W-:Y:S04]  /*1db40*/  STL [R1+0x1c60], R0 ;  /* 0x001c600001007387 */ /* 0x0001e80000100800 */
[----:B------:R-:W-:Y:S04]  /*1db50*/  STL [R1+0x1c64], R24 ;  /* 0x001c641801007387 */ /* 0x000fe80000100800 */
[----:B------:R-:W-:Y:S04]  /*1db60*/  STL [R1+0xaa4], R25 ;  /* 0x000aa41901007387 */ /* 0x000fe80000100800 */
[----:B-1----:R-:W2:Y:S04]  /*1db70*/  LDL.LU.64 R12, [R1+0x2d8] ;  /* 0x0002d800010c7983 */ /* 0x002ea80000300a00 */
[----:B---3--:R1:W-:Y:S01]  /*1db80*/  STL [R1+0xaac], R16 ;  /* 0x000aac1001007387 */ /* 0x0083e20000100800 */
[----:B0-----:R-:W-:-:S03]  /*1db90*/  IMAD.MOV.U32 R0, RZ, RZ, R17 ;  /* 0x000000ffff007224 */ /* 0x001fc600078e0011 */
[----:B-1----:R-:W3:Y:S04]  /*1dba0*/  LDL.LU.64 R16, [R1+0x2e0] ;  /* 0x0002e00001107983 */ /* 0x002ee80000300a00 */
[----:B------:R0:W-:Y:S04]  /*1dbb0*/  STL [R1+0xaa8], R0 ;  /* 0x000aa80001007387 */ /* 0x0001e80000100800 */
[----:B------:R1:W-:Y:S01]  /*1dbc0*/  STL [R1+0xab4], R10 ;  /* 0x000ab40a01007387 */ /* 0x0003e20000100800 */
[----:B0-----:R-:W-:-:S03]  /*1dbd0*/  IMAD.MOV.U32 R0, RZ, RZ, R11 ;  /* 0x000000ffff007224 */ /* 0x001fc600078e000b */
[----:B-1----:R-:W3:Y:S04]  /*1dbe0*/  LDL.LU.64 R10, [R1+0x2e8] ;  /* 0x0002e800010a7983 */ /* 0x002ee80000300a00 */
[----:B------:R0:W-:Y:S04]  /*1dbf0*/  STL [R1+0xab0], R0 ;  /* 0x000ab00001007387 */ /* 0x0001e80000100800 */
[----:B------:R1:W-:Y:S01]  /*1dc00*/  STL [R1+0xabc], R8 ;  /* 0x000abc0801007387 */ /* 0x0003e20000100800 */
[----:B0-----:R-:W-:-:S03]  /*1dc10*/  IMAD.MOV.U32 R0, RZ, RZ, R9 ;  /* 0x000000ffff007224 */ /* 0x001fc600078e0009 */
[----:B-1----:R-:W3:Y:S04]  /*1dc20*/  LDL.LU.64 R8, [R1+0x2f0] ;  /* 0x0002f00001087983 */ /* 0x002ee80000300a00 */
[----:B------:R0:W-:Y:S04]  /*1dc30*/  STL [R1+0xab8], R0 ;  /* 0x000ab80001007387 */ /* 0x0001e80000100800 */
[----:B----4-:R1:W-:Y:S01]  /*1dc40*/  STL [R1+0xac4], R6 ;  /* 0x000ac40601007387 */ /* 0x0103e20000100800 */
[----:B0-----:R-:W-:-:S03]  /*1dc50*/  IMAD.MOV.U32 R0, RZ, RZ, R7 ;  /* 0x000000ffff007224 */ /* 0x001fc600078e0007 */
[----:B-1----:R-:W4:Y:S04]  /*1dc60*/  LDL.LU.64 R6, [R1+0x300] ;  /* 0x0003000001067983 */ /* 0x002f280000300a00 */
[----:B------:R0:W-:Y:S04]  /*1dc70*/  STL [R1+0xac0], R0 ;  /* 0x000ac00001007387 */ /* 0x0001e80000100800 */
[----:B------:R1:W-:Y:S01]  /*1dc80*/  STL [R1+0xacc], R28 ;  /* 0x000acc1c01007387 */ /* 0x0003e20000100800 */
        /* <DEDUP_REMOVED lines=19> */
[----:B--2---:R1:W-:Y:S01]  /*1ddc0*/  STL [R1+0xaf4], R18 ;  /* 0x000af41201007387 */ /* 0x0043e20000100800 */
[----:B0-----:R-:W-:-:S03]  /*1ddd0*/  IMAD.MOV.U32 R0, RZ, RZ, R19 ;  /* 0x000000ffff007224 */ /* 0x001fc600078e0013 */
[----:B-1----:R-:W2:Y:S04]  /*1dde0*/  LDL.LU.64 R18, [R1+0x340] ;  /* 0x0003400001127983 */ /* 0x002ea80000300a00 */
[----:B------:R0:W-:Y:S04]  /*1ddf0*/  STL [R1+0xaf0], R0 ;  /* 0x000af00001007387 */ /* 0x0001e80000100800 */
[----:B------:R1:W-:Y:S01]  /*1de00*/  STL [R1+0xafc], R12 ;  /* 0x000afc0c01007387 */ /* 0x0003e20000100800 */
[----:B0-----:R-:W-:-:S03]  /*1de10*/  IMAD.MOV.U32 R0, RZ, RZ, R13 ;  /* 0x000000ffff007224 */ /* 0x001fc600078e000d */
[----:B-1----:R-:W2:Y:S04]  /*1de20*/  LDL.LU.64 R12, [R1+0x348] ;  /* 0x00034800010c7983 */ /* 0x002ea80000300a00 */
[----:B------:R0:W-:Y:S04]  /*1de30*/  STL [R1+0xaf8], R0 ;  /* 0x000af80001007387 */ /* 0x0001e80000100800 */
        /* <DEDUP_REMOVED lines=1444> */
[----:B--2---:R-:W-:Y:S04]  /*23880*/  STL [R1+0x164c], R18 ;  /* 0x00164c1201007387 */ /* 0x004fe80000100800 */
[----:B------:R-:W2:Y:S01]  /*23890*/  LDL.LU.64 R20, [R1+0x240] ;  /* 0x0002400001147983 */ /* 0x000ea20000300a00 */
[----:B0-----:R-:W-:-:S05]  /*238a0*/  IMAD.MOV.U32 R0, RZ, RZ, R19 ;  /* 0x000000ffff007224 */ /* 0x001fca00078e0013 */
[----:B------:R0:W-:Y:S04]  /*238b0*/  STL [R1+0x1648], R0 ;  /* 0x0016480001007387 */ /* 0x0001e80000100800 */
[----:B------:R1:W-:Y:S01]  /*238c0*/  STL [R1+0x1654], R12 ;  /* 0x0016540c01007387 */ /* 0x0003e20000100800 */
[----:B0-----:R-:W-:-:S03]  /*238d0*/  IMAD.MOV.U32 R0, RZ, RZ, R13 ;  /* 0x000000ffff007224 */ /* 0x001fc600078e000d */
[----:B-1----:R-:W2:Y:S04]  /*238e0*/  LDL.LU.64 R12, [R1+0x16b0] ;  /* 0x0016b000010c7983 */ /* 0x002ea80000300a00 */
[----:B------:R0:W-:Y:S04]  /*238f0*/  STL [R1+0x1650], R0 ;  /* 0x0016500001007387 */ /* 0x0001e80000100800 */
[----:B---3--:R-:W-:Y:S01]  /*23900*/  STL [R1+0x165c], R16 ;  /* 0x00165c1001007387 */ /* 0x008fe20000100800 */
[----:B0-----:R-:W-:-:S03]  /*23910*/  IMAD.MOV.U32 R0, RZ, RZ, R17 ;  /* 0x000000ffff007224 */ /* 0x001fc600078e0011 */
[----:B------:R-:W3:Y:S04]  /*23920*/  LDL.LU.64 R18, [R1+0x16b8] ;  /* 0x0016b80001127983 */ /* 0x000ee80000300a00 */
        /* <DEDUP_REMOVED lines=29> */
[----:B------:R1:W-:Y:S04]  /*23b00*/  STL [R1+0x169c], R14 ;  /* 0x00169c0e01007387 */ /* 0x0003e80000100800 */
[----:B------:R-:W4:Y:S01]  /*23b10*/  LDL.LU.64 R16, [R1+0x16f8] ;  /* 0x0016f80001107983 */ /* 0x000f220000300a00 */
[----:B0-----:R-:W-:-:S03]  /*23b20*/  IMAD.MOV.U32 R0, RZ, RZ, R15 ;  /* 0x000000ffff007224 */ /* 0x001fc600078e000f */
[----:B--2---:R-:W-:Y:S04]  /*23b30*/  STL [R1+0x16a4], R20 ;  /* 0x0016a41401007387 */ /* 0x004fe80000100800 */
[----:B------:R0:W-:Y:S04]  /*23b40*/  STL [R1+0x1698], R0 ;  /* 0x0016980001007387 */ /* 0x0001e80000100800 */
[----:B-1----:R-:W2:Y:S01]  /*23b50*/  LDL.LU.64 R14, [R1+0x1700] ;  /* 0x00170000010e7983 */ /* 0x002ea20000300a00 */
[----:B0-----:R-:W-:-:S03]  /*23b60*/  IMAD.MOV.U32 R0, RZ, RZ, R21 ;  /* 0x000000ffff007224 */ /* 0x001fc600078e0015 */
[----:B------:R-:W-:Y:S04]  /*23b70*/  STL [R1+0x16ac], R12 ;  /* 0x0016ac0c01007387 */ /* 0x000fe80000100800 */
[----:B------:R0:W-:Y:S02]  /*23b80*/  STL [R1+0x16a0], R0 ;  /* 0x0016a00001007387 */ /* 0x0001e40000100800 */
[----:B0-----:R-:W-:Y:S02]  /*23b90*/  IMAD.MOV.U32 R0, RZ, RZ, R13 ;  /* 0x000000ffff007224 */ /* 0x001fe400078e000d */
[----:B------:R-:W2:Y:S04]  /*23ba0*/  LDL.LU.64 R12, [R1+0x228] ;  /* 0x00022800010c7983 */ /* 0x000ea80000300a00 */
[----:B------:R0:W-:Y:S04]  /*23bb0*/  STL [R1+0x16a8], R0 ;  /* 0x0016a80001007387 */ /* 0x0001e80000100800 */
[----:B---3--:R1:W-:Y:S01]  /*23bc0*/  STL [R1+0x16b4], R18 ;  /* 0x0016b41201007387 */ /* 0x0083e20000100800 */
[----:B0-----:R-:W-:-:S03]  /*23bd0*/  IMAD.MOV.U32 R0, RZ, RZ, R19 ;  /* 0x000000ffff007224 */ /* 0x001fc600078e0013 */
[----:B-1----:R-:W3:Y:S04]  /*23be0*/  LDL.LU.64 R18, [R1+0x1710] ;  /* 0x0017100001127983 */ /* 0x002ee80000300a00 */
[----:B------:R0:W-:Y:S02]  /*23bf0*/  STL [R1+0x16b0], R0 ;  /* 0x0016b00001007387 */ /* 0x0001e40000100800 */
[----:B0-----:R-:W-:Y:S02]  /*23c00*/  IMAD.MOV.U32 R0, RZ, RZ, R11 ;  /* 0x000000ffff007224 */ /* 0x001fe400078e000b */
[----:B------:R0:W-:Y:S04]  /*23c10*/  STL [R1+0x16bc], R10 ;  /* 0x0016bc0a01007387 */ /* 0x0001e80000100800 */
[----:B0-----:R-:W3:Y:S04]  /*23c20*/  LDL.LU.64 R10, [R1+0x1718] ;  /* 0x00171800010a7983 */ /* 0x001ee80000300a00 */
        /* <DEDUP_REMOVED lines=31> */
[----:B------:R-:W2:Y:S04]  /*23e20*/  LDL.LU.64 R14, [R1+0x1758] ;  /* 0x00175800010e7983 */ /* 0x000ea80000300a00 */
        /* <DEDUP_REMOVED lines=17> */
[----:B----4-:R1:W-:Y:S04]  /*23f40*/  STL [R1+0x1724], R6 ;  /* 0x0017240601007387 */ /* 0x0103e80000100800 */
[----:B------:R-:W4:Y:S01]  /*23f50*/  LDL.LU.64 R18, [R1+0x1780] ;  /* 0x0017800001127983 */ /* 0x000f220000300a00 */
[----:B0-----:R-:W-:-:S03]  /*23f60*/  IMAD.MOV.U32 R0, RZ, RZ, R7 ;  /* 0x000000ffff007224 */ /* 0x001fc600078e0007 */
[----:B------:R-:W-:Y:S04]  /*23f70*/  STL [R1+0x172c], R28 ;  /* 0x00172c1c01007387 */ /* 0x000fe80000100800 */
[----:B------:R0:W-:Y:S04]  /*23f80*/  STL [R1+0x1720], R0 ;  /* 0x0017200001007387 */ /* 0x0001e80000100800 */
[----:B-1----:R-:W4:Y:S01]  /*23f90*/  LDL.LU.64 R6, [R1+0x208] ;  /* 0x0002080001067983 */ /* 0x002f220000300a00 */
[----:B0-----:R-:W-:-:S03]  /*23fa0*/  IMAD.MOV.U32 R0, RZ, RZ, R29 ;  /* 0x000000ffff007224 */ /* 0x001fc600078e001d */
[----:B------:R-:W-:Y:S04]  /*23fb0*/  STL [R1+0x1734], R2 ;  /* 0x0017340201007387 */ /* 0x000fe80000100800 */
[----:B------:R0:W-:Y:S04]  /*23fc0*/  STL [R1+0x1728], R0 ;  /* 0x0017280001007387 */ /* 0x0001e80000100800 */
[----:B------:R-:W4:Y:S01]  /*23fd0*/  LDL.LU.64 R28, [R1+0x1790] ;  /* 0x00179000011c7983 */ /* 0x000f220000300a00 */
[----:B0-----:R-:W-:-:S03]  /*23fe0*/  IMAD.MOV.U32 R0, RZ, RZ, R3 ;  /* 0x000000ffff007224 */ /* 0x001fc600078e0003 */
[----:B------:R-:W-:Y:S04]  /*23ff0*/  STL [R1+0x173c], R4 ;  /* 0x00173c0401007387 */ /* 0x000fe80000100800 */
[----:B------:R0:W-:Y:S04]  /*24000*/  STL [R1+0x1730], R0 ;  /* 0x0017300001007387 */ /* 0x0001e80000100800 */
[----:B------:R-:W4:Y:S01]  /*24010*/  LDL.LU.64 R2, [R1+0x1798] ;  /* 0x0017980001027983 */ /* 0x000f220000300a00 */
[----:B0-----:R-:W-:-:S03]  /*24020*/  IMAD.MOV.U32 R0, RZ, RZ, R5 ;  /* 0x000000ffff007224 */ /* 0x001fc600078e0005 */
[----:B------:R-:W4:Y:S04]  /*24030*/  LDL.LU.64 R4, [R1+0x17a0] ;  /* 0x0017a00001047983 */ /* 0x000f280000300a00 */
[----:B------:R0:W-:Y:S04]  /*24040*/  STL [R1+0x1738], R0 ;  /* 0x0017380001007387 */ /* 0x0001e80000100800 */
[----:B------:R1:W-:Y:S01]  /*24050*/  STL [R1+0x1744], R26 ;  /* 0x0017441a01007387 */ /* 0x0003e20000100800 */
[----:B0-----:R-:W-:-:S03]  /*24060*/  IMAD.MOV.U32 R0, RZ, RZ, R27 ;  /* 0x000000ffff007224 */ /* 0x001fc600078e001b */
[----:B-1----:R-:W4:Y:S04]  /*24070*/  LDL.LU.64 R26, [R1+0x200] ;  /* 0x00020000011a7983 */ /* 0x002f280000300a00 */
[----:B------:R2:W-:Y:S02]  /*24080*/  STL [R1+0x1740], R0 ;  /* 0x0017400001007387 */ /* 0x0005e40000100800 */
[----:B--2---:R-:W-:Y:S02]  /*24090*/  IMAD.MOV.U32 R0, RZ, RZ, R17 ;  /* 0x000000ffff007224 */ /* 0x004fe400078e0011 */
[----:B------:R0:W-:Y:S04]  /*240a0*/  STL [R1+0x174c], R16 ;  /* 0x00174c1001007387 */ /* 0x0001e80000100800 */
[----:B------:R-:W-:Y:S04]  /*240b0*/  STL [R1+0x1754], R14 ;  /* 0x0017540e01007387 */ /* 0x000fe80000100800 */
[----:B------:R1:W-:Y:S04]  /*240c0*/  STL [R1+0x1748], R0 ;  /* 0x0017480001007387 */ /* 0x0003e80000100800 */
[----:B0-----:R-:W2:Y:S01]  /*240d0*/  LDL.LU.64 R16, [R1+0x17b0] ;  /* 0x0017b00001107983 */ /* 0x001ea20000300a00 */
[----:B-1----:R-:W-:-:S03]  /*240e0*/  IMAD.MOV.U32 R0, RZ, RZ, R15 ;  /* 0x000000ffff007224 */ /* 0x002fc600078e000f */
[----:B------:R-:W-:Y:S04]  /*240f0*/  STL [R1+0x175c], R12 ;  /* 0x00175c0c01007387 */ /* 0x000fe80000100800 */
[----:B------:R0:W-:Y:S04]  /*24100*/  STL [R1+0x1750], R0 ;  /* 0x0017500001007387 */ /* 0x0001e80000100800 */
[----:B------:R-:W2:Y:S01]  /*24110*/  LDL.LU.64 R14, [R1+0x17b8] ;  /* 0x0017b800010e7983 */ /* 0x000ea20000300a00 */
[----:B0-----:R-:W-:-:S03]  /*24120*/  IMAD.MOV.U32 R0, RZ, RZ, R13 ;  /* 0x000000ffff007224 */ /* 0x001fc600078e000d */
[----:B---3--:R-:W-:Y:S04]  /*24130*/  STL [R1+0x1764], R20 ;  /* 0x0017641401007387 */ /* 0x008fe80000100800 */
[----:B------:R0:W-:Y:S04]  /*24140*/  STL [R1+0x1758], R0 ;  /* 0x0017580001007387 */ /* 0x0001e80000100800 */
[----:B------:R-:W3:Y:S01]  /*24150*/  LDL.LU.64 R12, [R1+0x17c0] ;  /* 0x0017c000010c7983 */ /* 0x000ee20000300a00 */
[----:B0-----:R-:W-:-:S03]  /*24160*/  IMAD.MOV.U32 R0, RZ, RZ, R21 ;  /* 0x000000ffff007224 */ /* 0x001fc600078e0015 */
[----:B------:R-:W-:Y:S04]  /*24170*/  STL [R1+0x176c], R10 ;  /* 0x00176c0a01007387 */ /* 0x000fe80000100800 */
[----:B------:R0:W-:Y:S02]  /*24180*/  STL [R1+0x1760], R0 ;  /* 0x0017600001007387 */ /* 0x0001e40000100800 */
[----:B0-----:R-:W-:Y:S02]  /*24190*/  IMAD.MOV.U32 R0, RZ, RZ, R11 ;  /* 0x000000ffff007224 */ /* 0x001fe400078e000b */
[----:B------:R-:W3:Y:S04]  /*241a0*/  LDL.LU.64 R10, [R1+0x1f8] ;  /* 0x0001f800010a7983 */ /* 0x000ee80000300a00 */
[----:B------:R0:W-:Y:S04]  /*241b0*/  STL [R1+0x1768], R0 ;  /* 0x0017680001007387 */ /* 0x0001e80000100800 */
[----:B------:R1:W-:Y:S01]  /*241c0*/  STL [R1+0x1774], R8 ;  /* 0x0017740801007387 */ /* 0x0003e20000100800 */
[----:B0-----:R-:W-:-:S03]  /*241d0*/  IMAD.MOV.U32 R0, RZ, RZ, R9 ;  /* 0x000000ffff007224 */ /* 0x001fc600078e0009 */
[----:B----4-:R-:W-:Y:S04]  /*241e0*/  STL [R1+0x177c], R18 ;  /* 0x00177c1201007387 */ /* 0x010fe80000100800 */
[----:B------:R0:W-:Y:S04]  /*241f0*/  STL [R1+0x1770], R0 ;  /* 0x0017700001007387 */ /* 0x0001e80000100800 */
[----:B-1----:R-:W4:Y:S01]  /*24200*/  LDL.LU.64 R8, [R1+0x17d0] ;  /* 0x0017d00001087983 */ /* 0x002f220000300a00 */
[----:B0-----:R-:W-:-:S03]  /*24210*/  IMAD.MOV.U32 R0, RZ, RZ, R19 ;  /* 0x000000ffff007224 */ /* 0x001fc600078e0013 */
[----:B------:R-:W-:Y:S04]  /*24220*/  STL [R1+0x1784], R6 ;  /* 0x0017840601007387 */ /* 0x000fe80000100800 */
        /* <DEDUP_REMOVED lines=8> */
[----:B------:R-:W-:Y:S01]  /*242b0*/  STL [R1+0x1794], R2 ;  /* 0x0017940201007387 */ /* 0x000fe20000100800 */
[----:B0-----:R-:W-:-:S03]  /*242c0*/  IMAD.MOV.U32 R0, RZ, RZ, R3 ;  /* 0x000000ffff007224 */ /* 0x001fc600078e0003 */
[----:B------:R-:W-:Y:S04]  /*242d0*/  STL [R1+0x179c], R4 ;  /* 0x00179c0401007387 */ /* 0x000fe80000100800 */
[----:B------:R0:W-:Y:S02]  /*242e0*/  STL [R1+0x1790], R0 ;  /* 0x0017900001007387 */ /* 0x0001e40000100800 */
[----:B0-----:R-:W-:Y:S02]  /*242f0*/  IMAD.MOV.U32 R0, RZ, RZ, R5 ;  /* 0x000000ffff007224 */ /* 0x001fe400078e0005 */
[----:B------:R-:W4:Y:S04]  /*24300*/  LDL.LU.64 R4, [R1+0x1f0] ;  /* 0x0001f00001047983 */ /* 0x000f280000300a00 */
[----:B------:R0:W-:Y:S04]  /*24310*/  STL [R1+0x1798], R0 ;  /* 0x0017980001007387 */ /* 0x0001e80000100800 */
[----:B------:R1:W-:Y:S04]  /*24320*/  STL [R1+0x17a4], R26 ;  /* 0x0017a41a01007387 */ /* 0x0003e80000100800 */
[----:B------:R-:W4:Y:S01]  /*24330*/  LDL.LU.64 R2, [R1+0x17f0] ;  /* 0x0017f00001027983 */ /* 0x000f220000300a00 */
[----:B0-----:R-:W-:-:S03]  /*24340*/  IMAD.MOV.U32 R0, RZ, RZ, R27 ;  /* 0x000000ffff007224 */ /* 0x001fc600078e001b */
[----:B-1----:R-:W4:Y:S04]  /*24350*/  LDL.LU.64 R26, [R1+0x17f8] ;  /* 0x0017f800011a7983 */ /* 0x002f280000300a00 */
[----:B------:R0:W-:Y:S04]  /*24360*/  STL [R1+0x17a0], R0 ;  /* 0x0017a00001007387 */ /* 0x0001e80000100800 */
[----:B--2---:R-:W-:Y:S04]  /*24370*/  STL [R1+0x17ac], R16 ;  /* 0x0017ac1001007387 */ /* 0x004fe80000100800 */
[----:B------:R-:W2:Y:S01]  /*24380*/  LDL.LU.64 R24, [R1+0x1800] ;  /* 0x0018000001187983 */ /* 0x000ea20000300a00 */
[----:B0-----:R-:W-:-:S05]  /*24390*/  IMAD.MOV.U32 R0, RZ, RZ, R17 ;  /* 0x000000ffff007224 */ /* 0x001fca00078e0011 */
[----:B------:R0:W-:Y:S02]  /*243a0*/  STL [R1+0x17a8], R0 ;  /* 0x0017a80001007387 */ /* 0x0001e40000100800 */
[----:B0-----:R-:W-:Y:S02]  /*243b0*/  IMAD.MOV.U32 R0, RZ, RZ, R15 ;  /* 0x000000ffff007224 */ /* 0x001fe400078e000f */
[----:B------:R-:W-:Y:S04]  /*243c0*/  STL [R1+0x17b4], R14 ;  /* 0x0017b40e01007387 */ /* 0x000fe80000100800 */
[----:B------:R-:W2:Y:S04]  /*243d0*/  LDL.LU.64 R22, [R1+0x1e8] ;  /* 0x0001e80001167983 */ /* 0x000ea80000300a00 */
[----:B------:R0:W-:Y:S04]  /*243e0*/  STL [R1+0x17b0], R0 ;  /* 0x0017b00001007387 */ /* 0x0001e80000100800 */
[----:B---3--:R-:W-:Y:S01]  /*243f0*/  STL [R1+0x17bc], R12 ;  /* 0x0017bc0c01007387 */ /* 0x008fe20000100800 */
[----:B0-----:R-:W-:-:S03]  /*24400*/  IMAD.MOV.U32 R0, RZ, RZ, R13 ;  /* 0x000000ffff007224 */ /* 0x001fc600078e000d */
[----:B------:R-:W3:Y:S04]  /*24410*/  LDL.LU.64 R20, [R1+0x1810] ;  /* 0x0018100001147983 */ /* 0x000ee80000300a00 */
[----:B------:R-:W3:Y:S04]  /*24420*/  LDL.LU.64 R18, [R1+0x1818] ;  /* 0x0018180001127983 */ /* 0x000ee80000300a00 */
[----:B------:R0:W-:Y:S04]  /*24430*/  STL [R1+0x17b8], R0 ;  /* 0x0017b80001007387 */ /* 0x0001e80000100800 */
[----:B------:R-:W-:Y:S01]  /*24440*/  STL [R1+0x17c4], R10 ;  /* 0x0017c40a01007387 */ /* 0x000fe20000100800 */
[----:B0-----:R-:W-:-:S03]  /*24450*/  IMAD.MOV.U32 R0, RZ, RZ, R11 ;  /* 0x000000ffff007224 */ /* 0x001fc600078e000b */
[----:B------:R-:W3:Y:S04]  /*24460*/  LDL.LU.64 R16, [R1+0x1820] ;  /* 0x0018200001107983 */ /* 0x000ee80000300a00 */
[----:B------:R-:W3:Y:S04]  /*24470*/  LDL.LU.64 R14, [R1+0x1e0] ;  /* 0x0001e000010e7983 */ /* 0x000ee80000300a00 */
[----:B------:R0:W-:Y:S04]  /*24480*/  STL [R1+0x17c0], R0 ;  /* 0x0017c00001007387 */ /* 0x0001e80000100800 */
[----:B----4-:R-:W-:Y:S01]  /*24490*/  STL [R1+0x17cc], R8 ;  /* 0x0017cc0801007387 */ /* 0x010fe20000100800 */
[----:B0-----:R-:W-:-:S03]  /*244a0*/  IMAD.MOV.U32 R0, RZ, RZ, R9 ;  /* 0x000000ffff007224 */ /* 0x001fc600078e0009 */
[----:B------:R-:W4:Y:S04]  /*244b0*/  LDL.LU.64 R12, [R1+0x1830] ;  /* 0x00183000010c7983 */ /* 0x000f280000300a00 */
[----:B------:R-:W4:Y:S04]  /*244c0*/  LDL.LU.64 R10, [R1+0x1838] ;  /* 0x00183800010a7983 */ /* 0x000f280000300a00 */
[----:B------:R0:W-:Y:S04]  /*244d0*/  STL [R1+0x17c8], R0 ;  /* 0x0017c80001007387 */ /* 0x0001e80000100800 */
[----:B------:R1:W-:Y:S01]  /*244e0*/  STL [R1+0x17d4], R6 ;  /* 0x0017d40601007387 */ /* 0x0003e20000100800 */
[----:B0-----:R-:W-:-:S03]  /*244f0*/  IMAD.MOV.U32 R0, RZ, RZ, R7 ;  /* 0x000000ffff007224 */ /* 0x001fc600078e0007 */
[----:B------:R-:W4:Y:S04]  /*24500*/  LDL.LU.64 R8, [R1+0x1840] ;  /* 0x0018400001087983 */ /* 0x000f280000300a00 */
[----:B------:R-:W-:Y:S04]  /*24510*/  STL [R1+0x17dc], R28 ;  /* 0x0017dc1c01007387 */ /* 0x000fe80000100800 */
[----:B------:R0:W-:Y:S04]  /*24520*/  STL [R1+0x17d0], R0 ;  /* 0x0017d00001007387 */ /* 0x0001e80000100800 */
[----:B-1----:R-:W4:Y:S04]  /*24530*/  LDL.LU.64 R6, [R1+0x1d8] ;  /* 0x0001d80001067983 */ /* 0x002f280000300a00 */
[----:B0-----:R-:W4:Y:S04]  /*24540*/  LDL.LU R0, [R1+0xaa0] ;  /* 0x000aa00001007983 */ /* 0x001f280000300800 */
[----:B------:R0:W-:Y:S04]  /*24550*/  STL [R1+0x17d8], R29 ;  /* 0x0017d81d01007387 */ /* 0x0001e80000100800 */
[----:B0-----:R-:W4:Y:S04]  /*24560*/  LDL.LU.64 R28, [R1+0x1850] ;  /* 0x00185000011c7983 */ /* 0x001f280000300a00 */
[----:B------:R0:W-:Y:S04]  /*24570*/  STL [R1+0x17e4], R4 ;  /* 0x0017e40401007387 */ /* 0x0001e80000100800 */
[----:B0-----:R-:W4:Y:S04]  /*24580*/  LDL.LU R4, [R1+0x1ed4] ;  /* 0x001ed40001047983 */ /* 0x001f280000300800 */
[----:B------:R0:W-:Y:S04]  /*24590*/  STL [R1+0x17e0], R5 ;  /* 0x0017e00501007387 */ /* 0x0001e80000100800 */
[----:B0-----:R-:W4:Y:S04]  /*245a0*/  LDL.LU R5, [R1+0x1ed0] ;  /* 0x001ed00001057983 */ /* 0x001f280000300800 */
[----:B------:R0:W-:Y:S04]  /*245b0*/  STL [R1+0x17ec], R2 ;  /* 0x0017ec0201007387 */ /* 0x0001e80000100800 */
[----:B------:R1:W-:Y:S01]  /*245c0*/  STL [R1+0x17f4], R26 ;  /* 0x0017f41a01007387 */ /* 0x0003e20000100800 */
[----:B0-----:R-:W-:-:S02]  /*245d0*/  IMAD.MOV.U32 R2, RZ, RZ, R3 ;  /* 0x000000ffff027224 */ /* 0x001fc400078e0003 */
[----:B-1----:R-:W-:-:S03]  /*245e0*/  IMAD.MOV.U32 R26, RZ, RZ, R27 ;  /* 0x000000ffff1a7224 */ /* 0x002fc600078e001b */
[----:B------:R0:W-:Y:S04]  /*245f0*/  STL [R1+0x17e8], R2 ;  /* 0x0017e80201007387 */ /* 0x0001e80000100800 */
[----:B0-----:R-:W4:Y:S04]  /*24600*/  LDL.LU.64 R2, [R1+0x1860] ;  /* 0x0018600001027983 */ /* 0x001f280000300a00 */
[----:B------:R0:W-:Y:S04]  /*24610*/  STL [R1+0x17f0], R26 ;  /* 0x0017f01a01007387 */ /* 0x0001e80000100800 */
[----:B--2---:R1:W-:Y:S04]  /*24620*/  STL [R1+0x17fc], R24 ;  /* 0x0017fc1801007387 */ /* 0x0043e80000100800 */
[----:B0-----:R-:W2:Y:S01]  /*24630*/  LDL.LU.64 R26, [R1+0x388] ;  /* 0x00038800011a7983 */ /* 0x001ea20000300a00 */
[----:B-1----:R-:W-:-:S03]  /*24640*/  IMAD.MOV.U32 R24, RZ, RZ, R25 ;  /* 0x000000ffff187224 */ /* 0x002fc600078e0019 */
[----:B------:R0:W-:Y:S04]  /*24650*/  STL [R1+0x1804], R22 ;  /* 0x0018041601007387 */ /* 0x0001e80000100800 */
[----:B------:R-:W-:Y:S01]  /*24660*/  STL [R1+0x17f8], R24 ;  /* 0x0017f81801007387 */ /* 0x000fe20000100800 */
[----:B0-----:R-:W-:-:S03]  /*24670*/  IMAD.MOV.U32 R22, RZ, RZ, R23 ;  /* 0x000000ffff167224 */ /* 0x001fc600078e0017 */
[----:B---3--:R0:W-:Y:S04]  /*24680*/  STL [R1+0x180c], R20 ;  /* 0x00180c1401007387 */ /* 0x0081e80000100800 */
[----:B------:R-:W-:Y:S04]  /*24690*/  STL [R1+0x1800], R22 ;  /* 0x0018001601007387 */ /* 0x000fe80000100800 */
[----:B------:R1:W-:Y:S01]  /*246a0*/  STL [R1+0x1814], R18 ;  /* 0x0018141201007387 */ /* 0x0003e20000100800 */
[----:B0-----:R-:W-:-:S05]  /*246b0*/  IMAD.MOV.U32 R20, RZ, RZ, R21 ;  /* 0x000000ffff147224 */ /* 0x001fca00078e0015 */
[----:B------:R-:W-:Y:S01]  /*246c0*/  STL [R1+0x1808], R20 ;  /* 0x0018081401007387 */ /* 0x000fe20000100800 */
[----:B-1----:R-:W-:-:S03]  /*246d0*/  IMAD.MOV.U32 R18, RZ, RZ, R19 ;  /* 0x000000ffff127224 */ /* 0x002fc600078e0013 */
[----:B------:R0:W-:Y:S04]  /*246e0*/  STL [R1+0x181c], R16 ;  /* 0x00181c1001007387 */ /* 0x0001e80000100800 */
[----:B------:R-:W-:Y:S04]  /*246f0*/  STL [R1+0x1810], R18 ;  /* 0x0018101201007387 */ /* 0x000fe80000100800 */
[----:B------:R1:W-:Y:S01]  /*24700*/  STL [R1+0x1824], R14 ;  /* 0x0018240e01007387 */ /* 0x0003e20000100800 */
[----:B0-----:R-:W-:-:S05]  /*24710*/  IMAD.MOV.U32 R16, RZ, RZ, R17 ;  /* 0x000000ffff107224 */ /* 0x001fca00078e0011 */
[----:B------:R-:W-:Y:S01]  /*24720*/  STL [R1+0x1818], R16 ;  /* 0x0018181001007387 */ /* 0x000fe20000100800 */
[----:B-1----:R-:W-:-:S03]  /*24730*/  IMAD.MOV.U32 R14, RZ, RZ, R15 ;  /* 0x000000ffff0e7224 */ /* 0x002fc600078e000f */
[----:B----4-:R0:W-:Y:S04]  /*24740*/  STL [R1+0x182c], R12 ;  /* 0x00182c0c01007387 */ /* 0x0101e80000100800 */
[----:B------:R-:W-:Y:S04]  /*24750*/  STL [R1+0x1820], R14 ;  /* 0x0018200e01007387 */ /* 0x000fe80000100800 */
[----:B------:R1:W-:Y:S01]  /*24760*/  STL [R1+0x1834], R10 ;  /* 0x0018340a01007387 */ /* 0x0003e20000100800 */
[----:B0-----:R-:W-:-:S05]  /*24770*/  IMAD.MOV.U32 R12, RZ, RZ, R13 ;  /* 0x000000ffff0c7224 */ /* 0x001fca00078e000d */
[----:B------:R-:W-:Y:S01]  /*24780*/  STL [R1+0x1828], R12 ;  /* 0x0018280c01007387 */ /* 0x000fe20000100800 */
[----:B-1----:R-:W-:-:S03]  /*24790*/  IMAD.MOV.U32 R10, RZ, RZ, R11 ;  /* 0x000000ffff0a7224 */ /* 0x002fc600078e000b */
[----:B------:R0:W-:Y:S04]  /*247a0*/  STL [R1+0x183c], R8 ;  /* 0x00183c0801007387 */ /* 0x0001e80000100800 */
[----:B------:R-:W-:Y:S01]  /*247b0*/  STL [R1+0x1830], R10 ;  /* 0x0018300a01007387 */ /* 0x000fe20000100800 */
[----:B0-----:R-:W-:-:S05]  /*247c0*/  IMAD.MOV.U32 R8, RZ, RZ, R9 ;  /* 0x000000ffff087224 */ /* 0x001fca00078e0009 */
[----:B------:R-:W-:Y:S04]  /*247d0*/  STL [R1+0x1838], R8 ;  /* 0x0018380801007387 */ /* 0x000fe80000100800 */
[----:B------:R0:W-:Y:S02]  /*247e0*/  STL [R1+0x1844], R6 ;  /* 0x0018440601007387 */ /* 0x0001e40000100800 */
[----:B0-----:R-:W-:-:S05]  /*247f0*/  IMAD.MOV.U32 R6, RZ, RZ, R7 ;  /* 0x000000ffff067224 */ /* 0x001fca00078e0007 */
[----:B------:R0:W-:Y:S01]  /*24800*/  STL [R1+0x1840], R6 ;  /* 0x0018400601007387 */ /* 0x0001e20000100800 */
[----:B------:R-:W-:-:S03]  /*24810*/  IMAD R0, R0, UR5, RZ ;  /* 0x0000000500007c24 */ /* 0x000fc6000f8e02ff */
[----:B------:R-:W-:Y:S01]  /*24820*/  STL [R1+0x184c], R28 ;  /* 0x00184c1c01007387 */ /* 0x000fe20000100800 */
[----:B0-----:R-:W-:-:S05]  /*24830*/  IMAD.MOV.U32 R6, RZ, RZ, R29 ;  /* 0x000000ffff067224 */ /* 0x001fca00078e001d */
[----:B------:R-:W-:Y:S04]  /*24840*/  STL [R1+0x1848], R6 ;  /* 0x0018480601007387 */ /* 0x000fe80000100800 */
[----:B------:R0:W-:Y:S04]  /*24850*/  STL [R1+0x1854], R4 ;  /* 0x0018540401007387 */ /* 0x0001e80000100800 */
[----:B------:R-:W-:Y:S01]  /*24860*/  STL [R1+0x1850], R5 ;  /* 0x0018500501007387 */ /* 0x000fe20000100800 */
[----:B0-----:R-:W-:-:S04]  /*24870*/  LEA R4, P0, R0, UR8, 0x1 ;  /* 0x0000000800047c11 */ /* 0x001fc8000f8008ff */
[----:B------:R-:W-:Y:S01]  /*24880*/  LEA.HI.X.SX32 R0, R0, UR9, 0x1, P0 ;  /* 0x0000000900007c11 */ /* 0x000fe200080f0eff */
[----:B------:R0:W-:Y:S04]  /*24890*/  STL [R1+0x185c], R2 ;  /* 0x00185c0201007387 */ /* 0x0001e80000100800 */
[----:B------:R1:W-:Y:S01]  /*248a0*/  STL [R1+0x84c], R4 ;  /* 0x00084c0401007387 */ /* 0x0003e20000100800 */
[----:B0-----:R-:W-:Y:S01]  /*248b0*/  IMAD.MOV.U32 R2, RZ, RZ, R3 ;  /* 0x000000ffff027224 */ /* 0x001fe200078e0003 */
[----:B------:R-:W0:Y:S01]  /*248c0*/  S2R R29, SR_TID.X ;  /* 0x00000000001d7919 */ /* 0x000e220000002100 */
[----:B-1----:R-:W1:Y:S03]  /*248d0*/  LDC R4, c[0x0][0x238] ;  /* 0x00008e00ff047b82 */ /* 0x002e660000000800 */
[----:B------:R2:W-:Y:S02]  /*248e0*/  STL [R1+0x1858], R2 ;  /* 0x0018580201007387 */ /* 0x0005e40000100800 */
[----:B--2---:R-:W-:-:S02]  /*248f0*/  IMAD.MOV.U32 R2, RZ, RZ, R27 ;  /* 0x000000ffff027224 */ /* 0x004fc400078e001b */
[----:B------:R-:W-:Y:S04]  /*24900*/  STL [R1+0x1864], R26 ;  /* 0x0018641a01007387 */ /* 0x000fe80000100800 */
[----:B------:R-:W-:Y:S04]  /*24910*/  STL [R1+0x1860], R2 ;  /* 0x0018600201007387 */ /* 0x000fe80000100800 */
[----:B------:R-:W-:Y:S04]  /*24920*/  STL [R1+0x848], R0 ;  /* 0x0008480001007387 */ /* 0x000fe80000100800 */
        /* <DEDUP_REMOVED lines=175> */
[----:B------:R-:W-:Y:S01]  /*25420*/  STL [R1+0x518], RZ ;  /* 0x000518ff01007387 */ /* 0x000fe20000100800 */
[----:B0-----:R-:W-:-:S05]  /*25430*/  LOP3.LUT R29, R29, 0x3f, RZ, 0xc0, !PT ;  /* 0x0000003f1d1d7812 */ /* 0x001fca00078ec0ff */
[----:B------:R-:W-:Y:S02]  /*25440*/  IMAD.SHL.U32 R3, R29, 0x2, RZ ;  /* 0x000000021d037824 */ /* 0x000fe400078e00ff */
[----:B-1----:R-:W-:-:S04]  /*25450*/  IMAD R28, R4, 0x5f, RZ ;  /* 0x0000005f041c7824 */ /* 0x002fc800078e02ff */
[----:B------:R-:W2:Y:S01]  /*25460*/  LDL R3, [R1+0x848] ;  /* 0x0008480001037983 */ /* 0x000ea20000100800 */
[----:B------:R-:W0:Y:S03]  /*25470*/  LDC R29, c[0x0][0x23c] ;  /* 0x00008f00ff1d7b82 */ /* 0x000e260000000800 */
[----:B------:R1:W-:Y:S05]  /*25480*/  STL [R1+0x1ed4], R28 ;  /* 0x001ed41c01007387 */ /* 0x0003ea0000100800 */
[----:B-1----:R-:W1:Y:S01]  /*25490*/  LDC R28, c[0x0][0x230] ;  /* 0x00008c00ff1c7b82 */ /* 0x002e620000000800 */
[----:B------:R-:W-:-:S02]  /*254a0*/  IMAD R25, R4, 0x5b, RZ ;  /* 0x0000005b04197824 */ /* 0x000fc400078e02ff */
[----:B------:R-:W-:Y:S02]  /*254b0*/  IMAD R22, R4, 0x57, RZ ;  /* 0x0000005704167824 */ /* 0x000fe400078e02ff */
[----:B0-----:R-:W-:Y:S02]  /*254c0*/  IMAD.SHL.U32 R2, R29, 0x80, RZ ;  /* 0x000000801d027824 */ /* 0x001fe400078e00ff */
[----:B-1----:R-:W-:-:S05]  /*254d0*/  VIADD R28, R28, 0x7f ;  /* 0x0000007f1c1c7836 */ /* 0x002fca0000000000 */
[----:B------:R-:W-:-:S04]  /*254e0*/  SHF.R.S32.HI R0, RZ, 0x1f, R28 ;  /* 0x0000001fff007819 */ /* 0x000fc8000001141c */
[----:B------:R-:W-:Y:S02]  /*254f0*/  LEA.HI R28, R0, R28, RZ, 0x7 ;  /* 0x0000001c001c7211 */ /* 0x000fe400078f38ff */
[----:B------:R-:W-:Y:S01]  /*25500*/  SHF.R.S32.HI R0, RZ, 0x1f, R2 ;  /* 0x0000001fff007819 */ /* 0x000fe20000011402 */
[----:B------:R-:W-:Y:S03]  /*25510*/  STL [R1+0x1ed8], R25 ;  /* 0x001ed81901007387 */ /* 0x000fe60000100800 */
[----:B------:R-:W-:Y:S01]  /*25520*/  SHF.L.U64.HI R0, R2, 0x1, R0 ;  /* 0x0000000102007819 */ /* 0x000fe20000010200 */
[----:B------:R-:W-:Y:S04]  /*25530*/  STL [R1+0x1edc], R22 ;  /* 0x001edc1601007387 */ /* 0x000fe80000100800 */
[----:B------:R0:W-:Y:S04]  /*25540*/  STL [R1+0x1ed0], R0 ;  /* 0x001ed00001007387 */ /* 0x0001e80000100800 */
[----:B0-----:R-:W3:Y:S01]  /*25550*/  LDL R0, [R1+0x84c] ;  /* 0x00084c0001007983 */ /* 0x001ee20000100800 */
[----:B------:R-:W-:Y:S01]  /*25560*/  SHF.R.S32.HI R22, RZ, 0x7, R28 ;  /* 0x00000007ff167819 */ /* 0x000fe2000001141c */
[----:B------:R-:W-:-:S02]  /*25570*/  IMAD R22, R4, 0xfe, RZ ;  /* 0x000000fe04167824 */ /* 0x000fc400078e02ff */
[C---:B------:R-:W-:Y:S02]  /*25580*/  IMAD R28, R4.reuse, 0xfa, RZ ;  /* 0x000000fa041c7824 */ /* 0x040fe400078e02ff */
[----:B------:R-:W-:-:S05]  /*25590*/  IMAD.SHL.U32 R5, R4, 0x80, RZ ;  /* 0x0000008004057824 */ /* 0x000fca00078e00ff */
[----:B------:R-:W-:Y:S01]  /*255a0*/  SHF.R.S32.HI R2, RZ, 0x1f, R5 ;  /* 0x0000001fff027819 */ /* 0x000fe20000011405 */
[C---:B------:R-:W-:Y:S02]  /*255b0*/  IMAD R25, R4.reuse, 0xae, RZ ;  /* 0x000000ae04197824 */ /* 0x040fe400078e02ff */
[C---:B------:R-:W-:Y:S01]  /*255c0*/  IMAD R19, R4.reuse, 0x53, RZ ;  /* 0x0000005304137824 */ /* 0x040fe200078e02ff */
[----:B------:R-:W-:Y:S01]  /*255d0*/  SHF.L.U64.HI R2, R5, 0x1, R2 ;  /* 0x0000000105027819 */ /* 0x000fe20000010202 */
[C---:B------:R-:W-:Y:S02]  /*255e0*/  IMAD R29, R4.reuse, 0xa6, RZ ;  /* 0x000000a6041d7824 */ /* 0x040fe400078e02ff */
[C---:B------:R-:W-:Y:S02]  /*255f0*/  IMAD R27, R4.reuse, 0xa2, RZ ;  /* 0x000000a2041b7824 */ /* 0x040fe400078e02ff */
[C---:B------:R-:W-:Y:S02]  /*25600*/  IMAD R16, R4.reuse, 0x4f, RZ ;  /* 0x0000004f04107824 */ /* 0x040fe400078e02ff */
[----:B------:R-:W-:-:S02]  /*25610*/  IMAD R26, R4, 0x9e, RZ ;  /* 0x0000009e041a7824 */ /* 0x000fc400078e02ff */
[C---:B------:R-:W-:Y:S02]  /*25620*/  IMAD R24, R4.reuse, 0x9a, RZ ;  /* 0x0000009a04187824 */ /* 0x040fe400078e02ff */
[C---:B------:R-:W-:Y:S02]  /*25630*/  IMAD R13, R4.reuse, 0x4b, RZ ;  /* 0x0000004b040d7824 */ /* 0x040fe400078e02ff */
        /* <DEDUP_REMOVED lines=14> */
[----:B------:R-:W-:Y:S01]  /*25720*/  IMAD R5, R4, 0xf2, RZ ;  /* 0x000000f204057824 */ /* 0x000fe200078e02ff */
[-C--:B---3--:R-:W-:Y:S02]  /*25730*/  IADD3 R22, P2, R22, R0.reuse, RZ ;  /* 0x0000000016167210 */ /* 0x088fe40007f5e0ff */
[----:B------:R-:W-:-:S03]  /*25740*/  IADD3 R28, P4, R28, R0, RZ ;  /* 0x000000001c1c7210 */ /* 0x000fc60007f9e0ff */
[----:B------:R0:W-:Y:S04]  /*25750*/  STL [R1+0x186c], R22 ;  /* 0x00186c1601007387 */ /* 0x0001e80000100800 */
[----:B------:R1:W-:Y:S01]  /*25760*/  STL [R1+0x187c], R28 ;  /* 0x00187c1c01007387 */ /* 0x0003e20000100800 */
[C---:B0-----:R-:W-:Y:S02]  /*25770*/  IMAD R22, R4.reuse, 0xee, RZ ;  /* 0x000000ee04167824 */ /* 0x041fe400078e02ff */
[----:B-1----:R-:W-:Y:S02]  /*25780*/  IMAD R28, R4, 0xea, RZ ;  /* 0x000000ea041c7824 */ /* 0x002fe400078e02ff */
[----:B------:R-:W0:Y:S02]  /*25790*/  LDC R4, c[0x0][0x238] ;  /* 0x00008e00ff047b82 */ /* 0x000e240000000800 */
[----:B0-----:R-:W-:-:S05]  /*257a0*/  IMAD R4, R4, 0xf6, RZ ;  /* 0x000000f604047824 */ /* 0x001fca00078e02ff */
[----:B------:R-:W-:-:S05]  /*257b0*/  IADD3 R4, P5, R4, R0, RZ ;  /* 0x0000000004047210 */ /* 0x000fca0007fbe0ff */
[----:B------:R0:W-:Y:S02]  /*257c0*/  STL [R1+0x188c], R4 ;  /* 0x00188c0401007387 */ /* 0x0001e40000100800 */
[----:B0-----:R-:W0:Y:S01]  /*257d0*/  LDC R4, c[0x0][0x238] ;  /* 0x00008e00ff047b82 */ /* 0x001e220000000800 */
[-C--:B------:R-:W-:Y:S02]  /*257e0*/  IADD3 R5, P6, R5, R0.reuse, RZ ;  /* 0x0000000005057210 */ /* 0x080fe40007fde0ff */
[-C--:B------:R-:W-:Y:S02]  /*257f0*/  IADD3 R22, P0, R22, R0.reuse, RZ ;  /* 0x0000000016167210 */ /* 0x080fe40007f1e0ff */
[----:B------:R-:W-:Y:S01]  /*25800*/  IADD3 R28, P3, R28, R0, RZ ;  /* 0x000000001c1c7210 */ /* 0x000fe20007f7e0ff */
[----:B------:R0:W-:Y:S04]  /*25810*/  STL [R1+0x189c], R5 ;  /* 0x00189c0501007387 */ /* 0x0001e80000100800 */
[----:B------:R1:W-:Y:S04]  /*25820*/  STL [R1+0x18ac], R22 ;  /* 0x0018ac1601007387 */ /* 0x0003e80000100800 */
[----:B------:R3:W-:Y:S01]  /*25830*/  STL [R1+0x18bc], R28 ;  /* 0x0018bc1c01007387 */ /* 0x0007e20000100800 */
[----:B0-----:R-:W-:-:S02]  /*25840*/  IMAD R5, R4, 0x7f, RZ ;  /* 0x0000007f04057824 */ /* 0x001fc400078e02ff */
[C---:B-1----:R-:W-:Y:S02]  /*25850*/  IMAD R22, R4.reuse, 0xe2, RZ ;  /* 0x000000e204167824 */ /* 0x042fe400078e02ff */
[----:B---3--:R-:W-:Y:S02]  /*25860*/  IMAD R28, R4, 0x7d, RZ ;  /* 0x0000007d041c7824 */ /* 0x008fe400078e02ff */
[----:B------:R-:W0:Y:S02]  /*25870*/  LDC R4, c[0x0][0x238] ;  /* 0x00008e00ff047b82 */ /* 0x000e240000000800 */
[----:B0-----:R-:W-:-:S05]  /*25880*/  IMAD R4, R4, 0xe6, RZ ;  /* 0x000000e604047824 */ /* 0x001fca00078e02ff */
[----:B------:R-:W-:-:S05]  /*25890*/  IADD3 R4, P1, R4, R0, RZ ;  /* 0x0000000004047210 */ /* 0x000fca0007f3e0ff */
[----:B------:R0:W-:Y:S02]  /*258a0*/  STL [R1+0x18cc], R4 ;  /* 0x0018cc0401007387 */ /* 0x0001e40000100800 */
[----:B0-----:R-:W0:Y:S01]  /*258b0*/  LDC R4, c[0x0][0x238] ;  /* 0x00008e00ff047b82 */ /* 0x001e220000000800 */
[-C--:B--2---:R-:W-:Y:S02]  /*258c0*/  LEA.HI.X.SX32 R5, R5, R3.reuse, 0x1, P2 ;  /* 0x0000000305057211 */ /* 0x084fe400010f0eff */
[----:B------:R-:W-:Y:S02]  /*258d0*/  IADD3 R22, P2, R22, R0, RZ ;  /* 0x0000000016167210 */ /* 0x000fe40007f5e0ff */
[----:B------:R-:W-:Y:S01]  /*258e0*/  LEA.HI.X.SX32 R28, R28, R3, 0x1, P4 ;  /* 0x000000031c1c7211 */ /* 0x000fe200020f0eff */
[----:B------:R0:W-:Y:S04]  /*258f0*/  STL [R1+0x1868], R5 ;  /* 0x0018680501007387 */ /* 0x0001e80000100800 */
[----:B------:R1:W-:Y:S04]  /*25900*/  STL [R1+0x18dc], R22 ;  /* 0x0018dc1601007387 */ /* 0x0003e80000100800 */
[----:B------:R2:W-:Y:S01]  /*25910*/  STL [R1+0x1878], R28 ;  /* 0x0018781c01007387 */ /* 0x0005e20000100800 */
[----:B0-----:R-:W-:-:S02]  /*25920*/  IMAD R5, R4, 0x7b, RZ ;  /* 0x0000007b04057824 */ /* 0x001fc400078e02ff */
[C---:B-1----:R-:W-:Y:S02]  /*25930*/  IMAD R22, R4.reuse, 0xda, RZ ;  /* 0x000000da04167824 */ /* 0x042fe400078e02ff */
[----:B--2---:R-:W-:Y:S02]  /*25940*/  IMAD R28, R4, 0x79, RZ ;  /* 0x00000079041c7824 */ /* 0x004fe400078e02ff */
[----:B------:R-:W0:Y:S02]  /*25950*/  LDC R4, c[0x0][0x238] ;  /* 0x00008e00ff047b82 */ /* 0x000e240000000800 */
[----:B0-----:R-:W-:-:S05]  /*25960*/  IMAD R4, R4, 0xde, RZ ;  /* 0x000000de04047824 */ /* 0x001fca00078e02ff */
[----:B------:R-:W-:-:S05]  /*25970*/  IADD3 R4, P4, R4, R0, RZ ;  /* 0x0000000004047210 */ /* 0x000fca0007f9e0ff */
[----:B------:R0:W-:Y:S02]  /*25980*/  STL [R1+0x18ec], R4 ;  /* 0x0018ec0401007387 */ /* 0x0001e40000100800 */
[----:B0-----:R-:W0:Y:S01]  /*25990*/  LDC R4, c[0x0][0x238] ;  /* 0x00008e00ff047b82 */ /* 0x001e220000000800 */
[-C--:B------:R-:W-:Y:S02]  /*259a0*/  LEA.HI.X.SX32 R5, R5, R3.reuse, 0x1, P5 ;  /* 0x0000000305057211 */ /* 0x080fe400028f0eff */
        /* <DEDUP_REMOVED lines=64> */
[----:B------:R-:W0:Y:S01]  /*25db0*/  LDC R4, c[0x0][0x238] ;  /* 0x00008e00ff047b82 */ /* 0x000e220000000800 */
[----:B------:R-:W-:Y:S02]  /*25dc0*/  IADD3 R22, P0, R22, R0, RZ ;  /* 0x0000000016167210 */ /* 0x000fe40007f1e0ff */
[----:B------:R-:W-:-:S03]  /*25dd0*/  LEA.HI.X.SX32 R28, R28, R3, 0x1, P1 ;  /* 0x000000031c1c7211 */ /* 0x000fc600008f0eff */
[----:B------:R1:W-:Y:S04]  /*25de0*/  STL [R1+0x198c], R22 ;  /* 0x00198c1601007387 */ /* 0x0003e80000100800 */
[----:B-1----:R-:W2:Y:S01]  /*25df0*/  LDL.LU R22, [R1+0x1edc] ;  /* 0x001edc0001167983 */ /* 0x002ea20000300800 */
[----:B0-----:R-:W-:-:S05]  /*25e00*/  IMAD R4, R4, 0x67, RZ ;  /* 0x0000006704047824 */ /* 0x001fca00078e02ff */
[----:B------:R-:W-:Y:S02]  /*25e10*/  LEA.HI.X.SX32 R4, R4, R3, 0x1, P3 ;  /* 0x0000000304047211 */ /* 0x000fe400018f0eff */
[----:B------:R-:W-:-:S03]  /*25e20*/  IADD3 R5, P3, R5, R0, RZ ;  /* 0x0000000005057210 */ /* 0x000fc60007f7e0ff */
[----:B------:R0:W-:Y:S04]  /*25e30*/  STL [R1+0x1928], R4 ;  /* 0x0019280401007387 */ /* 0x0001e80000100800 */
[----:B------:R-:W-:Y:S04]  /*25e40*/  STL [R1+0x199c], R5 ;  /* 0x00199c0501007387 */ /* 0x000fe80000100800 */
[----:B------:R1:W-:Y:S01]  /*25e50*/  STL [R1+0x1938], R28 ;  /* 0x0019381c01007387 */ /* 0x0003e20000100800 */
[----:B------:R-:W-:Y:S01]  /*25e60*/  IADD3 R25, P1, R25, R0, RZ ;  /* 0x0000000019197210 */ /* 0x000fe20007f3e0ff */
[----:B0-----:R-:W0:Y:S08]  /*25e70*/  LDC R4, c[0x0][0x238] ;  /* 0x00008e00ff047b82 */ /* 0x001e300000000800 */
[----:B-1----:R-:W1:Y:S01]  /*25e80*/  LDC R28, c[0x0][0x238] ;  /* 0x00008e00ff1c7b82 */ /* 0x002e620000000800 */
[----:B------:R3:W-:Y:S04]  /*25e90*/  STL [R1+0x19ac], R25 ;  /* 0x0019ac1901007387 */ /* 0x0007e80000100800 */
[----:B---3--:R-:W3:Y:S01]  /*25ea0*/  LDL.LU R25, [R1+0x1ed8] ;  /* 0x001ed80001197983 */ /* 0x008ee20000300800 */
[----:B-1----:R-:W-:-:S05]  /*25eb0*/  IMAD R28, R28, 0x63, RZ ;  /* 0x000000631c1c7824 */ /* 0x002fca00078e02ff */
[----:B------:R-:W-:-:S05]  /*25ec0*/  LEA.HI.X.SX32 R28, R28, R3, 0x1, P2 ;  /* 0x000000031c1c7211 */ /* 0x000fca00010f0eff */
[----:B------:R1:W-:Y:S04]  /*25ed0*/  STL [R1+0x1948], R28 ;  /* 0x0019481c01007387 */ /* 0x0003e80000100800 */
[----:B-1----:R-:W4:Y:S01]  /*25ee0*/  LDL.LU R28, [R1+0x1ed4] ;  /* 0x001ed400011c7983 */ /* 0x002f220000300800 */
[----:B0-----:R-:W-:Y:S02]  /*25ef0*/  IMAD R5, R4, 0x61, RZ ;  /* 0x0000006104057824 */ /* 0x001fe400078e02ff */
[----:B------:R-:W0:Y:S02]  /*25f00*/  LDC R4, c[0x0][0x238] ;  /* 0x00008e00ff047b82 */ /* 0x000e240000000800 */
[----:B0-----:R-:W-:-:S05]  /*25f10*/  IMAD R4, R4, 0xaa, RZ ;  /* 0x000000aa04047824 */ /* 0x001fca00078e02ff */
[----:B------:R-:W-:-:S05]  /*25f20*/  IADD3 R4, P2, R4, R0, RZ ;  /* 0x0000000004047210 */ /* 0x000fca0007f5e0ff */
[----:B------:R0:W-:Y:S02]  /*25f30*/  STL [R1+0x19bc], R4 ;  /* 0x0019bc0401007387 */ /* 0x0001e40000100800 */
[----:B0-----:R-:W0:Y:S01]  /*25f40*/  LDC R4, c[0x0][0x238] ;  /* 0x00008e00ff047b82 */ /* 0x001e220000000800 */
[----:B------:R-:W-:Y:S02]  /*25f50*/  LEA.HI.X.SX32 R5, R5, R3, 0x1, P4 ;  /* 0x0000000305057211 */ /* 0x000fe400020f0eff */
[----:B------:R-:W-:-:S03]  /*25f60*/  IADD3 R29, P4, R29, R0, RZ ;  /* 0x000000001d1d7210 */ /* 0x000fc60007f9e0ff */
[----:B------:R0:W-:Y:S04]  /*25f70*/  STL [R1+0x1958], R5 ;  /* 0x0019580501007387 */ /* 0x0001e80000100800 */
[----:B------:R-:W-:Y:S01]  /*25f80*/  STL [R1+0x19cc], R29 ;  /* 0x0019cc1d01007387 */ /* 0x000fe20000100800 */
[----:B0-----:R-:W-:-:S05]  /*25f90*/  IMAD R5, R4, 0x5d, RZ ;  /* 0x0000005d04057824 */ /* 0x001fca00078e02ff */
[-C--:B------:R-:W-:Y:S02]  /*25fa0*/  LEA.HI.X.SX32 R5, R5, R3.reuse, 0x1, P6 ;  /* 0x0000000305057211 */ /* 0x080fe400030f0eff */
[-C--:B------:R-:W-:Y:S02]  /*25fb0*/  IADD3 R26, P6, R26, R0.reuse, RZ ;  /* 0x000000001a1a7210 */ /* 0x080fe40007fde0ff */
[-C--:B------:R-:W-:Y:S02]  /*25fc0*/  LEA.HI.X.SX32 R19, R19, R3.reuse, 0x1, P4 ;  /* 0x0000000313137211 */ /* 0x080fe400020f0eff */
[-C--:B------:R-:W-:Y:S02]  /*25fd0*/  IADD3 R18, P4, R18, R0.reuse, RZ ;  /* 0x0000000012127210 */ /* 0x080fe40007f9e0ff */
[----:B------:R-:W-:Y:S02]  /*25fe0*/  LEA.HI.X.SX32 R16, R16, R3, 0x1, P6 ;  /* 0x0000000310107211 */ /* 0x000fe400030f0eff */
[----:B------:R-:W-:-:S02]  /*25ff0*/  IADD3 R15, P6, R15, R0, RZ ;  /* 0x000000000f0f7210 */ /* 0x000fc40007fde0ff */
[-C--:B--2---:R-:W-:Y:S02]  /*26000*/  LEA.HI.X.SX32 R22, R22, R3.reuse, 0x1, P1 ;  /* 0x0000000316167211 */ /* 0x084fe400008f0eff */
[-C--:B------:R-:W-:Y:S02]  /*26010*/  IADD3 R21, P1, R21, R0.reuse, RZ ;  /* 0x0000000015157210 */ /* 0x080fe40007f3e0ff */
[-C--:B---3--:R-:W-:Y:S02]  /*26020*/  LEA.HI.X.SX32 R25, R25, R3.reuse, 0x1, P0 ;  /* 0x0000000319197211 */ /* 0x088fe400000f0eff */
[-C--:B------:R-:W-:Y:S02]  /*26030*/  IADD3 R24, P0, R24, R0.reuse, RZ ;  /* 0x0000000018187210 */ /* 0x080fe40007f1e0ff */
[----:B----4-:R-:W-:Y:S02]  /*26040*/  LEA.HI.X.SX32 R28, R28, R3, 0x1, P5 ;  /* 0x000000031c1c7211 */ /* 0x010fe400028f0eff */
[----:B------:R-:W-:-:S03]  /*26050*/  IADD3 R27, P5, R27, R0, RZ ;  /* 0x000000001b1b7210 */ /* 0x000fc60007fbe0ff */
[----:B------:R-:W-:Y:S04]  /*26060*/  STL [R1+0x1968], R28 ;  /* 0x0019681c01007387 */ /* 0x000fe80000100800 */
[----:B------:R-:W-:Y:S04]  /*26070*/  STL [R1+0x19dc], R27 ;  /* 0x0019dc1b01007387 */ /* 0x000fe80000100800 */
[----:B------:R0:W-:Y:S02]  /*26080*/  STL [R1+0x1978], R5 ;  /* 0x0019780501007387 */ /* 0x0001e40000100800 */
[----:B0-----:R-:W-:-:S02]  /*26090*/  IMAD R5, R4, 0x59, RZ ;  /* 0x0000005904057824 */ /* 0x001fc400078e02ff */
[----:B------:R-:W-:Y:S03]  /*260a0*/  STL [R1+0x19ec], R26 ;  /* 0x0019ec1a01007387 */ /* 0x000fe60000100800 */
[----:B------:R-:W-:Y:S01]  /*260b0*/  LEA.HI.X.SX32 R5, R5, R3, 0x1, P3 ;  /* 0x0000000305057211 */ /* 0x000fe200018f0eff */
[----:B------:R-:W-:Y:S04]  /*260c0*/  STL [R1+0x1988], R25 ;  /* 0x0019881901007387 */ /* 0x000fe80000100800 */
[----:B------:R-:W-:Y:S01]  /*260d0*/  STL [R1+0x19fc], R24 ;  /* 0x0019fc1801007387 */ /* 0x000fe20000100800 */
[----:B------:R-:W-:-:S03]  /*260e0*/  IADD3 R23, P3, R23, R0, RZ ;  /* 0x0000000017177210 */ /* 0x000fc60007f7e0ff */
[----:B------:R0:W-:Y:S02]  /*260f0*/  STL [R1+0x1998], R5 ;  /* 0x0019980501007387 */ /* 0x0001e40000100800 */
[----:B0-----:R-:W-:Y:S02]  /*26100*/  IMAD R5, R4, 0x55, RZ ;  /* 0x0000005504057824 */ /* 0x001fe400078e02ff */
        /* <DEDUP_REMOVED lines=19> */
[----:B------:R0:W-:Y:S01]  /*26240*/  STL [R1+0x19f8], R5 ;  /* 0x0019f80501007387 */ /* 0x0001e20000100800 */
[-C--:B------:R-:W-:Y:S02]  /*26250*/  LEA.HI.X.SX32 R13, R13, R3.reuse, 0x1, P3 ;  /* 0x000000030d0d7211 */ /* 0x080fe400018f0eff */
[-C--:B------:R-:W-:Y:S01]  /*26260*/  IADD3 R12, P3, R12, R0.reuse, RZ ;  /* 0x000000000c0c7210 */ /* 0x080fe20007f7e0ff */
[----:B0-----:R-:W-:Y:S01]  /*26270*/  IMAD R5, R4, 0x49, RZ ;  /* 0x0000004904057824 */ /* 0x001fe200078e02ff */
[----:B------:R-:W-:Y:S04]  /*26280*/  STL [R1+0x1874], R14 ;  /* 0x0018740e01007387 */ /* 0x000fe80000100800 */
        /* <DEDUP_REMOVED lines=9> */
[-C--:B------:R-:W-:Y:S02]  /*26320*/  LEA.HI.X.SX32 R5, R5, R3.reuse, 0x1, P4 ;  /* 0x0000000305057211 */ /* 0x080fe400020f0eff */
[----:B------:R-:W-:Y:S01]  /*26330*/  IADD3 R6, P4, R6, R0, RZ ;  /* 0x0000000006067210 */ /* 0x000fe20007f9e0ff */
[----:B------:R-:W-:Y:S01]  /*26340*/  STL [R1+0x1a28], R10 ;  /* 0x001a280a01007387 */ /* 0x000fe20000100800 */
[----:B------:R-:W-:-:S03]  /*26350*/  LEA.HI.X.SX32 R7, R7, R3, 0x1, P5 ;  /* 0x0000000307077211 */ /* 0x000fc600028f0eff */
[----:B------:R-:W-:Y:S04]  /*26360*/  STL [R1+0x18d4], R9 ;  /* 0x0018d40901007387 */ /* 0x000fe80000100800 */
[----:B------:R0:W-:Y:S04]  /*26370*/  STL [R1+0x1a38], R5 ;  /* 0x001a380501007387 */ /* 0x0001e80000100800 */
[----:B------:R1:W-:Y:S01]  /*26380*/  STL [R1+0x18f4], R6 ;  /* 0x0018f40601007387 */ /* 0x0003e20000100800 */
[C---:B0-----:R-:W-:Y:S02]  /*26390*/  IMAD R5, R4.reuse, 0x41, RZ ;  /* 0x0000004104057824 */ /* 0x041fe400078e02ff */
[----:B-1----:R-:W-:Y:S01]  /*263a0*/  IMAD R6, R4, 0x7e, RZ ;  /* 0x0000007e04067824 */ /* 0x002fe200078e02ff */
[----:B------:R0:W-:Y:S02]  /*263b0*/  STL [R1+0x1a48], R7 ;  /* 0x001a480701007387 */ /* 0x0001e40000100800 */
[----:B------:R-:W-:-:S02]  /*263c0*/  LEA.HI.X.SX32 R5, R5, R3, 0x1, P6 ;  /* 0x0000000305057211 */ /* 0x000fc400030f0eff */
[-C--:B------:R-:W-:Y:S02]  /*263d0*/  IADD3 R8, P6, R8, R0.reuse, RZ ;  /* 0x0000000008087210 */ /* 0x080fe40007fde0ff */
[----:B0-----:R-:W-:-:S05]  /*263e0*/  IADD3 R7, P5, R6, R0, RZ ;  /* 0x0000000006077210 */ /* 0x001fca0007fbe0ff */
[----:B------:R0:W-:Y:S04]  /*263f0*/  STL [R1+0x1a6c], R7 ;  /* 0x001a6c0701007387 */ /* 0x0001e80000100800 */
[----:B------:R-:W-:Y:S04]  /*26400*/  STL [R1+0x1a58], R5 ;  /* 0x001a580501007387 */ /* 0x000fe80000100800 */
[----:B------:R1:W-:Y:S01]  /*26410*/  STL [R1+0x1914], R8 ;  /* 0x0019140801007387 */ /* 0x0003e20000100800 */
[----:B0-----:R-:W-:Y:S01]  /*26420*/  IMAD R7, R4, 0x7a, RZ ;  /* 0x0000007a04077824 */ /* 0x001fe200078e02ff */
[----:B-1----:R-:W-:Y:S01]  /*26430*/  LEA.HI.X.SX32 R8, R6, R3, 0x1, P0 ;  /* 0x0000000306087211 */ /* 0x002fe200000f0eff */
[----:B------:R-:W-:-:S02]  /*26440*/  IMAD R6, R4, 0x3f, RZ ;  /* 0x0000003f04067824 */ /* 0x000fc400078e02ff */
[----:B------:R-:W-:Y:S02]  /*26450*/  IMAD R5, R4, 0xcc, RZ ;  /* 0x000000cc04057824 */ /* 0x000fe400078e02ff */
[----:B------:R0:W-:Y:S01]  /*26460*/  STL [R1+0x1870], R8 ;  /* 0x0018700801007387 */ /* 0x0001e20000100800 */
[-C--:B------:R-:W-:Y:S02]  /*26470*/  LEA.HI.X.SX32 R6, R6, R3.reuse, 0x1, P5 ;  /* 0x0000000306067211 */ /* 0x080fe400028f0eff */
[-C--:B------:R-:W-:Y:S02]  /*26480*/  IADD3 R5, P5, R5, R0.reuse, RZ ;  /* 0x0000000005057210 */ /* 0x080fe40007fbe0ff */
[C---:B0-----:R-:W-:Y:S02]  /*26490*/  IADD3 R8, P0, R7.reuse, R0, RZ ;  /* 0x0000000007087210 */ /* 0x041fe40007f1e0ff */
[----:B------:R-:W-:-:S03]  /*264a0*/  LEA.HI.X.SX32 R7, R7, R3, 0x1, P3 ;  /* 0x0000000307077211 */ /* 0x000fc600018f0eff */
[----:B------:R0:W-:Y:S04]  /*264b0*/  STL [R1+0x1a7c], R8 ;  /* 0x001a7c0801007387 */ /* 0x0001e80000100800 */
[----:B------:R1:W-:Y:S01]  /*264c0*/  STL [R1+0x1a68], R6 ;  /* 0x001a680601007387 */ /* 0x0003e20000100800 */
[----:B0-----:R-:W-:-:S03]  /*264d0*/  IMAD R8, R4, 0x76, RZ ;  /* 0x0000007604087824 */ /* 0x001fc600078e02ff */
[----:B------:R0:W-:Y:S01]  /*264e0*/  STL [R1+0x1934], R5 ;  /* 0x0019340501007387 */ /* 0x0001e20000100800 */
[----:B-1----:R-:W-:-:S03]  /*264f0*/  IMAD R6, R4, 0x3d, RZ ;  /* 0x0000003d04067824 */ /* 0x002fc600078e02ff */
[----:B------:R1:W-:Y:S01]  /*26500*/  STL [R1+0x1890], R7 ;  /* 0x0018900701007387 */ /* 0x0003e20000100800 */
[----:B0-----:R-:W-:Y:S01]  /*26510*/  IMAD R5, R4, 0xc4, RZ ;  /* 0x000000c404057824 */ /* 0x001fe200078e02ff */
[----:B-1----:R-:W-:Y:S02]  /*26520*/  IADD3 R7, P3, R8, R0, RZ ;  /* 0x0000000008077210 */ /* 0x002fe40007f7e0ff */
[-C--:B------:R-:W-:Y:S01]  /*26530*/  LEA.HI.X.SX32 R6, R6, R3.reuse, 0x1, P0 ;  /* 0x0000000306067211 */ /* 0x080fe200000f0eff */
[----:B------:R-:W-:Y:S02]  /*26540*/  IMAD R9, R4, 0x72, RZ ;  /* 0x0000007204097824 */ /* 0x000fe400078e02ff */
[----:B------:R0:W-:Y:S01]  /*26550*/  STL [R1+0x1a8c], R7 ;  /* 0x001a8c0701007387 */ /* 0x0001e20000100800 */
[----:B------:R-:W-:-:S03]  /*26560*/  LEA.HI.X.SX32 R8, R8, R3, 0x1, P1 ;  /* 0x0000000308087211 */ /* 0x000fc600008f0eff */
[----:B------:R1:W-:Y:S01]  /*26570*/  STL [R1+0x1a78], R6 ;  /* 0x001a780601007387 */ /* 0x0003e20000100800 */
[-C--:B0-----:R-:W-:Y:S01]  /*26580*/  IADD3 R7, P0, R5, R0.reuse, RZ ;  /* 0x0000000005077210 */ /* 0x081fe20007f1e0ff */
[C---:B------:R-:W-:Y:S02]  /*26590*/  IMAD R5, R4.reuse, 0xbc, RZ ;  /* 0x000000bc04057824 */ /* 0x040fe400078e02ff */
[----:B-1----:R-:W-:Y:S02]  /*265a0*/  IMAD R6, R4, 0x3b, RZ ;  /* 0x0000003b04067824 */ /* 0x002fe400078e02ff */
[----:B------:R0:W-:Y:S04]  /*265b0*/  STL [R1+0x1954], R7 ;  /* 0x0019540701007387 */ /* 0x0001e80000100800 */
[----:B------:R1:W-:Y:S01]  /*265c0*/  STL [R1+0x18b0], R8 ;  /* 0x0018b00801007387 */ /* 0x0003e20000100800 */
[----:B0-----:R-:W-:-:S02]  /*265d0*/  IADD3 R7, P1, R9, R0, RZ ;  /* 0x0000000009077210 */ /* 0x001fc40007f3e0ff */
[----:B-1----:R-:W-:-:S03]  /*265e0*/  LEA.HI.X.SX32 R8, R6, R3, 0x1, P3 ;  /* 0x0000000306087211 */ /* 0x002fc600018f0eff */
[----:B------:R0:W-:Y:S01]  /*265f0*/  STL [R1+0x1a9c], R7 ;  /* 0x001a9c0701007387 */ /* 0x0001e20000100800 */
[----:B------:R-:W-:-:S03]  /*26600*/  IMAD R10, R4, 0x6e, RZ ;  /* 0x0000006e040a7824 */ /* 0x000fc600078e02ff */
[----:B------:R1:W-:Y:S01]  /*26610*/  STL [R1+0x1a88], R8 ;  /* 0x001a880801007387 */ /* 0x0003e20000100800 */
[-C--:B0-----:R-:W-:Y:S01]  /*26620*/  IADD3 R7, P3, R5, R0.reuse, RZ ;  /* 0x0000000005077210 */ /* 0x081fe20007f7e0ff */
[C---:B------:R-:W-:Y:S02]  /*26630*/  IMAD R6, R4.reuse, 0x39, RZ ;  /* 0x0000003904067824 */ /* 0x040fe400078e02ff */
[----:B------:R-:W-:Y:S02]  /*26640*/  IMAD R5, R4, 0xb4, RZ ;  /* 0x000000b404057824 */ /* 0x000fe400078e02ff */
[----:B------:R0:W-:Y:S01]  /*26650*/  STL [R1+0x1974], R7 ;  /* 0x0019740701007387 */ /* 0x0001e20000100800 */
[-C--:B-1----:R-:W-:Y:S02]  /*26660*/  LEA.HI.X.SX32 R8, R6, R3.reuse, 0x1, P1 ;  /* 0x0000000306087211 */ /* 0x082fe400008f0eff */
[----:B0-----:R-:W-:Y:S02]  /*26670*/  LEA.HI.X.SX32 R7, R9, R3, 0x1, P2 ;  /* 0x0000000309077211 */ /* 0x001fe400010f0eff */
[----:B------:R-:W-:-:S03]  /*26680*/  IADD3 R9, P2, R10, R0, RZ ;  /* 0x000000000a097210 */ /* 0x000fc60007f5e0ff */
[----:B------:R0:W-:Y:S01]  /*26690*/  STL [R1+0x18d0], R7 ;  /* 0x0018d00701007387 */ /* 0x0001e20000100800 */
[----:B------:R-:W-:-:S03]  /*266a0*/  IMAD R11, R4, 0x6a, RZ ;  /* 0x0000006a040b7824 */ /* 0x000fc600078e02ff */
[----:B------:R-:W-:Y:S01]  /*266b0*/  STL [R1+0x1aac], R9 ;  /* 0x001aac0901007387 */ /* 0x000fe20000100800 */
[----:B0-----:R-:W-:-:S03]  /*266c0*/  IADD3 R7, P1, R5, R0, RZ ;  /* 0x0000000005077210 */ /* 0x001fc60007f3e0ff */
[----:B------:R-:W-:Y:S01]  /*266d0*/  STL [R1+0x1a98], R8 ;  /* 0x001a980801007387 */ /* 0x000fe20000100800 */
[----:B------:R-:W-:-:S03]  /*266e0*/  IMAD R6, R4, 0x37, RZ ;  /* 0x0000003704067824 */ /* 0x000fc600078e02ff */
[----:B------:R0:W-:Y:S01]  /*266f0*/  STL [R1+0x1994], R7 ;  /* 0x0019940701007387 */ /* 0x0001e20000100800 */
[----:B------:R-:W-:Y:S01]  /*26700*/  IMAD R5, R4, 0xac, RZ ;  /* 0x000000ac04057824 */ /* 0x000fe200078e02ff */
[-C--:B0-----:R-:W-:Y:S02]  /*26710*/  LEA.HI.X.SX32 R7, R10, R3.reuse, 0x1, P4 ;  /* 0x000000030a077211 */ /* 0x081fe400020f0eff */
[----:B------:R-:W-:Y:S02]  /*26720*/  IADD3 R9, P4, R11, R0, RZ ;  /* 0x000000000b097210 */ /* 0x000fe40007f9e0ff */
[----:B------:R-:W-:Y:S01]  /*26730*/  LEA.HI.X.SX32 R8, R6, R3, 0x1, P2 ;  /* 0x0000000306087211 */ /* 0x000fe200010f0eff */
        /* <DEDUP_REMOVED lines=84> */
[C---:B------:R-:W-:Y:S02]  /*26c80*/  IMAD R5, R4.reuse, 0xd8, RZ ;  /* 0x000000d804057824 */ /* 0x040fe400078e02ff */
[----:B------:R-:W-:Y:S01]  /*26c90*/  IMAD R20, R4, 0x46, RZ ;  /* 0x0000004604147824 */ /* 0x000fe200078e02ff */
[-C--:B0-----:R-:W-:Y:S02]  /*26ca0*/  LEA.HI.X.SX32 R7, R18, R3.reuse, 0x1, P6 ;  /* 0x0000000312077211 */ /* 0x081fe400030f0eff */
[----:B------:R-:W-:Y:S02]  /*26cb0*/  IADD3 R9, P6, R19, R0, RZ ;  /* 0x0000000013097210 */ /* 0x000fe40007fde0ff */
[----:B------:R-:W-:Y:S01]  /*26cc0*/  LEA.HI.X.SX32 R8, R6, R3, 0x1, P4 ;  /* 0x0000000306087211 */ /* 0x000fe200020f0eff */
[----:B------:R0:W-:Y:S01]  /*26cd0*/  STL [R1+0x19f0], R7 ;  /* 0x0019f00701007387 */ /* 0x0001e20000100800 */
[----:B------:R-:W-:-:S03]  /*26ce0*/  IMAD R6, R4, 0x25, RZ ;  /* 0x0000002504067824 */ /* 0x000fc600078e02ff */
[----:B------:R1:W-:Y:S01]  /*26cf0*/  STL [R1+0x1b3c], R9 ;  /* 0x001b3c0901007387 */ /* 0x0003e20000100800 */
[----:B0-----:R-:W-:-:S03]  /*26d00*/  IADD3 R7, P4, R5, R0, RZ ;  /* 0x0000000005077210 */ /* 0x001fc60007f9e0ff */
[----:B------:R0:W-:Y:S01]  /*26d10*/  STL [R1+0x1b28], R8 ;  /* 0x001b280801007387 */ /* 0x0001e20000100800 */
[C---:B------:R-:W-:Y:S01]  /*26d20*/  IMAD R5, R4.reuse, 0xc8, RZ ;  /* 0x000000c804057824 */ /* 0x040fe200078e02ff */
[-C--:B-1----:R-:W-:Y:S02]  /*26d30*/  LEA.HI.X.SX32 R9, R19, R3.reuse, 0x1, P5 ;  /* 0x0000000313097211 */ /* 0x082fe400028f0eff */
[----:B------:R1:W-:Y:S01]  /*26d40*/  STL [R1+0x1904], R7 ;  /* 0x0019040701007387 */ /* 0x0003e20000100800 */
[----:B------:R-:W-:Y:S01]  /*26d50*/  IMAD R21, R4, 0x42, RZ ;  /* 0x0000004204157824 */ /* 0x000fe200078e02ff */
[----:B0-----:R-:W-:Y:S02]  /*26d60*/  IADD3 R8, P5, R20, R0, RZ ;  /* 0x0000000014087210 */ /* 0x001fe40007fbe0ff */
[----:B------:R-:W-:Y:S01]  /*26d70*/  STL [R1+0x1a10], R9 ;  /* 0x001a100901007387 */ /* 0x000fe20000100800 */
[----:B-1----:R-:W-:-:S03]  /*26d80*/  LEA.HI.X.SX32 R7, R6, R3, 0x1, P6 ;  /* 0x0000000306077211 */ /* 0x002fc600030f0eff */
[----:B------:R-:W-:Y:S01]  /*26d90*/  STL [R1+0x1b4c], R8 ;  /* 0x001b4c0801007387 */ /* 0x000fe20000100800 */
[-C--:B------:R-:W-:Y:S01]  /*26da0*/  IADD3 R6, P6, R5, R0.reuse, RZ ;  /* 0x0000000005067210 */ /* 0x080fe20007fde0ff */
[----:B------:R-:W-:Y:S02]  /*26db0*/  IMAD R5, R4, 0x23, RZ ;  /* 0x0000002304057824 */ /* 0x000fe400078e02ff */
[----:B------:R0:W-:Y:S04]  /*26dc0*/  STL [R1+0x1b38], R7 ;  /* 0x001b380701007387 */ /* 0x0001e80000100800 */
[----:B------:R1:W-:Y:S01]  /*26dd0*/  STL [R1+0x1944], R6 ;  /* 0x0019440601007387 */ /* 0x0003e20000100800 */
[----:B0-----:R-:W-:Y:S02]  /*26de0*/  LEA.HI.X.SX32 R7, R20, R3, 0x1, P0 ;  /* 0x0000000314077211 */ /* 0x001fe400000f0eff */
[----:B------:R-:W-:Y:S01]  /*26df0*/  IADD3 R8, P0, R21, R0, RZ ;  /* 0x0000000015087210 */ /* 0x000fe20007f1e0ff */
[----:B-1----:R-:W-:-:S02]  /*26e00*/  IMAD R6, R4, 0xb8, RZ ;  /* 0x000000b804067824 */ /* 0x002fc400078e02ff */
[----:B------:R0:W-:Y:S01]  /*26e10*/  STL [R1+0x1a30], R7 ;  /* 0x001a300701007387 */ /* 0x0001e20000100800 */
[----:B------:R-:W-:-:S03]  /*26e20*/  IMAD R22, R4, 0x7c, RZ ;  /* 0x0000007c04167824 */ /* 0x000fc600078e02ff */
[----:B------:R1:W-:Y:S01]  /*26e30*/  STL [R1+0x1b5c], R8 ;  /* 0x001b5c0801007387 */ /* 0x0003e20000100800 */
[C---:B------:R-:W-:Y:S01]  /*26e40*/  IMAD R23, R4.reuse, 0x3e, RZ ;  /* 0x0000003e04177824 */ /* 0x040fe200078e02ff */
[----:B0-----:R-:W-:Y:S01]  /*26e50*/  LEA.HI.X.SX32 R7, R5, R3, 0x1, P5 ;  /* 0x0000000305077211 */ /* 0x001fe200028f0eff */
[----:B------:R-:W-:Y:S01]  /*26e60*/  IMAD R5, R4, 0x21, RZ ;  /* 0x0000002104057824 */ /* 0x000fe200078e02ff */
[----:B-1----:R-:W-:-:S03]  /*26e70*/  IADD3 R8, P5, R6, R0, RZ ;  /* 0x0000000006087210 */ /* 0x002fc60007fbe0ff */
[----:B------:R0:W-:Y:S01]  /*26e80*/  STL [R1+0x1b48], R7 ;  /* 0x001b480701007387 */ /* 0x0001e20000100800 */
[-C--:B------:R-:W-:Y:S02]  /*26e90*/  LEA.HI.X.SX32 R6, R21, R3.reuse, 0x1, P3 ;  /* 0x0000000315067211 */ /* 0x080fe400018f0eff */
[----:B------:R-:W-:Y:S01]  /*26ea0*/  LEA.HI.X.SX32 R5, R5, R3, 0x1, P0 ;  /* 0x0000000305057211 */ /* 0x000fe200000f0eff */
[----:B------:R1:W-:Y:S01]  /*26eb0*/  STL [R1+0x1984], R8 ;  /* 0x0019840801007387 */ /* 0x0003e20000100800 */
[----:B0-----:R-:W-:-:S03]  /*26ec0*/  IADD3 R7, P3, R22, R0, RZ ;  /* 0x0000000016077210 */ /* 0x001fc60007f7e0ff */
[----:B------:R0:W-:Y:S01]  /*26ed0*/  STL [R1+0x1a50], R6 ;  /* 0x001a500601007387 */ /* 0x0001e20000100800 */
[----:B-1----:R-:W-:-:S03]  /*26ee0*/  IADD3 R8, P0, R23, R0, RZ ;  /* 0x0000000017087210 */ /* 0x002fc60007f1e0ff */
[----:B------:R1:W-:Y:S01]  /*26ef0*/  STL [R1+0x1a74], R7 ;  /* 0x001a740701007387 */ /* 0x0003e20000100800 */
[C---:B------:R-:W-:Y:S02]  /*26f00*/  IMAD R24, R4.reuse, 0x74, RZ ;  /* 0x0000007404187824 */ /* 0x040fe400078e02ff */
[----:B0-----:R-:W-:Y:S01]  /*26f10*/  IMAD R6, R4, 0xa8, RZ ;  /* 0x000000a804067824 */ /* 0x001fe200078e02ff */
[----:B------:R0:W-:Y:S01]  /*26f20*/  STL [R1+0x1b58], R5 ;  /* 0x001b580501007387 */ /* 0x0001e20000100800 */
[----:B-1----:R-:W-:-:S03]  /*26f30*/  LEA.HI.X.SX32 R7, R22, R3, 0x1, P1 ;  /* 0x0000000316077211 */ /* 0x002fc600008f0eff */
[----:B------:R1:W-:Y:S01]  /*26f40*/  STL [R1+0x1b6c], R8 ;  /* 0x001b6c0801007387 */ /* 0x0003e20000100800 */
[----:B------:R-:W-:-:S03]  /*26f50*/  IMAD R25, R4, 0x3a, RZ ;  /* 0x0000003a04197824 */ /* 0x000fc600078e02ff */
[----:B------:R2:W-:Y:S01]  /*26f60*/  STL [R1+0x1880], R7 ;  /* 0x0018800701007387 */ /* 0x0005e20000100800 */
[----:B0-----:R-:W-:Y:S01]  /*26f70*/  IMAD R5, R4, 0x1f, RZ ;  /* 0x0000001f04057824 */ /* 0x001fe200078e02ff */
[-C--:B-1----:R-:W-:Y:S02]  /*26f80*/  IADD3 R8, P1, R6, R0.reuse, RZ ;  /* 0x0000000006087210 */ /* 0x082fe40007f3e0ff */
[-C--:B------:R-:W-:Y:S02]  /*26f90*/  LEA.HI.X.SX32 R6, R23, R3.reuse, 0x1, P3 ;  /* 0x0000000317067211 */ /* 0x080fe400018f0eff */
[----:B--2---:R-:W-:Y:S01]  /*26fa0*/  IADD3 R7, P3, R24, R0, RZ ;  /* 0x0000000018077210 */ /* 0x004fe20007f7e0ff */
[----:B------:R0:W-:Y:S01]  /*26fb0*/  STL [R1+0x19c4], R8 ;  /* 0x0019c40801007387 */ /* 0x0001e20000100800 */
[----:B------:R-:W-:-:S03]  /*26fc0*/  LEA.HI.X.SX32 R5, R5, R3, 0x1, P0 ;  /* 0x0000000305057211 */ /* 0x000fc600000f0eff */
[----:B------:R1:W-:Y:S01]  /*26fd0*/  STL [R1+0x1a70], R6 ;  /* 0x001a700601007387 */ /* 0x0003e20000100800 */
[----:B------:R-:W-:-:S03]  /*26fe0*/  IMAD R26, R4, 0x6c, RZ ;  /* 0x0000006c041a7824 */ /* 0x000fc600078e02ff */
[----:B------:R2:W-:Y:S01]  /*26ff0*/  STL [R1+0x1a94], R7 ;  /* 0x001a940701007387 */ /* 0x0005e20000100800 */
[----:B0-----:R-:W-:Y:S01]  /*27000*/  IADD3 R8, P0, R25, R0, RZ ;  /* 0x0000000019087210 */ /* 0x001fe20007f1e0ff */
[----:B-1----:R-:W-:Y:S02]  /*27010*/  IMAD R6, R4, 0x98, RZ ;  /* 0x0000009804067824 */ /* 0x002fe400078e02ff */
[----:B------:R0:W-:Y:S01]  /*27020*/  STL [R1+0x1b68], R5 ;  /* 0x001b680501007387 */ /* 0x0001e20000100800 */
[----:B--2---:R-:W-:-:S03]  /*27030*/  LEA.HI.X.SX32 R7, R24, R3, 0x1, P2 ;  /* 0x0000000318077211 */ /* 0x004fc600010f0eff */
        /* <DEDUP_REMOVED lines=17> */
[-C--:B------:R-:W-:Y:S01]  /*27150*/  IADD3 R6, P4, R6, R0.reuse, RZ ;  /* 0x0000000006067210 */ /* 0x080fe20007f9e0ff */
[C---:B------:R-:W-:Y:S02]  /*27160*/  IMAD R29, R4.reuse, 0x32, RZ ;  /* 0x00000032041d7824 */ /* 0x040fe400078e02ff */
[----:B------:R2:W-:Y:S01]  /*27170*/  STL [R1+0x1900], R7 ;  /* 0x0019000701007387 */ /* 0x0005e20000100800 */
[----:B0-----:R-:W-:Y:S01]  /*27180*/  IMAD R5, R4, 0x1b, RZ ;  /* 0x0000001b04057824 */ /* 0x001fe200078e02ff */
[----:B-1----:R-:W-:Y:S02]  /*27190*/  LEA.HI.X.SX32 R8, R27, R3, 0x1, P3 ;  /* 0x000000031b087211 */ /* 0x002fe400018f0eff */
[----:B------:R0:W-:Y:S01]  /*271a0*/  STL [R1+0x1a44], R6 ;  /* 0x001a440601007387 */ /* 0x0001e20000100800 */
[----:B--2---:R-:W-:-:S03]  /*271b0*/  IADD3 R7, P3, R28, R0, RZ ;  /* 0x000000001c077210 */ /* 0x004fc60007f7e0ff */
[----:B------:R1:W-:Y:S04]  /*271c0*/  STL [R1+0x1ab0], R8 ;  /* 0x001ab00801007387 */ /* 0x0003e80000100800 */
[----:B------:R2:W-:Y:S01]  /*271d0*/  STL [R1+0x1ad4], R7 ;  /* 0x001ad40701007387 */ /* 0x0005e20000100800 */
[-C--:B0-----:R-:W-:Y:S01]  /*271e0*/  LEA.HI.X.SX32 R6, R5, R3.reuse, 0x1, P0 ;  /* 0x0000000305067211 */ /* 0x081fe200000f0eff */
[----:B------:R-:W-:Y:S01]  /*271f0*/  IMAD R5, R4, 0xf0, RZ ;  /* 0x000000f004057824 */ /* 0x000fe200078e02ff */
[----:B-1----:R-:W-:-:S03]  /*27200*/  LEA.HI.X.SX32 R8, R28, R3, 0x1, P6 ;  /* 0x000000031c087211 */ /* 0x002fc600030f0eff */
[----:B------:R0:W-:Y:S01]  /*27210*/  STL [R1+0x1b88], R6 ;  /* 0x001b880601007387 */ /* 0x0001e20000100800 */
[C---:B--2---:R-:W-:Y:S02]  /*27220*/  IADD3 R7, P0, R29.reuse, R0, RZ ;  /* 0x000000001d077210 */ /* 0x044fe40007f1e0ff */
[----:B------:R-:W-:-:S03]  /*27230*/  LEA.HI.X.SX32 R10, R29, R3, 0x1, P3 ;  /* 0x000000031d0a7211 */ /* 0x000fc600018f0eff */
[----:B------:R1:W-:Y:S01]  /*27240*/  STL [R1+0x1b9c], R7 ;  /* 0x001b9c0701007387 */ /* 0x0003e20000100800 */
[----:B0-----:R-:W-:-:S03]  /*27250*/  IMAD R6, R4, 0x5c, RZ ;  /* 0x0000005c04067824 */ /* 0x001fc600078e02ff */
[----:B------:R0:W-:Y:S02]  /*27260*/  STL [R1+0x1940], R8 ;  /* 0x0019400801007387 */ /* 0x0001e40000100800 */
[-C--:B------:R-:W-:Y:S02]  /*27270*/  IADD3 R9, P3, R6, R0.reuse, RZ ;  /* 0x0000000006097210 */ /* 0x080fe40007f7e0ff */
[-C--:B-1----:R-:W-:Y:S01]  /*27280*/  IADD3 R7, P6, R5, R0.reuse, RZ ;  /* 0x0000000005077210 */ /* 0x082fe20007fde0ff */
[C---:B------:R-:W-:Y:S02]  /*27290*/  IMAD R5, R4.reuse, 0x19, RZ ;  /* 0x0000001904057824 */ /* 0x040fe400078e02ff */
[C---:B0-----:R-:W-:Y:S02]  /*272a0*/  IMAD R8, R4.reuse, 0x2e, RZ ;  /* 0x0000002e04087824 */ /* 0x041fe400078e02ff */
[----:B------:R0:W-:Y:S04]  /*272b0*/  STL [R1+0x18a4], R7 ;  /* 0x0018a40701007387 */ /* 0x0001e80000100800 */
[----:B------:R-:W-:Y:S04]  /*272c0*/  STL [R1+0x1ad0], R10 ;  /* 0x001ad00a01007387 */ /* 0x000fe80000100800 */
[----:B------:R1:W-:Y:S01]  /*272d0*/  STL [R1+0x1af4], R9 ;  /* 0x001af40901007387 */ /* 0x0003e20000100800 */
[----:B0-----:R-:W-:Y:S01]  /*272e0*/  LEA.HI.X.SX32 R7, R5, R3, 0x1, P0 ;  /* 0x0000000305077211 */ /* 0x001fe200000f0eff */
[----:B------:R-:W-:Y:S01]  /*272f0*/  IMAD R5, R4, 0xd0, RZ ;  /* 0x000000d004057824 */ /* 0x000fe200078e02ff */
[----:B-1----:R-:W-:-:S03]  /*27300*/  IADD3 R9, P0, R8, R0, RZ ;  /* 0x0000000008097210 */ /* 0x002fc60007f1e0ff */
[----:B------:R0:W-:Y:S04]  /*27310*/  STL [R1+0x1b98], R7 ;  /* 0x001b980701007387 */ /* 0x0001e80000100800 */
[----:B------:R1:W-:Y:S01]  /*27320*/  STL [R1+0x1bac], R9 ;  /* 0x001bac0901007387 */ /* 0x0003e20000100800 */
[----:B0-----:R-:W-:Y:S01]  /*27330*/  LEA.HI.X.SX32 R7, R6, R3, 0x1, P5 ;  /* 0x0000000306077211 */ /* 0x001fe200028f0eff */
[----:B------:R-:W-:Y:S01]  /*27340*/  IMAD R6, R4, 0x54, RZ ;  /* 0x0000005404067824 */ /* 0x000fe200078e02ff */
[----:B-1----:R-:W-:-:S03]  /*27350*/  IADD3 R9, P5, R5, R0, RZ ;  /* 0x0000000005097210 */ /* 0x002fc60007fbe0ff */
[----:B------:R0:W-:Y:S01]  /*27360*/  STL [R1+0x1980], R7 ;  /* 0x0019800701007387 */ /* 0x0001e20000100800 */
[-C--:B------:R-:W-:Y:S01]  /*27370*/  LEA.HI.X.SX32 R10, R8, R3.reuse, 0x1, P3 ;  /* 0x00000003080a7211 */ /* 0x080fe200018f0eff */
[C---:B------:R-:W-:Y:S02]  /*27380*/  IMAD R5, R4.reuse, 0x17, RZ ;  /* 0x0000001704057824 */ /* 0x040fe400078e02ff */
[----:B------:R1:W-:Y:S01]  /*27390*/  STL [R1+0x1924], R9 ;  /* 0x0019240901007387 */ /* 0x0003e20000100800 */
[----:B0-----:R-:W-:Y:S01]  /*273a0*/  IMAD R7, R4, 0x2a, RZ ;  /* 0x0000002a04077824 */ /* 0x001fe200078e02ff */
[----:B-1----:R-:W-:Y:S02]  /*273b0*/  IADD3 R9, P3, R6, R0, RZ ;  /* 0x0000000006097210 */ /* 0x002fe40007f7e0ff */
[----:B------:R-:W-:Y:S01]  /*273c0*/  STL [R1+0x1af0], R10 ;  /* 0x001af00a01007387 */ /* 0x000fe20000100800 */
[----:B------:R-:W-:Y:S01]  /*273d0*/  LEA.HI.X.SX32 R8, R5, R3, 0x1, P0 ;  /* 0x0000000305087211 */ /* 0x000fe200000f0eff */
[----:B------:R-:W-:-:S02]  /*273e0*/  IMAD R5, R4, 0xb0, RZ ;  /* 0x000000b004057824 */ /* 0x000fc400078e02ff */
[----:B------:R0:W-:Y:S04]  /*273f0*/  STL [R1+0x1b14], R9 ;  /* 0x001b140901007387 */ /* 0x0001e80000100800 */
[----:B------:R1:W-:Y:S01]  /*27400*/  STL [R1+0x1ba8], R8 ;  /* 0x001ba80801007387 */ /* 0x0003e20000100800 */
[----:B0-----:R-:W-:Y:S02]  /*27410*/  IADD3 R9, P0, R7, R0, RZ ;  /* 0x0000000007097210 */ /* 0x001fe40007f1e0ff */
[----:B-1----:R-:W-:-:S03]  /*27420*/  LEA.HI.X.SX32 R8, R6, R3, 0x1, P1 ;  /* 0x0000000306087211 */ /* 0x002fc600008f0eff */
[----:B------:R0:W-:Y:S01]  /*27430*/  STL [R1+0x1bbc], R9 ;  /* 0x001bbc0901007387 */ /* 0x0001e20000100800 */
[C---:B------:R-:W-:Y:S01]  /*27440*/  IMAD R6, R4.reuse, 0x4c, RZ ;  /* 0x0000004c04067824 */ /* 0x040fe200078e02ff */
[----:B------:R-:W-:Y:S02]  /*27450*/  LEA.HI.X.SX32 R10, R7, R3, 0x1, P3 ;  /* 0x00000003070a7211 */ /* 0x000fe400018f0eff */
[----:B------:R1:W-:Y:S01]  /*27460*/  STL [R1+0x19c0], R8 ;  /* 0x0019c00801007387 */ /* 0x0003e20000100800 */
[----:B0-----:R-:W-:Y:S01]  /*27470*/  IADD3 R9, P1, R5, R0, RZ ;  /* 0x0000000005097210 */ /* 0x001fe20007f3e0ff */
[----:B------:R-:W-:-:S04]  /*27480*/  IMAD R5, R4, 0x15, RZ ;  /* 0x0000001504057824 */ /* 0x000fc800078e02ff */
[----:B------:R0:W-:Y:S01]  /*27490*/  STL [R1+0x19a4], R9 ;  /* 0x0019a40901007387 */ /* 0x0001e20000100800 */
[----:B-1----:R-:W-:Y:S01]  /*274a0*/  IMAD R8, R4, 0x26, RZ ;  /* 0x0000002604087824 */ /* 0x002fe200078e02ff */
[----:B------:R-:W-:Y:S02]  /*274b0*/  LEA.HI.X.SX32 R7, R5, R3, 0x1, P0 ;  /* 0x0000000305077211 */ /* 0x000fe400000f0eff */
[----:B------:R-:W-:Y:S01]  /*274c0*/  STL [R1+0x1b10], R10 ;  /* 0x001b100a01007387 */ /* 0x000fe20000100800 */
[----:B0-----:R-:W-:Y:S01]  /*274d0*/  IADD3 R9, P3, R6, R0, RZ ;  /* 0x0000000006097210 */ /* 0x001fe20007f7e0ff */
[----:B------:R-:W-:-:S04]  /*274e0*/  IMAD R5, R4, 0x90, RZ ;  /* 0x0000009004057824 */ /* 0x000fc800078e02ff */
[----:B------:R0:W-:Y:S04]  /*274f0*/  STL [R1+0x1b34], R9 ;  /* 0x001b340901007387 */ /* 0x0001e80000100800 */
[----:B------:R1:W-:Y:S01]  /*27500*/  STL [R1+0x1bb8], R7 ;  /* 0x001bb80701007387 */ /* 0x0003e20000100800 */
[----:B0-----:R-:W-:Y:S02]  /*27510*/  IADD3 R9, P0, R8, R0, RZ ;  /* 0x0000000008097210 */ /* 0x001fe40007f1e0ff */
[----:B-1----:R-:W-:-:S03]  /*27520*/  LEA.HI.X.SX32 R7, R6, R3, 0x1, P2 ;  /* 0x0000000306077211 */ /* 0x002fc600010f0eff */
[----:B------:R0:W-:Y:S01]  /*27530*/  STL [R1+0x1bcc], R9 ;  /* 0x001bcc0901007387 */ /* 0x0001e20000100800 */
[----:B------:R-:W-:-:S03]  /*27540*/  IMAD R6, R4, 0x44, RZ ;  /* 0x0000004404067824 */ /* 0x000fc600078e02ff */
[----:B------:R1:W-:Y:S01]  /*27550*/  STL [R1+0x1a00], R7 ;  /* 0x001a000701007387 */ /* 0x0003e20000100800 */
[----:B------:R-:W-:Y:S02]  /*27560*/  LEA.HI.X.SX32 R10, R8, R3, 0x1, P3 ;  /* 0x00000003080a7211 */ /* 0x000fe400018f0eff */
[----:B0-----:R-:W-:Y:S01]  /*27570*/  IADD3 R9, P2, R5, R0, RZ ;  /* 0x0000000005097210 */ /* 0x001fe20007f5e0ff */
[----:B-1----:R-:W-:-:S04]  /*27580*/  IMAD R7, R4, 0x13, RZ ;  /* 0x0000001304077824 */ /* 0x002fc800078e02ff */
[----:B------:R0:W-:Y:S01]  /*27590*/  STL [R1+0x1a24], R9 ;  /* 0x001a240901007387 */ /* 0x0001e20000100800 */
[C---:B------:R-:W-:Y:S01]  /*275a0*/  IMAD R5, R4.reuse, 0x22, RZ ;  /* 0x0000002204057824 */ /* 0x040fe200078e02ff */
[----:B------:R-:W-:Y:S01]  /*275b0*/  LEA.HI.X.SX32 R8, R7, R3, 0x1, P0 ;  /* 0x0000000307087211 */ /* 0x000fe200000f0eff */
[----:B------:R-:W-:Y:S01]  /*275c0*/  IMAD R7, R4, 0xe0, RZ ;  /* 0x000000e004077824 */ /* 0x000fe200078e02ff */
[----:B------:R-:W-:Y:S01]  /*275d0*/  STL [R1+0x1b30], R10 ;  /* 0x001b300a01007387 */ /* 0x000fe20000100800 */
[----:B0-----:R-:W-:-:S05]  /*275e0*/  IADD3 R9, P3, R6, R0, RZ ;  /* 0x0000000006097210 */ /* 0x001fca0007f7e0ff */
[----:B------:R0:W-:Y:S04]  /*275f0*/  STL [R1+0x1b54], R9 ;  /* 0x001b540901007387 */ /* 0x0001e80000100800 */
[----:B------:R1:W-:Y:S01]  /*27600*/  STL [R1+0x1bc8], R8 ;  /* 0x001bc80801007387 */ /* 0x0003e20000100800 */
[-C--:B0-----:R-:W-:Y:S02]  /*27610*/  IADD3 R9, P0, R5, R0.reuse, RZ ;  /* 0x0000000005097210 */ /* 0x081fe40007f1e0ff */
[-C--:B-1----:R-:W-:Y:S01]  /*27620*/  LEA.HI.X.SX32 R8, R6, R3.reuse, 0x1, P4 ;  /* 0x0000000306087211 */ /* 0x082fe200020f0eff */
[----:B------:R-:W-:Y:S01]  /*27630*/  IMAD R6, R4, 0x78, RZ ;  /* 0x0000007804067824 */ /* 0x000fe200078e02ff */
[----:B------:R-:W-:Y:S01]  /*27640*/  IADD3 R7, P4, R7, R0, RZ ;  /* 0x0000000007077210 */ /* 0x000fe20007f9e0ff */
[----:B------:R0:W-:Y:S01]  /*27650*/  STL [R1+0x1bdc], R9 ;  /* 0x001bdc0901007387 */ /* 0x0001e20000100800 */
[----:B------:R-:W-:-:S03]  /*27660*/  LEA.HI.X.SX32 R5, R5, R3, 0x1, P3 ;  /* 0x0000000305057211 */ /* 0x000fc600018f0eff */
[----:B------:R1:W-:Y:S04]  /*27670*/  STL [R1+0x1a40], R8 ;  /* 0x001a400801007387 */ /* 0x0003e80000100800 */
[----:B------:R2:W-:Y:S01]  /*27680*/  STL [R1+0x18e4], R7 ;  /* 0x0018e40701007387 */ /* 0x0005e20000100800 */
[----:B0-----:R-:W-:Y:S01]  /*27690*/  IADD3 R9, P3, R6, R0, RZ ;  /* 0x0000000006097210 */ /* 0x001fe20007f7e0ff */
[C---:B-1----:R-:W-:Y:S02]  /*276a0*/  IMAD R8, R4.reuse, 0x11, RZ ;  /* 0x0000001104087824 */ /* 0x042fe400078e02ff */
[----:B------:R0:W-:Y:S01]  /*276b0*/  STL [R1+0x1b50], R5 ;  /* 0x001b500501007387 */ /* 0x0001e20000100800 */
[----:B--2---:R-:W-:Y:S02]  /*276c0*/  IMAD R7, R4, 0x3c, RZ ;  /* 0x0000003c04077824 */ /* 0x004fe400078e02ff */
[-C--:B------:R-:W-:Y:S01]  /*276d0*/  LEA.HI.X.SX32 R10, R8, R3.reuse, 0x1, P0 ;  /* 0x00000003080a7211 */ /* 0x080fe200000f0eff */
[----:B------:R1:W-:Y:S01]  /*276e0*/  STL [R1+0x1a84], R9 ;  /* 0x001a840901007387 */ /* 0x0003e20000100800 */
[----:B------:R-:W-:Y:S01]  /*276f0*/  LEA.HI.X.SX32 R8, R6, R3, 0x1, P6 ;  /* 0x0000000306087211 */ /* 0x000fe200030f0eff */
[----:B------:R-:W-:-:S02]  /*27700*/  IMAD R6, R4, 0xa0, RZ ;  /* 0x000000a004067824 */ /* 0x000fc400078e02ff */
[----:B0-----:R-:W-:Y:S01]  /*27710*/  IMAD R5, R4, 0x1e, RZ ;  /* 0x0000001e04057824 */ /* 0x001fe200078e02ff */
[----:B------:R-:W-:Y:S01]  /*27720*/  STL [R1+0x1bd8], R10 ;  /* 0x001bd80a01007387 */ /* 0x000fe20000100800 */
[----:B-1----:R-:W-:-:S05]  /*27730*/  IADD3 R9, P0, R7, R0, RZ ;  /* 0x0000000007097210 */ /* 0x002fca0007f1e0ff */
        /* <DEDUP_REMOVED lines=10> */
[C---:B0-----:R-:W-:Y:S01]  /*277e0*/  IADD3 R9, P0, R7.reuse, R0, RZ ;  /* 0x0000000007097210 */ /* 0x041fe20007f1e0ff */
[C---:B-1----:R-:W-:Y:S02]  /*277f0*/  IMAD R8, R4.reuse, 0xf, RZ ;  /* 0x0000000f04087824 */ /* 0x042fe400078e02ff */
[----:B------:R0:W-:Y:S01]  /*27800*/  STL [R1+0x1b70], R5 ;  /* 0x001b700501007387 */ /* 0x0001e20000100800 */
[----:B--2---:R-:W-:Y:S02]  /*27810*/  IMAD R6, R4, 0x34, RZ ;  /* 0x0000003404067824 */ /* 0x004fe400078e02ff */
[-C--:B------:R-:W-:Y:S01]  /*27820*/  LEA.HI.X.SX32 R10, R8, R3.reuse, 0x1, P6 ;  /* 0x00000003080a7211 */ /* 0x080fe200030f0eff */
[----:B------:R1:W-:Y:S01]  /*27830*/  STL [R1+0x1ac4], R9 ;  /* 0x001ac40901007387 */ /* 0x0003e20000100800 */
[----:B------:R-:W-:Y:S01]  /*27840*/  LEA.HI.X.SX32 R8, R7, R3, 0x1, P5 ;  /* 0x0000000307087211 */ /* 0x000fe200028f0eff */
[----:B0-----:R-:W-:-:S02]  /*27850*/  IMAD R5, R4, 0x1a, RZ ;  /* 0x0000001a04057824 */ /* 0x001fc400078e02ff */
[----:B------:R-:W-:Y:S01]  /*27860*/  STL [R1+0x1be8], R10 ;  /* 0x001be80a01007387 */ /* 0x000fe20000100800 */
[----:B-1----:R-:W-:Y:S01]  /*27870*/  IADD3 R9, P6, R6, R0, RZ ;  /* 0x0000000006097210 */ /* 0x002fe20007fde0ff */
        /* <DEDUP_REMOVED lines=8> */
[----:B0-----:R-:W-:Y:S01]  /*27900*/  IADD3 R9, P0, R7, R0, RZ ;  /* 0x0000000007097210 */ /* 0x001fe20007f1e0ff */
[----:B------:R-:W-:Y:S01]  /*27910*/  IMAD R7, R4, 0xd, RZ ;  /* 0x0000000d04077824 */ /* 0x000fe200078e02ff */
[----:B-1----:R-:W-:-:S03]  /*27920*/  LEA.HI.X.SX32 R8, R5, R3, 0x1, P6 ;  /* 0x0000000305087211 */ /* 0x002fc600030f0eff */
[----:B------:R0:W-:Y:S01]  /*27930*/  STL [R1+0x1964], R9 ;  /* 0x0019640901007387 */ /* 0x0001e20000100800 */
[----:B------:R-:W-:Y:S01]  /*27940*/  IMAD R5, R4, 0x2c, RZ ;  /* 0x0000002c04057824 */ /* 0x000fe200078e02ff */
[-C--:B------:R-:W-:Y:S02]  /*27950*/  LEA.HI.X.SX32 R7, R7, R3.reuse, 0x1, P5 ;  /* 0x0000000307077211 */ /* 0x080fe400028f0eff */
[----:B------:R1:W-:Y:S01]  /*27960*/  STL [R1+0x1b90], R8 ;  /* 0x001b900801007387 */ /* 0x0003e20000100800 */
[C---:B0-----:R-:W-:Y:S02]  /*27970*/  IADD3 R9, P6, R6.reuse, R0, RZ ;  /* 0x0000000006097210 */ /* 0x041fe40007fde0ff */
[----:B------:R-:W-:-:S03]  /*27980*/  LEA.HI.X.SX32 R6, R6, R3, 0x1, P1 ;  /* 0x0000000306067211 */ /* 0x000fc600008f0eff */
[----:B------:R0:W-:Y:S01]  /*27990*/  STL [R1+0x1b04], R9 ;  /* 0x001b040901007387 */ /* 0x0001e20000100800 */
[----:B-1----:R-:W-:-:S03]  /*279a0*/  IMAD R8, R4, 0x16, RZ ;  /* 0x0000001604087824 */ /* 0x002fc600078e02ff */
[----:B------:R1:W-:Y:S01]  /*279b0*/  STL [R1+0x1bf8], R7 ;  /* 0x001bf80701007387 */ /* 0x0003e20000100800 */
[----:B0-----:R-:W-:Y:S01]  /*279c0*/  IADD3 R9, P5, R5, R0, RZ ;  /* 0x0000000005097210 */ /* 0x001fe20007fbe0ff */
[----:B-1----:R-:W-:-:S04]  /*279d0*/  IMAD R7, R4, 0x48, RZ ;  /* 0x0000004804077824 */ /* 0x002fc800078e02ff */
[----:B------:R0:W-:Y:S04]  /*279e0*/  STL [R1+0x1bb4], R9 ;  /* 0x001bb40901007387 */ /* 0x0001e80000100800 */
[----:B------:R1:W-:Y:S01]  /*279f0*/  STL [R1+0x19a0], R6 ;  /* 0x0019a00601007387 */ /* 0x0003e20000100800 */
[-C--:B0-----:R-:W-:Y:S02]  /*27a00*/  IADD3 R9, P1, R8, R0.reuse, RZ ;  /* 0x0000000008097210 */ /* 0x081fe40007f3e0ff */
[-C--:B-1----:R-:W-:Y:S01]  /*27a10*/  LEA.HI.X.SX32 R6, R5, R3.reuse, 0x1, P6 ;  /* 0x0000000305067211 */ /* 0x082fe200030f0eff */
[----:B------:R-:W-:Y:S01]  /*27a20*/  IMAD R5, R4, 0x24, RZ ;  /* 0x0000002404057824 */ /* 0x000fe200078e02ff */
[----:B------:R-:W-:Y:S01]  /*27a30*/  IADD3 R10, P6, R7, R0, RZ ;  /* 0x00000000070a7210 */ /* 0x000fe20007fde0ff */
[----:B------:R0:W-:Y:S04]  /*27a40*/  STL [R1+0x1c0c], R9 ;  /* 0x001c0c0901007387 */ /* 0x0001e80000100800 */
[----:B------:R1:W-:Y:S04]  /*27a50*/  STL [R1+0x1b00], R6 ;  /* 0x001b000601007387 */ /* 0x0003e80000100800 */
[----:B------:R2:W-:Y:S01]  /*27a60*/  STL [R1+0x1b44], R10 ;  /* 0x001b440a01007387 */ /* 0x0005e20000100800 */
[----:B0-----:R-:W-:Y:S01]  /*27a70*/  LEA.HI.X.SX32 R9, R8, R3, 0x1, P5 ;  /* 0x0000000308097211 */ /* 0x001fe200028f0eff */
[----:B------:R-:W-:-:S02]  /*27a80*/  IMAD R8, R4, 0x12, RZ ;  /* 0x0000001204087824 */ /* 0x000fc400078e02ff */
[----:B-1----:R-:W-:Y:S01]  /*27a90*/  IMAD R6, R4, 0xb, RZ ;  /* 0x0000000b04067824 */ /* 0x002fe200078e02ff */
[-C--:B--2---:R-:W-:Y:S01]  /*27aa0*/  IADD3 R10, P5, R5, R0.reuse, RZ ;  /* 0x00000000050a7210 */ /* 0x084fe20007fbe0ff */
[----:B------:R0:W-:Y:S04]  /*27ab0*/  STL [R1+0x1bb0], R9 ;  /* 0x001bb00901007387 */ /* 0x0001e80000100800 */
[----:B------:R1:W-:Y:S01]  /*27ac0*/  STL [R1+0x1bd4], R10 ;  /* 0x001bd40a01007387 */ /* 0x0003e20000100800 */
[----:B0-----:R-:W-:Y:S01]  /*27ad0*/  LEA.HI.X.SX32 R9, R6, R3, 0x1, P1 ;  /* 0x0000000306097211 */ /* 0x001fe200008f0eff */
[----:B------:R-:W-:Y:S01]  /*27ae0*/  IMAD R6, R4, 0x70, RZ ;  /* 0x0000007004067824 */ /* 0x000fe200078e02ff */
[----:B-1----:R-:W-:-:S03]  /*27af0*/  IADD3 R10, P1, R8, R0, RZ ;  /* 0x00000000080a7210 */ /* 0x002fc60007f3e0ff */
[----:B------:R0:W-:Y:S01]  /*27b00*/  STL [R1+0x1c08], R9 ;  /* 0x001c080901007387 */ /* 0x0001e20000100800 */
[----:B------:R-:W-:-:S03]  /*27b10*/  LEA.HI.X.SX32 R7, R7, R3, 0x1, P2 ;  /* 0x0000000307077211 */ /* 0x000fc600010f0eff */
[----:B------:R1:W-:Y:S01]  /*27b20*/  STL [R1+0x1c1c], R10 ;  /* 0x001c1c0a01007387 */ /* 0x0003e20000100800 */
[-C--:B------:R-:W-:Y:S01]  /*27b30*/  LEA.HI.X.SX32 R5, R5, R3.reuse, 0x1, P6 ;  /* 0x0000000305057211 */ /* 0x080fe200030f0eff */
[----:B0-----:R-:W-:Y:S01]  /*27b40*/  IMAD R9, R4, 0x38, RZ ;  /* 0x0000003804097824 */ /* 0x001fe200078e02ff */
[-C--:B-1----:R-:W-:Y:S01]  /*27b50*/  IADD3 R10, P2, R6, R0.reuse, RZ ;  /* 0x00000000060a7210 */ /* 0x082fe20007f5e0ff */
[----:B------:R0:W-:Y:S03]  /*27b60*/  STL [R1+0x1a20], R7 ;  /* 0x001a200701007387 */ /* 0x0001e60000100800 */
[----:B------:R-:W-:Y:S01]  /*27b70*/  IADD3 R11, P6, R9, R0, RZ ;  /* 0x00000000090b7210 */ /* 0x000fe20007fde0ff */
[----:B------:R1:W-:Y:S04]  /*27b80*/  STL [R1+0x1aa4], R10 ;  /* 0x001aa40a01007387 */ /* 0x0003e80000100800 */
[----:B------:R2:W-:Y:S01]  /*27b90*/  STL [R1+0x1b40], R5 ;  /* 0x001b400501007387 */ /* 0x0005e20000100800 */
[----:B0-----:R-:W-:Y:S01]  /*27ba0*/  IMAD R7, R4, 0x1c, RZ ;  /* 0x0000001c04077824 */ /* 0x001fe200078e02ff */
[----:B-1----:R-:W-:-:S02]  /*27bb0*/  LEA.HI.X.SX32 R10, R8, R3, 0x1, P5 ;  /* 0x00000003080a7211 */ /* 0x002fc400028f0eff */
[----:B------:R0:W-:Y:S01]  /*27bc0*/  STL [R1+0x1b84], R11 ;  /* 0x001b840b01007387 */ /* 0x0001e20000100800 */
[----:B--2---:R-:W-:-:S03]  /*27bd0*/  IMAD R5, R4, 0x9, RZ ;  /* 0x0000000904057824 */ /* 0x004fc600078e02ff */
[----:B------:R1:W-:Y:S01]  /*27be0*/  STL [R1+0x1bd0], R10 ;  /* 0x001bd00a01007387 */ /* 0x0003e20000100800 */
[----:B------:R-:W-:Y:S01]  /*27bf0*/  IMAD R8, R4, 0xe, RZ ;  /* 0x0000000e04087824 */ /* 0x000fe200078e02ff */
[----:B0-----:R-:W-:Y:S02]  /*27c00*/  IADD3 R11, P5, R7, R0, RZ ;  /* 0x00000000070b7210 */ /* 0x001fe40007fbe0ff */
[----:B-1----:R-:W-:-:S03]  /*27c10*/  LEA.HI.X.SX32 R10, R5, R3, 0x1, P1 ;  /* 0x00000003050a7211 */ /* 0x002fc600008f0eff */
[----:B------:R0:W-:Y:S01]  /*27c20*/  STL [R1+0x1bf4], R11 ;  /* 0x001bf40b01007387 */ /* 0x0001e20000100800 */
[----:B------:R-:W-:-:S03]  /*27c30*/  IMAD R5, R4, 0x50, RZ ;  /* 0x0000005004057824 */ /* 0x000fc600078e02ff */
[----:B------:R1:W-:Y:S01]  /*27c40*/  STL [R1+0x1c18], R10 ;  /* 0x001c180a01007387 */ /* 0x0003e20000100800 */
[-C--:B0-----:R-:W-:Y:S02]  /*27c50*/  IADD3 R11, P1, R8, R0.reuse, RZ ;  /* 0x00000000080b7210 */ /* 0x081fe40007f3e0ff */
[----:B-1----:R-:W-:Y:S01]  /*27c60*/  LEA.HI.X.SX32 R10, R6, R3, 0x1, P4 ;  /* 0x00000003060a7211 */ /* 0x002fe200020f0eff */
[----:B------:R-:W-:Y:S02]  /*27c70*/  IMAD R6, R4, 0x28, RZ ;  /* 0x0000002804067824 */ /* 0x000fe400078e02ff */
[----:B------:R0:W-:Y:S01]  /*27c80*/  STL [R1+0x1c2c], R11 ;  /* 0x001c2c0b01007387 */ /* 0x0001e20000100800 */
[----:B------:R-:W-:-:S03]  /*27c90*/  IADD3 R12, P4, R5, R0, RZ ;  /* 0x00000000050c7210 */ /* 0x000fc60007f9e0ff */
[----:B------:R1:W-:Y:S01]  /*27ca0*/  STL [R1+0x18e0], R10 ;  /* 0x0018e00a01007387 */ /* 0x0003e20000100800 */
[-C--:B0-----:R-:W-:Y:S02]  /*27cb0*/  LEA.HI.X.SX32 R11, R9, R3.reuse, 0x1, P2 ;  /* 0x00000003090b7211 */ /* 0x081fe400010f0eff */
[----:B------:R-:W-:Y:S01]  /*27cc0*/  IADD3 R9, P2, R6, R0, RZ ;  /* 0x0000000006097210 */ /* 0x000fe20007f5e0ff */
[----:B-1----:R-:W-:Y:S01]  /*27cd0*/  IMAD R10, R4, 0x14, RZ ;  /* 0x00000014040a7824 */ /* 0x002fe200078e02ff */
[----:B------:R-:W-:Y:S01]  /*27ce0*/  STL [R1+0x1b24], R12 ;  /* 0x001b240c01007387 */ /* 0x000fe20000100800 */
[----:B------:R-:W-:-:S03]  /*27cf0*/  LEA.HI.X.SX32 R7, R7, R3, 0x1, P6 ;  /* 0x0000000307077211 */ /* 0x000fc600030f0eff */
[----:B------:R0:W-:Y:S04]  /*27d00*/  STL [R1+0x1aa0], R11 ;  /* 0x001aa00b01007387 */ /* 0x0001e80000100800 */
[----:B------:R1:W-:Y:S01]  /*27d10*/  STL [R1+0x1bc4], R9 ;  /* 0x001bc40901007387 */ /* 0x0003e20000100800 */
[----:B------:R-:W-:Y:S01]  /*27d20*/  LEA.HI.X.SX32 R8, R8, R3, 0x1, P5 ;  /* 0x0000000308087211 */ /* 0x000fe200028f0eff */
[----:B0-----:R-:W-:Y:S01]  /*27d30*/  IMAD R11, R4, 0xa, RZ ;  /* 0x0000000a040b7824 */ /* 0x001fe200078e02ff */
[-C--:B-1----:R-:W-:Y:S01]  /*27d40*/  IADD3 R9, P6, R10, R0.reuse, RZ ;  /* 0x000000000a097210 */ /* 0x082fe20007fde0ff */
[----:B------:R0:W-:Y:S03]  /*27d50*/  STL [R1+0x1b80], R7 ;  /* 0x001b800701007387 */ /* 0x0001e60000100800 */
[----:B------:R-:W-:Y:S01]  /*27d60*/  IADD3 R12, P5, R11, R0, RZ ;  /* 0x000000000b0c7210 */ /* 0x000fe20007fbe0ff */
[----:B------:R1:W-:Y:S01]  /*27d70*/  STL [R1+0x1c14], R9 ;  /* 0x001c140901007387 */ /* 0x0003e20000100800 */
[----:B0-----:R-:W-:-:S03]  /*27d80*/  IMAD R7, R4, 0x7, RZ ;  /* 0x0000000704077824 */ /* 0x001fc600078e02ff */
[----:B------:R0:W-:Y:S01]  /*27d90*/  STL [R1+0x1bf0], R8 ;  /* 0x001bf00801007387 */ /* 0x0001e20000100800 */
[C---:B-1----:R-:W-:Y:S01]  /*27da0*/  IMAD R9, R4.reuse, 0x60, RZ ;  /* 0x0000006004097824 */ /* 0x042fe200078e02ff */
[----:B------:R-:W-:Y:S02]  /*27db0*/  LEA.HI.X.SX32 R7, R7, R3, 0x1, P1 ;  /* 0x0000000307077211 */ /* 0x000fe400008f0eff */
[----:B------:R1:W-:Y:S01]  /*27dc0*/  STL [R1+0x1c3c], R12 ;  /* 0x001c3c0c01007387 */ /* 0x0003e20000100800 */
[----:B0-----:R-:W-:-:S03]  /*27dd0*/  IMAD R8, R4, 0x30, RZ ;  /* 0x0000003004087824 */ /* 0x001fc600078e02ff */
[----:B------:R0:W-:Y:S01]  /*27de0*/  STL [R1+0x1c28], R7 ;  /* 0x001c280701007387 */ /* 0x0001e20000100800 */
[----:B-1----:R-:W-:-:S05]  /*27df0*/  IADD3 R12, P1, R9, R0, RZ ;  /* 0x00000000090c7210 */ /* 0x002fca0007f3e0ff */
[----:B------:R1:W-:Y:S01]  /*27e00*/  STL [R1+0x1ae4], R12 ;  /* 0x001ae40c01007387 */ /* 0x0003e20000100800 */
[-C--:B0-----:R-:W-:Y:S01]  /*27e10*/  LEA.HI.X.SX32 R7, R5, R3.reuse, 0x1, P3 ;  /* 0x0000000305077211 */ /* 0x081fe200018f0eff */
[----:B------:R-:W-:Y:S01]  /*27e20*/  IMAD R5, R4, 0x18, RZ ;  /* 0x0000001804057824 */ /* 0x000fe200078e02ff */
[----:B------:R-:W-:-:S03]  /*27e30*/  LEA.HI.X.SX32 R6, R6, R3, 0x1, P4 ;  /* 0x0000000306067211 */ /* 0x000fc600020f0eff */
[----:B------:R0:W-:Y:S01]  /*27e40*/  STL [R1+0x19e0], R7 ;  /* 0x0019e00701007387 */ /* 0x0001e20000100800 */
[-C--:B-1----:R-:W-:Y:S02]  /*27e50*/  IADD3 R12, P3, R8, R0.reuse, RZ ;  /* 0x00000000080c7210 */ /* 0x082fe40007f7e0ff */
[----:B------:R-:W-:-:S03]  /*27e60*/  IADD3 R13, P4, R5, R0, RZ ;  /* 0x00000000050d7210 */ /* 0x000fc60007f9e0ff */
[----:B------:R1:W-:Y:S01]  /*27e70*/  STL [R1+0x1ba4], R12 ;  /* 0x001ba40c01007387 */ /* 0x0003e20000100800 */
[----:B0-----:R-:W-:-:S03]  /*27e80*/  IMAD R7, R4, 0xc, RZ ;  /* 0x0000000c04077824 */ /* 0x001fc600078e02ff */
[----:B------:R0:W-:Y:S01]  /*27e90*/  STL [R1+0x1b20], R6 ;  /* 0x001b200601007387 */ /* 0x0001e20000100800 */
[----:B-1----:R-:W-:-:S03]  /*27ea0*/  LEA.HI.X.SX32 R12, R10, R3, 0x1, P2 ;  /* 0x000000030a0c7211 */ /* 0x002fc600010f0eff */
[----:B------:R-:W-:Y:S01]  /*27eb0*/  STL [R1+0x1c04], R13 ;  /* 0x001c040d01007387 */ /* 0x000fe20000100800 */
[----:B------:R-:W-:Y:S01]  /*27ec0*/  IADD3 R14, P2, R7, R0, RZ ;  /* 0x00000000070e7210 */ /* 0x000fe20007f5e0ff */
[C---:B------:R-:W-:Y:S02]  /*27ed0*/  IMAD R10, R4.reuse, 0x5, RZ ;  /* 0x00000005040a7824 */ /* 0x040fe400078e02ff */
[----:B0-----:R-:W-:Y:S01]  /*27ee0*/  IMAD R6, R4, 0x6, RZ ;  /* 0x0000000604067824 */ /* 0x001fe200078e02ff */
[----:B------:R0:W-:Y:S04]  /*27ef0*/  STL [R1+0x1bc0], R12 ;  /* 0x001bc00c01007387 */ /* 0x0001e80000100800 */
[----:B------:R-:W-:Y:S01]  /*27f00*/  STL [R1+0x1c34], R14 ;  /* 0x001c340e01007387 */ /* 0x000fe20000100800 */
[----:B0-----:R-:W-:-:S02]  /*27f10*/  LEA.HI.X.SX32 R12, R11, R3, 0x1, P6 ;  /* 0x000000030b0c7211 */ /* 0x001fc400030f0eff */
[----:B------:R-:W-:Y:S02]  /*27f20*/  IADD3 R13, P6, R6, R0, RZ ;  /* 0x00000000060d7210 */ /* 0x000fe40007fde0ff */
[-C--:B------:R-:W-:Y:S01]  /*27f30*/  LEA.HI.X.SX32 R11, R10, R3.reuse, 0x1, P5 ;  /* 0x000000030a0b7211 */ /* 0x080fe200028f0eff */
[----:B------:R0:W-:Y:S01]  /*27f40*/  STL [R1+0x1c10], R12 ;  /* 0x001c100c01007387 */ /* 0x0001e20000100800 */
[----:B------:R-:W-:-:S03]  /*27f50*/  LEA.HI.X.SX32 R10, R9, R3, 0x1, P0 ;  /* 0x00000003090a7211 */ /* 0x000fc600000f0eff */
[----:B------:R-:W-:Y:S01]  /*27f60*/  STL [R1+0x1c4c], R13 ;  /* 0x001c4c0d01007387 */ /* 0x000fe20000100800 */
[----:B0-----:R-:W-:-:S03]  /*27f70*/  LEA R12, P5, R4, R0, 0x7 ;  /* 0x00000000040c7211 */ /* 0x001fc600078a38ff */
[----:B------:R0:W-:Y:S01]  /*27f80*/  STL [R1+0x1c38], R11 ;  /* 0x001c380b01007387 */ /* 0x0001e20000100800 */
[----:B------:R-:W-:-:S03]  /*27f90*/  LEA.HI.X.SX32 R9, R8, R3, 0x1, P1 ;  /* 0x0000000308097211 */ /* 0x000fc600008f0eff */
[----:B------:R-:W-:Y:S01]  /*27fa0*/  STL [R1+0x1a64], R12 ;  /* 0x001a640c01007387 */ /* 0x000fe20000100800 */
[----:B------:R-:W-:-:S03]  /*27fb0*/  LEA.HI.X.SX32 R8, R5, R3, 0x1, P3 ;  /* 0x0000000305087211 */ /* 0x000fc600018f0eff */
[----:B------:R1:W-:Y:S01]  /*27fc0*/  STL [R1+0x1960], R10 ;  /* 0x0019600a01007387 */ /* 0x0003e20000100800 */
[----:B0-----:R-:W-:-:S05]  /*27fd0*/  LEA R11, P0, R4, R0, 0x6 ;  /* 0x00000000040b7211 */ /* 0x001fca00078030ff */
[----:B------:R-:W-:Y:S01]  /*27fe0*/  STL [R1+0x1b64], R11 ;  /* 0x001b640b01007387 */ /* 0x000fe20000100800 */
[----:B-1----:R-:W-:-:S03]  /*27ff0*/  LEA R10, P1, R4, R0, 0x5 ;  /* 0x00000000040a7211 */ /* 0x002fc600078228ff */
[----:B------:R0:W-:Y:S04]  /*28000*/  STL [R1+0x1ae0], R9 ;  /* 0x001ae00901007387 */ /* 0x0001e80000100800 */
[----:B------:R-:W-:Y:S04]  /*28010*/  STL [R1+0x1be4], R10 ;  /* 0x001be40a01007387 */ /* 0x000fe80000100800 */
[----:B------:R1:W-:Y:S01]  /*28020*/  STL [R1+0x1ba0], R8 ;  /* 0x001ba00801007387 */ /* 0x0003e20000100800 */
[C---:B0-----:R-:W-:Y:S01]  /*28030*/  LEA R9, P3, R4.reuse, R0, 0x4 ;  /* 0x0000000004097211 */ /* 0x041fe200078620ff */
[----:B------:R-:W-:-:S04]  /*28040*/  IMAD.SHL.U32 R5, R4, 0x2, RZ ;  /* 0x0000000204057824 */ /* 0x000fc800078e00ff */
[----:B------:R0:W-:Y:S01]  /*28050*/  STL [R1+0x1c24], R9 ;  /* 0x001c240901007387 */ /* 0x0001e20000100800 */
[----:B-1----:R-:W-:Y:S01]  /*28060*/  LEA.HI.X.SX32 R8, R7, R3, 0x1, P4 ;  /* 0x0000000307087211 */ /* 0x002fe200020f0eff */
[----:B------:R-:W-:-:S04]  /*28070*/  IMAD R7, R4, 0x3, RZ ;  /* 0x0000000304077824 */ /* 0x000fc800078e02ff */
[----:B------:R1:W-:Y:S01]  /*28080*/  STL [R1+0x1c00], R8 ;  /* 0x001c000801007387 */ /* 0x0003e20000100800 */
[----:B0-----:R-:W-:-:S05]  /*28090*/  LEA R9, P4, R4, R0, 0x3 ;  /* 0x0000000004097211 */ /* 0x001fca00078818ff */
[----:B------:R0:W-:Y:S01]  /*280a0*/  STL [R1+0x1c44], R9 ;  /* 0x001c440901007387 */ /* 0x0001e20000100800 */
[----:B-1----:R-:W-:Y:S01]  /*280b0*/  LEA.HI.X.SX32 R8, R6, R3, 0x1, P2 ;  /* 0x0000000306087211 */ /* 0x002fe200010f0eff */
[----:B------:R-:W-:-:S04]  /*280c0*/  IMAD.SHL.U32 R6, R4, 0x40, RZ ;  /* 0x0000004004067824 */ /* 0x000fc800078e00ff */
[----:B------:R1:W-:Y:S01]  /*280d0*/  STL [R1+0x1c30], R8 ;  /* 0x001c300801007387 */ /* 0x0003e20000100800 */
[----:B0-----:R-:W-:Y:S02]  /*280e0*/  IADD3 R9, P2, R5, R0, RZ ;  /* 0x0000000005097210 */ /* 0x001fe40007f5e0ff */
[----:B------:R-:W-:-:S03]  /*280f0*/  LEA.HI.X.SX32 R6, R6, R3, 0x1, P5 ;  /* 0x0000000306067211 */ /* 0x000fc600028f0eff */
[----:B------:R0:W-:Y:S01]  /*28100*/  STL [R1+0x1c5c], R9 ;  /* 0x001c5c0901007387 */ /* 0x0001e20000100800 */
[----:B-1----:R-:W-:Y:S02]  /*28110*/  LEA.HI.X.SX32 R8, R7, R3, 0x1, P6 ;  /* 0x0000000307087211 */ /* 0x002fe400030f0eff */
[C---:B------:R-:W-:Y:S02]  /*28120*/  LEA R7, P6, R4.reuse, R0, 0x2 ;  /* 0x0000000004077211 */ /* 0x040fe400078c10ff */
[----:B------:R1:W5:Y:S01]  /*28130*/  LDL.LU R0, [R1+0x1ed0] ;  /* 0x001ed00001007983 */ /* 0x0003620000300800 */
[----:B0-----:R-:W-:-:S03]  /*28140*/  IMAD.SHL.U32 R9, R4, 0x20, RZ ;  /* 0x0000002004097824 */ /* 0x001fc600078e00ff */
[----:B------:R0:W-:Y:S04]  /*28150*/  STL [R1+0x1c48], R8 ;  /* 0x001c480801007387 */ /* 0x0001e80000100800 */
[----:B------:R2:W-:Y:S01]  /*28160*/  STL [R1+0x1c54], R7 ;  /* 0x001c540701007387 */ /* 0x0005e20000100800 */
[----:B------:R-:W-:-:S03]  /*28170*/  LEA.HI.X.SX32 R10, R9, R3, 0x1, P0 ;  /* 0x00000003090a7211 */ /* 0x000fc600000f0eff */
[----:B------:R3:W-:Y:S01]  /*28180*/  STL [R1+0x1a60], R6 ;  /* 0x001a600601007387 */ /* 0x0007e20000100800 */
[C---:B0-----:R-:W-:Y:S02]  /*28190*/  IMAD.SHL.U32 R8, R4.reuse, 0x10, RZ ;  /* 0x0000001004087824 */ /* 0x041fe400078e00ff */
[----:B--2---:R-:W-:-:S03]  /*281a0*/  IMAD.SHL.U32 R7, R4, 0x8, RZ ;  /* 0x0000000804077824 */ /* 0x004fc600078e00ff */
[-C--:B------:R-:W-:Y:S01]  /*281b0*/  LEA.HI.X.SX32 R9, R8, R3.reuse, 0x1, P1 ;  /* 0x0000000308097211 */ /* 0x080fe200008f0eff */
[----:B---3--:R-:W-:Y:S01]  /*281c0*/  IMAD.SHL.U32 R6, R4, 0x4, RZ ;  /* 0x0000000404067824 */ /* 0x008fe200078e00ff */
[-C--:B------:R-:W-:Y:S01]  /*281d0*/  LEA.HI.X.SX32 R8, R7, R3.reuse, 0x1, P3 ;  /* 0x0000000307087211 */ /* 0x080fe200018f0eff */
[----:B------:R-:W-:Y:S03]  /*281e0*/  STL [R1+0x1b60], R10 ;  /* 0x001b600a01007387 */ /* 0x000fe60000100800 */
[-C--:B------:R-:W-:Y:S02]  /*281f0*/  LEA.HI.X.SX32 R7, R6, R3.reuse, 0x1, P4 ;  /* 0x0000000306077211 */ /* 0x080fe400020f0eff */
[-C--:B------:R-:W-:Y:S01]  /*28200*/  LEA.HI.X.SX32 R6, R4, R3.reuse, 0x1, P2 ;  /* 0x0000000304067211 */ /* 0x080fe200010f0eff */
[----:B------:R-:W-:Y:S01]  /*28210*/  STL [R1+0x1be0], R9 ;  /* 0x001be00901007387 */ /* 0x000fe20000100800 */
[----:B------:R-:W-:-:S03]  /*28220*/  LEA.HI.X.SX32 R4, R5, R3, 0x1, P6 ;  /* 0x0000000305047211 */ /* 0x000fc600030f0eff */
[----:B------:R-:W-:Y:S04]  /*28230*/  STL [R1+0x1c20], R8 ;  /* 0x001c200801007387 */ /* 0x000fe80000100800 */
[----:B------:R0:W-:Y:S04]  /*28240*/  STL [R1+0x1c40], R7 ;  /* 0x001c400701007387 */ /* 0x0001e80000100800 */
[----:B------:R2:W-:Y:S04]  /*28250*/  STL [R1+0x1c58], R6 ;  /* 0x001c580601007387 */ /* 0x0005e80000100800 */
[----:B------:R-:W-:Y:S04]  /*28260*/  STL [R1+0x51c], RZ ;  /* 0x00051cff01007387 */ /* 0x000fe80000100800 */
[----:B------:R3:W-:Y:S04]  /*28270*/  STL [R1+0x1c50], R4 ;  /* 0x001c500401007387 */ /* 0x0007e80000100800 */
[----:B------:R1:W-:Y:S04]  /*28280*/  STL [R1+0x4f0], RZ ;  /* 0x0004f0ff01007387 */ /* 0x0003e80000100800 */
        /* <DEDUP_REMOVED lines=35> */
[----:B------:R1:W-:Y:S01]  /*284c0*/  STL [R1+0x560], RZ ;  /* 0x000560ff01007387 */ /* 0x0003e20000100800 */
[----:B------:R-:W4:Y:S03]  /*284d0*/  S2R R3, SR_TID.X ;  /* 0x0000000000037919 */ /* 0x000f260000002100 */
        /* <DEDUP_REMOVED lines=12> */
[----:B------:R-:W3:Y:S03]  /*285a0*/  S2R R5, SR_TID.X ;  /* 0x0000000000057919 */ /* 0x000ee60000002100 */
        /* <DEDUP_REMOVED lines=17> */
[----:B----4-:R-:W-:-:S03]  /*286c0*/  LOP3.LUT R3, R3, 0x3f, RZ, 0xc0, !PT ;  /* 0x0000003f03037812 */ /* 0x010fc600078ec0ff */
[----:B------:R1:W-:Y:S04]  /*286d0*/  STL [R1+0x4b8], RZ ;  /* 0x0004b8ff01007387 */ /* 0x0003e80000100800 */
[----:B------:R1:W-:Y:S04]  /*286e0*/  STL [R1+0x4bc], RZ ;  /* 0x0004bcff01007387 */ /* 0x0003e80000100800 */
[----:B------:R1:W-:Y:S04]  /*286f0*/  STL [R1+0x4a0], RZ ;  /* 0x0004a0ff01007387 */ /* 0x0003e80000100800 */
[----:B------:R1:W-:Y:S04]  /*28700*/  STL [R1+0x4a4], RZ ;  /* 0x0004a4ff01007387 */ /* 0x0003e80000100800 */
[----:B------:R1:W-:Y:S01]  /*28710*/  STL [R1+0x4a8], RZ ;  /* 0x0004a8ff01007387 */ /* 0x0003e20000100800 */
[----:B------:R-:W-:-:S03]  /*28720*/  IMAD.SHL.U32 R3, R3, 0x2, RZ ;  /* 0x0000000203037824 */ /* 0x000fc600078e00ff */
[----:B------:R1:W-:Y:S04]  /*28730*/  STL [R1+0x4ac], RZ ;  /* 0x0004acff01007387 */ /* 0x0003e80000100800 */
[----:B------:R1:W-:Y:S04]  /*28740*/  STL [R1+0x490], RZ ;  /* 0x000490ff01007387 */ /* 0x0003e80000100800 */
[----:B------:R1:W-:Y:S04]  /*28750*/  STL [R1+0x494], RZ ;  /* 0x000494ff01007387 */ /* 0x0003e80000100800 */
[----:B------:R1:W-:Y:S04]  /*28760*/  STL [R1+0x498], RZ ;  /* 0x000498ff01007387 */ /* 0x0003e80000100800 */
[----:B------:R1:W-:Y:S01]  /*28770*/  STL [R1+0x49c], RZ ;  /* 0x00049cff01007387 */ /* 0x0003e20000100800 */
[----:B0-----:R-:W-:-:S03]  /*28780*/  LOP3.LUT R7, R3, 0x20, RZ, 0x3c, !PT ;  /* 0x0000002003077812 */ /* 0x001fc600078e3cff */
[----:B------:R1:W-:Y:S01]  /*28790*/  STL [R1+0x480], RZ ;  /* 0x000480ff01007387 */ /* 0x0003e20000100800 */
[----:B--2---:R-:W-:-:S03]  /*287a0*/  LOP3.LUT R6, R3, 0x40, RZ, 0x3c, !PT ;  /* 0x0000004003067812 */ /* 0x004fc600078e3cff */
[----:B------:R1:W-:Y:S01]  /*287b0*/  STL [R1+0x484], RZ ;  /* 0x000484ff01007387 */ /* 0x0003e20000100800 */
[C---:B---3--:R-:W-:Y:S01]  /*287c0*/  IMAD.SHL.U32 R7, R5.reuse, 0x40, RZ ;  /* 0x0000004005077824 */ /* 0x048fe200078e00ff */
[C---:B------:R-:W-:Y:S02]  /*287d0*/  LOP3.LUT R6, R5.reuse, 0x7, RZ, 0xc0, !PT ;  /* 0x0000000705067812 */ /* 0x040fe400078ec0ff */
[----:B------:R1:W-:Y:S01]  /*287e0*/  STL [R1+0x488], RZ ;  /* 0x000488ff01007387 */ /* 0x0003e20000100800 */
[C---:B------:R-:W-:Y:S01]  /*287f0*/  IMAD.SHL.U32 R8, R5.reuse, 0x2, RZ ;  /* 0x0000000205087824 */ /* 0x040fe200078e00ff */
[----:B------:R-:W-:Y:S02]  /*28800*/  LOP3.LUT R5, R5, 0x7, RZ, 0xc0, !PT ;  /* 0x0000000705057812 */ /* 0x000fe400078ec0ff */
[----:B------:R1:W-:Y:S01]  /*28810*/  STL [R1+0x48c], RZ ;  /* 0x00048cff01007387 */ /* 0x0003e20000100800 */
[----:B------:R-:W-:Y:S02]  /*28820*/  IMAD R6, R6, 0x90, RZ ;  /* 0x0000009006067824 */ /* 0x000fe400078e02ff */
[----:B------:R-:W-:-:S03]  /*28830*/  IMAD R5, R5, 0x110, RZ ;  /* 0x0000011005057824 */ /* 0x000fc600078e02ff */
[--C-:B------:R-:W-:Y:S02]  /*28840*/  LOP3.LUT R6, R6, 0x10, R8.reuse, 0x78, !PT ;  /* 0x0000001006067812 */ /* 0x100fe400078e7808 */
[----:B------:R-:W-:Y:S02]  /*28850*/  LOP3.LUT R5, R5, 0x30, R8, 0x78, !PT ;  /* 0x0000003005057812 */ /* 0x000fe400078e7808 */
[C---:B------:R-:W-:Y:S02]  /*28860*/  LOP3.LUT R4, R3.reuse, 0x10, RZ, 0x3c, !PT ;  /* 0x0000001003047812 */ /* 0x040fe400078e3cff */
[C---:B------:R-:W-:Y:S02]  /*28870*/  LOP3.LUT R4, R3.reuse, 0x30, RZ, 0x3c, !PT ;  /* 0x0000003003047812 */ /* 0x040fe400078e3cff */
[----:B------:R-:W-:Y:S02]  /*28880*/  LOP3.LUT R6, R6, 0x400, R7, 0xf8, !PT ;  /* 0x0000040006067812 */ /* 0x000fe400078ef807 */
[----:B------:R-:W-:-:S02]  /*28890*/  LOP3.LUT R4, R3, 0x50, RZ, 0x3c, !PT ;  /* 0x0000005003047812 */ /* 0x000fc400078e3cff */
[----:B------:R-:W-:Y:S02]  /*288a0*/  LOP3.LUT R5, R5, 0x800, R7, 0xf8, !PT ;  /* 0x0000080005057812 */ /* 0x000fe400078ef807 */
[C---:B------:R-:W-:Y:S02]  /*288b0*/  LOP3.LUT R4, R3.reuse, 0x60, RZ, 0x3c, !PT ;  /* 0x0000006003047812 */ /* 0x040fe400078e3cff */
[----:B------:R-:W-:Y:S02]  /*288c0*/  LOP3.LUT R4, R3, 0x70, RZ, 0x3c, !PT ;  /* 0x0000007003047812 */ /* 0x000fe400078e3cff */
[C---:B------:R-:W-:Y:S02]  /*288d0*/  LOP3.LUT R4, R6.reuse, 0x20, RZ, 0x3c, !PT ;  /* 0x0000002006047812 */ /* 0x040fe400078e3cff */
[C---:B------:R-:W-:Y:S02]  /*288e0*/  LOP3.LUT R7, R6.reuse, 0x40, RZ, 0x3c, !PT ;  /* 0x0000004006077812 */ /* 0x040fe400078e3cff */
[----:B------:R-:W-:-:S02]  /*288f0*/  LOP3.LUT R6, R6, 0x60, RZ, 0x3c, !PT ;  /* 0x0000006006067812 */ /* 0x000fc400078e3cff */
[----:B-1----:R-:W-:-:S07]  /*28900*/  LOP3.LUT R4, R5, 0x40, RZ, 0x3c, !PT ;  /* 0x0000004005047812 */ /* 0x002fce00078e3cff */
.L_x_1:
[----:B-----5:R-:W2:Y:S01]  /*28910*/  LDL R5, [R1+0x848] ;  /* 0x0008480001057983 */ /* 0x020ea20000100800 */
[----:B0-----:R-:W0:Y:S03]  /*28920*/  LDC R6, c[0x0][0x230] ;  /* 0x00008c00ff067b82 */ /* 0x001e260000000800 */
[----:B--2---:R1:W-:Y:S04]  /*28930*/  STL [R1+0x516c], R5 ;  /* 0x00516c0501007387 */ /* 0x0043e80000100800 */
[----:B------:R-:W2:Y:S04]  /*28940*/  LDL R4, [R1+0x84c] ;  /* 0x00084c0001047983 */ /* 0x000ea80000100800 */
[----:B-1----:R-:W0:Y:S04]  /*28950*/  LDL R5, [R1+0xaa0] ;  /* 0x000aa00001057983 */ /* 0x002e280000100800 */
[----:B------:R-:W-:Y:S04]  /*28960*/  STL [R1+0x4f20], R15 ;  /* 0x004f200f01007387 */ /* 0x000fe80000100800 */
        /* <DEDUP_REMOVED lines=168> */
[----:B------:R-:W-:Y:S01]  /*293f0*/  STL [R1+0x4ec4], R21 ;  /* 0x004ec41501007387 */ /* 0x000fe20000100800 */
[----:B0-----:R-:W-:-:S03]  /*29400*/  IMAD R6, R5, -0x80, R6 ;  /* 0xffffff8005067824 */ /* 0x001fc600078e0206 */
[----:B------:R0:W-:Y:S04]  /*29410*/  STL [R1+0x2120], R2 ;  /* 0x0021200201007387 */ /* 0x0001e80000100800 */
[----:B0-----:R-:W3:Y:S04]  /*29420*/  LDL.LU R2, [R1+0x1c54] ;  /* 0x001c540001027983 */ /* 0x001ee80000300800 */
[----:B-----5:R0:W-:Y:S04]  /*29430*/  STL [R1+0x2110], R0 ;  /* 0x0021100001007387 */ /* 0x0201e80000100800 */
[----:B0-----:R-:W4:Y:S04]  /*29440*/  LDL.LU R0, [R1+0x1870] ;  /* 0x0018700001007983 */ /* 0x001f280000300800 */
[----:B------:R-:W2:Y:S01]  /*29450*/  LDL.LU R5, [R1+0x516c] ;  /* 0x00516c0001057983 */ /* 0x000ea20000300800 */
[----:B------:R-:W-:-:S02]  /*29460*/  ISETP.GT.AND P0, PT, R6, RZ, PT ;  /* 0x000000ff0600720c */ /* 0x000fc40003f04270 */
[----:B------:R-:W-:-:S11]  /*29470*/  PRMT R3, RZ, 0x7610, R3 ;  /* 0x00007610ff037816 */ /* 0x000fd60000000003 */
[----:B--2---:R-:W2:Y:S01]  /*29480*/  @P0 LDG.E.U16 R3, desc[UR6][R4.64] ;  /* 0x0000000604030981 */ /* 0x004ea2000c1e1500 */
[----:B------:R-:W-:-:S03]  /*29490*/  ISETP.GT.AND P1, PT, R6, 0x1, PT ;  /* 0x000000010600780c */ /* 0x000fc60003f24270 */
[----:B--2---:R0:W-:Y:S04]  /*294a0*/  STL [R1+0x2b8], R3 ;  /* 0x0002b80301007387 */ /* 0x0041e80000100800 */
[----:B0-----:R-:W2:Y:S04]  /*294b0*/  LDL.LU R3, [R1+0x5168] ;  /* 0x0051680001037983 */ /* 0x001ea80000300800 */
[----:B------:R-:W3:Y:S04]  /*294c0*/  LDL R4, [R1+0x1c58] ;  /* 0x001c580001047983 */ /* 0x000ee80000100800 */
[----:B------:R-:W3:Y:S01]  /*294d0*/  LDL R5, [R1+0x1c5c] ;  /* 0x001c5c0001057983 */ /* 0x000ee20000100800 */
[----:B------:R-:W-:-:S02]  /*294e0*/  PRMT R15, RZ, 0x7610, R15 ;  /* 0x00007610ff0f7816 */ /* 0x000fc4000000000f */
[----:B---3--:R-:W-:-:S04]  /*294f0*/  @P1 LOP3.LUT R5, R5, R4, RZ, 0x3c, !PT ;  /* 0x0000000405051212 */ /* 0x008fc800078e3cff */
[----:B------:R-:W-:-:S04]  /*29500*/  @P1 LOP3.LUT R4, R5, R4, RZ, 0x3c, !PT ;  /* 0x0000000405041212 */ /* 0x000fc800078e3cff */
[----:B------:R-:W-:-:S05]  /*29510*/  @P1 LOP3.LUT R5, R5, R4, RZ, 0x3c, !PT ;  /* 0x0000000405051212 */ /* 0x000fca00078e3cff */
[----:B------:R-:W3:Y:S01]  /*29520*/  @P1 LDG.E.U16 R15, desc[UR6][R4.64] ;  /* 0x00000006040f1981 */ /* 0x000ee2000c1e1500 */
[----:B------:R-:W-:Y:S02]  /*29530*/  ISETP.GT.AND P2, PT, R6, 0x2, PT ;  /* 0x000000020600780c */ /* 0x000fe40003f44270 */
[----:B--2---:R-:W-:Y:S01]  /*29540*/  PRMT R3, RZ, 0x7610, R3 ;  /* 0x00007610ff037816 */ /* 0x004fe20000000003 */
[----:B---3--:R0:W-:Y:S04]  /*29550*/  STL [R1+0x2b4], R15 ;  /* 0x0002b40f01007387 */ /* 0x0081e80000100800 */
[----:B0-----:R-:W2:Y:S04]  /*29560*/  LDL.LU R15, [R1+0x5164] ;  /* 0x00516400010f7983 */ /* 0x001ea80000300800 */
[----:B------:R-:W3:Y:S02]  /*29570*/  LDL R5, [R1+0x1c50] ;  /* 0x001c500001057983 */ /* 0x000ee40000100800 */
[----:B------:R-:W-:-:S02]  /*29580*/  @P2 IMAD.MOV.U32 R4, RZ, RZ, R2 ;  /* 0x000000ffff042224 */ /* 0x000fc400078e0002 */
        /* <DEDUP_REMOVED lines=48> */
[----:B---3--:R-:W3:Y:S04]  /*29890*/  @P2 LDG.E.U16 R3, desc[UR6][R4.64] ;  /* 0x0000000604032981 */ /* 0x008ee8000c1e1500 */
        /* <DEDUP_REMOVED lines=191> */
[----:B---3--:R0:W-:Y:S04]  /*2a490*/  STL [R1+0x2b0], R3 ;  /* 0x0002b00301007387 */ /* 0x0081e80000100800 */
[----:B0-----:R-:W3:Y:S04]  /*2a4a0*/  LDL.LU R3, [R1+0x5160] ;  /* 0x0051600001037983 */ /* 0x001ee80000300800 */
[----:B------:R-:W4:Y:S04]  /*2a4b0*/  LDL R4, [R1+0x1c48] ;  /* 0x001c480001047983 */ /* 0x000f280000100800 */
[----:B------:R-:W4:Y:S01]  /*2a4c0*/  LDL R5, [R1+0x1c4c] ;  /* 0x001c4c0001057983 */ /* 0x000f220000100800 */
[----:B------:R-:W-:-:S02]  /*2a4d0*/  ISETP.GT.AND P3, PT, R6, 0x3, PT ;  /* 0x000000030600780c */ /* 0x000fc40003f64270 */
[----:B--2---:R-:W-:-:S11]  /*2a4e0*/  PRMT R15, RZ, 0x7610, R15 ;  /* 0x00007610ff0f7816 */ /* 0x004fd6000000000f */
[----:B----4-:R-:W-:-:S04]  /*2a4f0*/  @P3 LOP3.LUT R5, R5, R4, RZ, 0x3c, !PT ;  /* 0x0000000405053212 */ /* 0x010fc800078e3cff */
[----:B------:R-:W-:-:S04]  /*2a500*/  @P3 LOP3.LUT R4, R5, R4, RZ, 0x3c, !PT ;  /* 0x0000000405043212 */ /* 0x000fc800078e3cff */
[----:B------:R-:W-:-:S05]  /*2a510*/  @P3 LOP3.LUT R5, R5, R4, RZ, 0x3c, !PT ;  /* 0x0000000405053212 */ /* 0x000fca00078e3cff */
[----:B------:R-:W2:Y:S01]  /*2a520*/  @P3 LDG.E.U16 R15, desc[UR6][R4.64] ;  /* 0x00000006040f3981 */ /* 0x000ea2000c1e1500 */
[----:B------:R-:W-:-:S03]  /*2a530*/  ISETP.GT.AND P0, PT, R6, 0x4, PT ;  /* 0x000000040600780c */ /* 0x000fc60003f04270 */
[----:B--2---:R0:W-:Y:S04]  /*2a540*/  STL [R1+0x2ac], R15 ;  /* 0x0002ac0f01007387 */ /* 0x0041e80000100800 */
[----:B0-----:R-:W2:Y:S04]  /*2a550*/  LDL.LU R15, [R1+0x515c] ;  /* 0x00515c00010f7983 */ /* 0x001ea80000300800 */
[----:B------:R-:W4:Y:S04]  /*2a560*/  LDL R4, [R1+0x1c40] ;  /* 0x001c400001047983 */ /* 0x000f280000100800 */
[----:B------:R-:W4:Y:S01]  /*2a570*/  LDL R5, [R1+0x1c44] ;  /* 0x001c440001057983 */ /* 0x000f220000100800 */
[----:B---3--:R-:W-:-:S02]  /*2a580*/  PRMT R3, RZ, 0x7610, R3 ;  /* 0x00007610ff037816 */ /* 0x008fc40000000003 */
[----:B----4-:R-:W-:-:S04]  /*2a590*/  @P0 LOP3.LUT R5, R5, R4, RZ, 0x3c, !PT ;  /* 0x0000000405050212 */ /* 0x010fc800078e3cff */
[----:B------:R-:W-:-:S04]  /*2a5a0*/  @P0 LOP3.LUT R4, R5, R4, RZ, 0x3c, !PT ;  /* 0x0000000405040212 */ /* 0x000fc800078e3cff */
[----:B------:R-:W-:-:S05]  /*2a5b0*/  @P0 LOP3.LUT R5, R5, R4, RZ, 0x3c, !PT ;  /* 0x0000000405050212 */ /* 0x000fca00078e3cff */
[----:B------:R-:W3:Y:S01]  /*2a5c0*/  @P0 LDG.E.U16 R3, desc[UR6][R4.64] ;  /* 0x0000000604030981 */ /* 0x000ee2000c1e1500 */
[----:B------:R-:W-:-:S03]  /*2a5d0*/  ISETP.GT.AND P1, PT, R6, 0x5, PT ;  /* 0x000000050600780c */ /* 0x000fc60003f24270 */
[----:B---3--:R0:W-:Y:S04]  /*2a5e0*/  STL [R1+0x2a8], R3 ;  /* 0x0002a80301007387 */ /* 0x0081e80000100800 */
[----:B0-----:R-:W3:Y:S04]  /*2a5f0*/  LDL.LU R3, [R1+0x5158] ;  /* 0x0051580001037983 */ /* 0x001ee80000300800 */
[----:B------:R-:W4:Y:S04]  /*2a600*/  LDL R4, [R1+0x1c38] ;  /* 0x001c380001047983 */ /* 0x000f280000100800 */
[----:B------:R-:W4:Y:S01]  /*2a610*/  LDL R5, [R1+0x1c3c] ;  /* 0x001c3c0001057983 */ /* 0x000f220000100800 */
[----:B--2---:R-:W-:-:S02]  /*2a620*/  PRMT R15, RZ, 0x7610, R15 ;  /* 0x00007610ff0f7816 */ /* 0x004fc4000000000f */
        /* <DEDUP_REMOVED lines=909> */
[----:B------:R-:W-:-:S02]  /*2df00*/  PRMT R2, RZ, 0x7610, R2 ;  /* 0x00007610ff027816 */ /* 0x000fc40000000002 */
[----:B----4-:R-:W-:-:S04]  /*2df10*/  @P0 LOP3.LUT R5, R5, R4, RZ, 0x3c, !PT ;  /* 0x0000000405050212 */ /* 0x010fc800078e3cff */
[----:B------:R-:W-:-:S04]  /*2df20*/  @P0 LOP3.LUT R4, R5, R4, RZ, 0x3c, !PT ;  /* 0x0000000405040212 */ /* 0x000fc800078e3cff */
[----:B------:R-:W-:-:S05]  /*2df30*/  @P0 LOP3.LUT R5, R5, R4, RZ, 0x3c, !PT ;  /* 0x0000000405050212 */ /* 0x000fca00078e3cff */
[----:B------:R0:W4:Y:S04]  /*2df40*/  @P0 LDG.E.U16 R2, desc[UR6][R4.64] ;  /* 0x0000000604020981 */ /* 0x000128000c1e1500 */
[----:B------:R-:W0:Y:S04]  /*2df50*/  LDL R4, [R1+0x1958] ;  /* 0x0019580001047983 */ /* 0x000e280000100800 */
[----:B------:R-:W0:Y:S01]  /*2df60*/  LDL R5, [R1+0x195c] ;  /* 0x00195c0001057983 */ /* 0x000e220000100800 */
[----:B------:R-:W-:Y:S02]  /*2df70*/  ISETP.GT.AND P1, PT, R6, 0x61, PT ;  /* 0x000000610600780c */ /* 0x000fe40003f24270 */
[----:B---3--:R-:W-:-:S11]  /*2df80*/  PRMT R3, RZ, 0x7610, R3 ;  /* 0x00007610ff037816 */ /* 0x008fd60000000003 */
[----:B0-----:R-:W-:-:S04]  /*2df90*/  @P1 LOP3.LUT R5, R5, R4, RZ, 0x3c, !PT ;  /* 0x0000000405051212 */ /* 0x001fc800078e3cff */
        /* <DEDUP_REMOVED lines=202> */
[----:B------:R0:W3:Y:S04]  /*2ec40*/  @P1 LDG.E.U16 R3, desc[UR6][R4.64] ;  /* 0x0000000604031981 */ /* 0x0000e8000c1e1500 */
[----:B------:R-:W0:Y:S04]  /*2ec50*/  LDL R4, [R1+0x18b0] ;  /* 0x0018b00001047983 */ /* 0x000e280000100800 */
[----:B------:R-:W0:Y:S01]  /*2ec60*/  LDL R5, [R1+0x18b4] ;  /* 0x0018b40001057983 */ /* 0x000e220000100800 */
[----:B------:R-:W-:Y:S02]  /*2ec70*/  ISETP.GT.AND P0, PT, R6, 0x76, PT ;  /* 0x000000760600780c */ /* 0x000fe40003f04270 */
[----:B------:R-:W-:-:S11]  /*2ec80*/  PRMT R14, RZ, 0x7610, R14 ;  /* 0x00007610ff0e7816 */ /* 0x000fd6000000000e */
[----:B0-----:R-:W-:-:S04]  /*2ec90*/  @P0 LOP3.LUT R5, R5, R4, RZ, 0x3c, !PT ;  /* 0x0000000405050212 */ /* 0x001fc800078e3cff */
[----:B------:R-:W-:-:S04]  /*2eca0*/  @P0 LOP3.LUT R4, R5, R4, RZ, 0x3c, !PT ;  /* 0x0000000405040212 */ /* 0x000fc800078e3cff */
[----:B------:R-:W-:-:S05]  /*2ecb0*/  @P0 LOP3.LUT R5, R5, R4, RZ, 0x3c, !PT ;  /* 0x0000000405050212 */ /* 0x000fca00078e3cff */
[----:B------:R-:W4:Y:S04]  /*2ecc0*/  @P0 LDG.E.U16 R14, desc[UR6][R4.64] ;  /* 0x00000006040e0981 */ /* 0x000f28000c1e1500 */
[----:B---3--:R0:W-:Y:S04]  /*2ecd0*/  STL [R1+0xe4], R3 ;  /* 0x0000e40301007387 */ /* 0x0081e80000100800 */
[----:B0-----:R-:W3:Y:S04]  /*2ece0*/  LDL R3, [R1+0x1894] ;  /* 0x0018940001037983 */ /* 0x001ee80000100800 */
[----:B----4-:R0:W-:Y:S04]  /*2ecf0*/  STL [R1+0xe0], R14 ;  /* 0x0000e00e01007387 */ /* 0x0101e80000100800 */
[----:B0-----:R-:W4:Y:S04]  /*2ed00*/  LDL.LU R14, [R1+0x4f98] ;  /* 0x004f9800010e7983 */ /* 0x001f280000300800 */
[----:B------:R-:W3:Y:S04]  /*2ed10*/  LDL R4, [R1+0x18a8] ;  /* 0x0018a80001047983 */ /* 0x000ee80000100800 */
[----:B------:R-:W3:Y:S01]  /*2ed20*/  LDL R5, [R1+0x18ac] ;  /* 0x0018ac0001057983 */ /* 0x000ee20000100800 */
[----:B------:R-:W-:-:S02]  /*2ed30*/  ISETP.GT.AND P2, PT, R6, 0x77, PT ;  /* 0x000000770600780c */ /* 0x000fc40003f44270 */
[----:B--2---:R-:W-:-:S11]  /*2ed40*/  PRMT R15, RZ, 0x7610, R15 ;  /* 0x00007610ff0f7816 */ /* 0x004fd6000000000f */
[----:B---3--:R-:W-:-:S04]  /*2ed50*/  @P2 LOP3.LUT R5, R5, R4, RZ, 0x3c, !PT ;  /* 0x0000000405052212 */ /* 0x008fc800078e3cff */
[----:B------:R-:W-:-:S04]  /*2ed60*/  @P2 LOP3.LUT R4, R5, R4, RZ, 0x3c, !PT ;  /* 0x0000000405042212 */ /* 0x000fc800078e3cff */
[----:B------:R-:W-:-:S05]  /*2ed70*/  @P2 LOP3.LUT R5, R5, R4, RZ, 0x3c, !PT ;  /* 0x0000000405052212 */ /* 0x000fca00078e3cff */
[----:B------:R-:W2:Y:S01]  /*2ed80*/  @P2 LDG.E.U16 R15, desc[UR6][R4.64] ;  /* 0x00000006040f2981 */ /* 0x000ea2000c1e1500 */
[----:B------:R-:W-:-:S03]  /*2ed90*/  ISETP.GT.AND P3, PT, R6, 0x78, PT ;  /* 0x000000780600780c */ /* 0x000fc60003f64270 */
[----:B--2---:R0:W-:Y:S04]  /*2eda0*/  STL [R1+0xdc], R15 ;  /* 0x0000dc0f01007387 */ /* 0x0041e80000100800 */
[----:B0-----:R-:W2:Y:S04]  /*2edb0*/  LDL.LU R15, [R1+0x4f94] ;  /* 0x004f9400010f7983 */ /* 0x001ea80000300800 */
[----:B------:R-:W3:Y:S04]  /*2edc0*/  LDL R4, [R1+0x18a0] ;  /* 0x0018a00001047983 */ /* 0x000ee80000100800 */
[----:B------:R-:W3:Y:S01]  /*2edd0*/  LDL R5, [R1+0x18a4] ;  /* 0x0018a40001057983 */ /* 0x000ee20000100800 */
[----:B----4-:R-:W-:-:S02]  /*2ede0*/  PRMT R14, RZ, 0x7610, R14 ;  /* 0x00007610ff0e7816 */ /* 0x010fc4000000000e */
[----:B---3--:R-:W-:-:S04]  /*2edf0*/  @P3 LOP3.LUT R5, R5, R4, RZ, 0x3c, !PT ;  /* 0x0000000405053212 */ /* 0x008fc800078e3cff */
        /* <DEDUP_REMOVED lines=13> */
[C---:B------:R-:W-:Y:S02]  /*2eed0*/  ISETP.GT.AND P4, PT, R6.reuse, 0x7a, PT ;  /* 0x0000007a0600780c */ /* 0x040fe40003f84270 */
[----:B---3--:R-:W-:Y:S01]  /*2eee0*/  PRMT R14, RZ, 0x7610, R14 ;  /* 0x00007610ff0e7816 */ /* 0x008fe2000000000e */
[----:B--2---:R0:W-:Y:S04]  /*2eef0*/  STL [R1+0xd4], R15 ;  /* 0x0000d40f01007387 */ /* 0x0041e80000100800 */
[----:B0-----:R-:W2:Y:S04]  /*2ef00*/  LDL.LU R15, [R1+0x4f8c] ;  /* 0x004f8c00010f7983 */ /* 0x001ea80000300800 */
[----:B------:R-:W3:Y:S02]  /*2ef10*/  LDL R5, [R1+0x1890] ;  /* 0x0018900001057983 */ /* 0x000ee40000100800 */
[----:B------:R-:W-:Y:S01]  /*2ef20*/  @P4 IMAD.MOV.U32 R4, RZ, RZ, R3 ;  /* 0x000000ffff044224 */ /* 0x000fe200078e0003 */
[----:B------:R-:W-:-:S04]  /*2ef30*/  ISETP.GT.AND P0, PT, R6, 0x7b, PT ;  /* 0x0000007b0600780c */ /* 0x000fc80003f04270 */
[----:B---3--:R0:W3:Y:S04]  /*2ef40*/  @P4 LDG.E.U16 R14, desc[UR6][R4.64] ;  /* 0x00000006040e4981 */ /* 0x0080e8000c1e1500 */
[----:B------:R-:W0:Y:S04]  /*2ef50*/  LDL R4, [R1+0x1888] ;  /* 0x0018880001047983 */ /* 0x000e280000100800 */
[----:B------:R-:W0:Y:S01]  /*2ef60*/  LDL R5, [R1+0x188c] ;  /* 0x00188c0001057983 */ /* 0x000e220000100800 */
[----:B--2---:R-:W-:Y:S01]  /*2ef70*/  PRMT R15, RZ, 0x7610, R15 ;  /* 0x00007610ff0f7816 */ /* 0x004fe2000000000f */
[----:B------:R-:W1:Y:S01]  /*2ef80*/  S2R R3, SR_TID.X ;  /* 0x0000000000037919 */ /* 0x000e620000002100 */
[----:B0-----:R-:W-:-:S04]  /*2ef90*/  @P0 LOP3.LUT R5, R5, R4, RZ, 0x3c, !PT ;  /* 0x0000000405050212 */ /* 0x001fc800078e3cff */
[----:B------:R-:W-:-:S04]  /*2efa0*/  @P0 LOP3.LUT R4, R5, R4, RZ, 0x3c, !PT ;  /* 0x0000000405040212 */ /* 0x000fc800078e3cff */
[----:B------:R-:W-:-:S05]  /*2efb0*/  @P0 LOP3.LUT R5, R5, R4, RZ, 0x3c, !PT ;  /* 0x0000000405050212 */ /* 0x000fca00078e3cff */
[----:B------:R-:W2:Y:S04]  /*2efc0*/  @P0 LDG.E.U16 R15, desc[UR6][R4.64] ;  /* 0x00000006040f0981 */ /* 0x000ea8000c1e1500 */
[----:B---3--:R1:W-:Y:S02]  /*2efd0*/  STL [R1+0xd0], R14 ;  /* 0x0000d00e01007387 */ /* 0x0083e40000100800 */
[C---:B-1----:R-:W-:Y:S02]  /*2efe0*/  LOP3.LUT R14, R3.reuse, 0x3f, RZ, 0xc0, !PT ;  /* 0x0000003f030e7812 */ /* 0x042fe400078ec0ff */
[----:B------:R-:W-:Y:S02]  /*2eff0*/  LOP3.LUT R3, R3, 0x3f, RZ, 0xc0, !PT ;  /* 0x0000003f03037812 */ /* 0x000fe400078ec0ff */
[----:B------:R-:W-:-:S02]  /*2f000*/  LOP3.LUT R14, R14, 0x40, RZ, 0xfc, !PT ;  /* 0x000000400e0e7812 */ /* 0x000fc400078efcff */
[-C--:B------:R-:W-:Y:S02]  /*2f010*/  ISETP.GE.AND P2, PT, R3, R6.reuse, PT ;  /* 0x000000060300720c */ /* 0x080fe40003f46270 */
[----:B------:R-:W-:Y:S02]  /*2f020*/  ISETP.GE.AND P3, PT, R14, R6, PT ;  /* 0x000000060e00720c */ /* 0x000fe40003f66270 */
[----:B------:R-:W3:Y:S04]  /*2f030*/  LDL.LU R14, [R1+0x4f88] ;  /* 0x004f8800010e7983 */ /* 0x000ee80000300800 */
[----:B------:R-:W4:Y:S04]  /*2f040*/  LDL.LU R3, [R1+0x4f84] ;  /* 0x004f840001037983 */ /* 0x000f280000300800 */
[----:B--2---:R0:W-:Y:S04]  /*2f050*/  STL [R1+0xcc], R15 ;  /* 0x0000cc0f01007387 */ /* 0x0041e80000100800 */
[----:B0-----:R-:W2:Y:S04]  /*2f060*/  LDL.LU R15, [R1+0x4f80] ;  /* 0x004f8000010f7983 */ /* 0x001ea80000300800 */
[----:B------:R-:W3:Y:S04]  /*2f070*/  LDL R4, [R1+0x1880] ;  /* 0x0018800001047983 */ /* 0x000ee80000100800 */
[----:B------:R-:W3:Y:S01]  /*2f080*/  LDL R5, [R1+0x1884] ;  /* 0x0018840001057983 */ /* 0x000ee20000100800 */
[----:B------:R-:W-:-:S02]  /*2f090*/  ISETP.GT.AND P1, PT, R6, 0x7c, PT ;  /* 0x0000007c0600780c */ /* 0x000fc40003f24270 */
[----:B----4-:R-:W-:-:S11]  /*2f0a0*/  PRMT R3, RZ, 0x7610, R3 ;  /* 0x00007610ff037816 */ /* 0x010fd60000000003 */
        /* <DEDUP_REMOVED lines=17> */
[----:B------:R-:W4:Y:S01]  /*2f1c0*/  LDL R5, [R1+0x1874] ;  /* 0x0018740001057983 */ /* 0x000f220000100800 */
[----:B---3--:R-:W-:Y:S01]  /*2f1d0*/  PRMT R3, RZ, 0x7610, R3 ;  /* 0x00007610ff037816 */ /* 0x008fe20000000003 */
[----:B----4-:R-:W-:-:S02]  /*2f1e0*/  @P5 IMAD.MOV.U32 R4, RZ, RZ, R5 ;  /* 0x000000ffff045224 */ /* 0x010fc400078e0005 */
[----:B------:R-:W-:-:S05]  /*2f1f0*/  @P5 IMAD.MOV.U32 R5, RZ, RZ, R0 ;  /* 0x000000ffff055224 */ /* 0x000fca00078e0000 */
[----:B------:R-:W3:Y:S04]  /*2f200*/  @P5 LDG.E.U16 R3, desc[UR6][R4.64] ;  /* 0x0000000604035981 */ /* 0x000ee8000c1e1500 */
[----:B------:R-:W-:Y:S01]  /*2f210*/  STL [R1+0x2114], R0 ;  /* 0x0021140001007387 */ /* 0x000fe20000100800 */
        /* <DEDUP_REMOVED lines=10> */
[----:B---3--:R-:W-:Y:S01]  /*2f2c0*/  PRMT R3, RZ, 0x7610, R3 ;  /* 0x00007610ff037816 */ /* 0x008fe20000000003 */
[----:B------:R-:W-:Y:S06]  /*2f2d0*/  BAR.SYNC.DEFER_BLOCKING 0x0 ;  /* 0x0000000000007b1d */ /* 0x000fec0000010000 */
[----:B--2---:R0:W-:Y:S04]  /*2f2e0*/  STL [R1+0xbc], R15 ;  /* 0x0000bc0f01007387 */ /* 0x0041e80000100800 */
[----:B0-----:R-:W2:Y:S04]  /*2f2f0*/  LDL.LU R15, [R1+0x4f70] ;  /* 0x004f7000010f7983 */ /* 0x001ea80000300800 */
[----:B------:R-:W3:Y:S04]  /*2f300*/  LDL R4, [R1+0x1860] ;  /* 0x0018600001047983 */ /* 0x000ee80000100800 */
[----:B------:R-:W3:Y:S02]  /*2f310*/  LDL R5, [R1+0x1864] ;  /* 0x0018640001057983 */ /* 0x000ee40000100800 */
[----:B---3--:R-:W-:-:S04]  /*2f320*/  @!P2 LOP3.LUT R5, R5, R4, RZ, 0x3c, !PT ;  /* 0x000000040505a212 */ /* 0x008fc800078e3cff */
[----:B------:R-:W-:-:S04]  /*2f330*/  @!P2 LOP3.LUT R4, R5, R4, RZ, 0x3c, !PT ;  /* 0x000000040504a212 */ /* 0x000fc800078e3cff */
[----:B------:R-:W-:-:S05]  /*2f340*/  @!P2 LOP3.LUT R5, R5, R4, RZ, 0x3c, !PT ;  /* 0x000000040505a212 */ /* 0x000fca00078e3cff */
[----:B------:R-:W3:Y:S04]  /*2f350*/  @!P2 LDG.E.U16 R3, desc[UR6][R4.64] ;  /* 0x000000060403a981 */ /* 0x000ee8000c1e1500 */
[----:B---3--:R0:W-:Y:S04]  /*2f360*/  STL [R1+0xb8], R3 ;  /* 0x0000b80301007387 */ /* 0x0081e80000100800 */
[----:B0-----:R-:W3:Y:S04]  /*2f370*/  LDL.LU R3, [R1+0x4f6c] ;  /* 0x004f6c0001037983 */ /* 0x001ee80000300800 */
[----:B------:R-:W4:Y:S04]  /*2f380*/  LDL R4, [R1+0x1858] ;  /* 0x0018580001047983 */ /* 0x000f280000100800 */
[----:B------:R-:W4:Y:S01]  /*2f390*/  LDL R5, [R1+0x185c] ;  /* 0x00185c0001057983 */ /* 0x000f220000100800 */
[----:B--2---:R-:W-:-:S02]  /*2f3a0*/  PRMT R15, RZ, 0x7610, R15 ;  /* 0x00007610ff0f7816 */ /* 0x004fc4000000000f */
[----:B----4-:R-:W-:-:S04]  /*2f3b0*/  @!P3 LOP3.LUT R5, R5, R4, RZ, 0x3c, !PT ;  /* 0x000000040505b212 */ /* 0x010fc800078e3cff */
[----:B------:R-:W-:-:S04]  /*2f3c0*/  @!P3 LOP3.LUT R4, R5, R4, RZ, 0x3c, !PT ;  /* 0x000000040504b212 */ /* 0x000fc800078e3cff */
[----:B------:R-:W-:-:S05]  /*2f3d0*/  @!P3 LOP3.LUT R5, R5, R4, RZ, 0x3c, !PT ;  /* 0x000000040505b212 */ /* 0x000fca00078e3cff */
[----:B------:R-:W2:Y:S04]  /*2f3e0*/  @!P3 LDG.E.U16 R15, desc[UR6][R4.64] ;  /* 0x00000006040fb981 */ /* 0x000ea8000c1e1500 */
[----:B--2---:R0:W-:Y:S04]  /*2f3f0*/  STL [R1+0xb4], R15 ;  /* 0x0000b40f01007387 */ /* 0x0041e80000100800 */
[----:B0-----:R-:W2:Y:S04]  /*2f400*/  LDL.LU R15, [R1+0x4f68] ;  /* 0x004f6800010f7983 */ /* 0x001ea80000300800 */
[----:B------:R-:W4:Y:S04]  /*2f410*/  LDL R4, [R1+0x17e0] ;  /* 0x0017e00001047983 */ /* 0x000f280000100800 */
[----:B------:R-:W4:Y:S01]  /*2f420*/  LDL R5, [R1+0x17e4] ;  /* 0x0017e40001057983 */ /* 0x000f220000100800 */
[----:B---3--:R-:W-:-:S02]  /*2f430*/  PRMT R3, RZ, 0x7610, R3 ;  /* 0x00007610ff037816 */ /* 0x008fc40000000003 */
[----:B----4-:R-:W-:-:S04]  /*2f440*/  @!P2 LOP3.LUT R5, R5, R4, RZ, 0x3c, !PT ;  /* 0x000000040505a212 */ /* 0x010fc800078e3cff */
        /* <DEDUP_REMOVED lines=169> */
[----:B------:R-:W-:-:S02]  /*2fee0*/  PRMT R14, RZ, 0x7610, R14 ;  /* 0x00007610ff0e7816 */ /* 0x000fc4000000000e */
[----:B----4-:R-:W-:-:S04]  /*2fef0*/  @!P3 LOP3.LUT R5, R5, R4, RZ, 0x3c, !PT ;  /* 0x000000040505b212 */ /* 0x010fc800078e3cff */
[----:B------:R-:W-:-:S04]  /*2ff00*/  @!P3 LOP3.LUT R4, R5, R4, RZ, 0x3c, !PT ;  /* 0x000000040504b212 */ /* 0x000fc800078e3cff */
[----:B------:R-:W-:-:S05]  /*2ff10*/  @!P3 LOP3.LUT R5, R5, R4, RZ, 0x3c, !PT ;  /* 0x000000040505b212 */ /* 0x000fca00078e3cff */
[----:B------:R-:W4:Y:S04]  /*2ff20*/  @!P3 LDG.E.U16 R14, desc[UR6][R4.64] ;  /* 0x00000006040eb981 */ /* 0x000f28000c1e1500 */
[----:B----4-:R0:W-:Y:S04]  /*2ff30*/  STL [R1+0x64], R14 ;  /* 0x0000640e01007387 */ /* 0x0101e80000100800 */
[----:B0-----:R-:W4:Y:S04]  /*2ff40*/  LDL.LU R14, [R1+0x4f18] ;  /* 0x004f1800010e7983 */ /* 0x001f280000300800 */
[----:B------:R-:W2:Y:S04]  /*2ff50*/  LDL R4, [R1+0x12e0] ;  /* 0x0012e00001047983 */ /* 0x000ea80000100800 */
[----:B------:R-:W2:Y:S01]  /*2ff60*/  LDL R5, [R1+0x12e4] ;  /* 0x0012e40001057983 */ /* 0x000ea20000100800 */
[----:B------:R-:W-:-:S02]  /*2ff70*/  PRMT R29, RZ, 0x7610, R29 ;  /* 0x00007610ff1d7816 */ /* 0x000fc4000000001d */
[----:B--2---:R-:W-:-:S04]  /*2ff80*/  @!P2 LOP3.LUT R5, R5, R4, RZ, 0x3c, !PT ;  /* 0x000000040505a212 */ /* 0x004fc800078e3cff */
[----:B------:R-:W-:-:S04]  /*2ff90*/  @!P2 LOP3.LUT R4, R5, R4, RZ, 0x3c, !PT ;  /* 0x000000040504a212 */ /* 0x000fc800078e3cff */
[----:B------:R-:W-:-:S05]  /*2ffa0*/  @!P2 LOP3.LUT R5, R5, R4, RZ, 0x3c, !PT ;  /* 0x000000040505a212 */ /* 0x000fca00078e3cff */
[----:B------:R-:W2:Y:S04]  /*2ffb0*/  @!P2 LDG.E.U16 R29, desc[UR6][R4.64] ;  /* 0x00000006041da981 */ /* 0x000ea8000c1e1500 */
[----:B--2---:R0:W-:Y:S04]  /*2ffc0*/  STL [R1+0x60], R29 ;  /* 0x0000601d01007387 */ /* 0x0041e80000100800 */
[----:B0-----:R-:W2:Y:S04]  /*2ffd0*/  LDL.LU R29, [R1+0x4f14] ;  /* 0x004f1400011d7983 */ /* 0x001ea80000300800 */
[----:B------:R-:W3:Y:S04]  /*2ffe0*/  LDL R4, [R1+0x12d8] ;  /* 0x0012d80001047983 */ /* 0x000ee80000100800 */
[----:B------:R-:W3:Y:S01]  /*2fff0*/  LDL R5, [R1+0x12dc] ;  /* 0x0012dc0001057983 */ /* 0x000ee20000100800 */
[----:B------:R-:W-:-:S02]  /*30000*/  PRMT R28, RZ, 0x7610, R28 ;  /* 0x00007610ff1c7816 */ /* 0x000fc4000000001c */
        /* <DEDUP_REMOVED lines=120> */
[----:B------:R0:W4:Y:S04]  /*30790*/  @!P2 LDG.E.U16 R0, desc[UR6][R4.64] ;  /* 0x000000060400a981 */ /* 0x000128000c1e1500 */
[----:B------:R-:W0:Y:S04]  /*307a0*/  LDL R4, [R1+0xf58] ;  /* 0x000f580001047983 */ /* 0x000e280000100800 */
[----:B------:R-:W0:Y:S01]  /*307b0*/  LDL R5, [R1+0xf5c] ;  /* 0x000f5c0001057983 */ /* 0x000e220000100800 */
[----:B------:R-:W-:Y:S02]  /*307c0*/  PRMT R22, RZ, 0x7610, R22 ;  /* 0x00007610ff167816 */ /* 0x000fe40000000016 */
[----:B0-----:R-:W-:-:S04]  /*307d0*/  @!P3 LOP3.LUT R5, R5, R4, RZ, 0x3c, !PT ;  /* 0x000000040505b212 */ /* 0x001fc800078e3cff */
[----:B------:R-:W-:-:S04]  /*307e0*/  @!P3 LOP3.LUT R4, R5, R4, RZ, 0x3c, !PT ;  /* 0x000000040504b212 */ /* 0x000fc800078e3cff */
[----:B------:R-:W-:-:S05]  /*307f0*/  @!P3 LOP3.LUT R5, R5, R4, RZ, 0x3c, !PT ;  /* 0x000000040505b212 */ /* 0x000fca00078e3cff */
[----:B------:R-:W2:Y:S04]  /*30800*/  @!P3 LDG.E.U16 R22, desc[UR6][R4.64] ;  /* 0x000000060416b981 */ /* 0x000ea8000c1e1500 */
[----:B----4-:R0:W-:Y:S04]  /*30810*/  STL [R1+0x28], R0 ;  /* 0x0000280001007387 */ /* 0x0101e80000100800 */
[----:B0-----:R-:W4:Y:S04]  /*30820*/  LDL R0, [R1+0xde4] ;  /* 0x000de40001007983 */ /* 0x001f280000100800 */
        /* <DEDUP_REMOVED lines=26> */
[----:B------:R0:W2:Y:S04]  /*309d0*/  @!P2 LDG.E.U16 R15, desc[UR6][R4.64] ;  /* 0x00000006040fa981 */ /* 0x0000a8000c1e1500 */
[----:B------:R-:W0:Y:S04]  /*309e0*/  LDL R4, [R1+0xe58] ;  /* 0x000e580001047983 */ /* 0x000e280000100800 */
[----:B------:R-:W0:Y:S01]  /*309f0*/  LDL R5, [R1+0xe5c] ;  /* 0x000e5c0001057983 */ /* 0x000e220000100800 */
[----:B------:R-:W-:Y:S02]  /*30a00*/  PRMT R17, RZ, 0x7610, R17 ;  /* 0x00007610ff117816 */ /* 0x000fe40000000011 */
[----:B0-----:R-:W-:-:S04]  /*30a10*/  @!P3 LOP3.LUT R5, R5, R4, RZ, 0x3c, !PT ;  /* 0x000000040505b212 */ /* 0x001fc800078e3cff */
[----:B------:R-:W-:-:S04]  /*30a20*/  @!P3 LOP3.LUT R4, R5, R4, RZ, 0x3c, !PT ;  /* 0x000000040504b212 */ /* 0x000fc800078e3cff */
[----:B------:R-:W-:-:S05]  /*30a30*/  @!P3 LOP3.LUT R5, R5, R4, RZ, 0x3c, !PT ;  /* 0x000000040505b212 */ /* 0x000fca00078e3cff */
[----:B------:R-:W3:Y:S04]  /*30a40*/  @!P3 LDG.E.U16 R17, desc[UR6][R4.64] ;  /* 0x000000060411b981 */ /* 0x000ee8000c1e1500 */
[----:B--2---:R0:W-:Y:S04]  /*30a50*/  STL [R1+0x18], R15 ;  /* 0x0000180f01007387 */ /* 0x0041e80000100800 */
[----:B0-----:R-:W2:Y:S04]  /*30a60*/  LDL R15, [R1+0xce4] ;  /* 0x000ce400010f7983 */ /* 0x001ea80000100800 */
[----:B---3--:R0:W-:Y:S04]  /*30a70*/  STL [R1+0x14], R17 ;  /* 0x0000141101007387 */ /* 0x0081e80000100800 */
[----:B0-----:R-:W3:Y:S04]  /*30a80*/  LDL.LU R17, [R1+0x4ed0] ;  /* 0x004ed00001117983 */ /* 0x001ee80000300800 */
[----:B------:R-:W4:Y:S01]  /*30a90*/  LDL R5, [R1+0xde0] ;  /* 0x000de00001057983 */ /* 0x000f220000100800 */
[----:B------:R-:W-:Y:S01]  /*30aa0*/  PRMT R19, RZ, 0x7610, R19 ;  /* 0x00007610ff137816 */ /* 0x000fe20000000013 */
[----:B------:R-:W-:-:S02]  /*30ab0*/  @!P2 IMAD.MOV.U32 R4, RZ, RZ, R0 ;  /* 0x000000ffff04a224 */ /* 0x000fc400078e0000 */
[----:B------:R-:W3:Y:S04]  /*30ac0*/  LDL R0, [R1+0xcdc] ;  /* 0x000cdc0001007983 */ /* 0x000ee80000100800 */
[----:B----4-:R-:W4:Y:S04]  /*30ad0*/  @!P2 LDG.E.U16 R19, desc[UR6][R4.64] ;  /* 0x000000060413a981 */ /* 0x010f28000c1e1500 */
        /* <DEDUP_REMOVED lines=26> */
[----:B------:R-:W4:Y:S01]  /*30c80*/  @!P3 LDG.E.U16 R3, desc[UR6][R4.64] ;  /* 0x000000060403b981 */ /* 0x000f22000c1e1500 */
[----:B------:R-:W-:-:S03]  /*30c90*/  PRMT R14, RZ, 0x7610, R14 ;  /* 0x00007610ff0e7816 */ /* 0x000fc6000000000e */
[----:B----4-:R-:W-:Y:S04]  /*30ca0*/  STL [R1+0x4], R3 ;  /* 0x0000040301007387 */ /* 0x010fe80000100800 */
[----:B------:R-:W4:Y:S01]  /*30cb0*/  LDL R5, [R1+0xce0] ;  /* 0x000ce00001057983 */ /* 0x000f220000100800 */
[----:B------:R-:W-:Y:S01]  /*30cc0*/  @!P2 IMAD.MOV.U32 R4, RZ, RZ, R15 ;  /* 0x000000ffff04a224 */ /* 0x000fe200078e000f */
[----:B------:R-:W-:Y:S02]  /*30cd0*/  PRMT R29, RZ, 0x7610, R29 ;  /* 0x00007610ff1d7816 */ /* 0x000fe4000000001d */
[----:B------:R-:W2:Y:S04]  /*30ce0*/  LDL R15, [R1+0xbe0] ;  /* 0x000be000010f7983 */ /* 0x000ea80000100800 */
[----:B----4-:R0:W4:Y:S04]  /*30cf0*/  @!P2 LDG.E.U16 R14, desc[UR6][R4.64] ;  /* 0x00000006040ea981 */ /* 0x010128000c1e1500 */
[----:B------:R-:W3:Y:S01]  /*30d00*/  LDL R5, [R1+0xcd8] ;  /* 0x000cd80001057983 */ /* 0x000ee20000100800 */
[----:B0-----:R-:W-:-:S03]  /*30d10*/  @!P3 IMAD.MOV.U32 R4, RZ, RZ, R0 ;  /* 0x000000ffff04b224 */ /* 0x001fc600078e0000 */
[----:B----4-:R0:W-:Y:S01]  /*30d20*/  STL [R1], R14 ;  /* 0x0000000e01007387 */ /* 0x0101e20000100800 */
[----:B------:R-:W-:-:S03]  /*30d30*/  PRMT R28, RZ, 0x7610, R28 ;  /* 0x00007610ff1c7816 */ /* 0x000fc6000000001c */
[----:B------:R-:W4:Y:S04]  /*30d40*/  LDL R0, [R1+0xbdc] ;  /* 0x000bdc0001007983 */ /* 0x000f280000100800 */
[----:B---3--:R1:W3:Y:S04]  /*30d50*/  @!P3 LDG.E.U16 R29, desc[UR6][R4.64] ;  /* 0x00000006041db981 */ /* 0x0082e8000c1e1500 */
[----:B0-----:R-:W2:Y:S04]  /*30d60*/  LDL R14, [R1+0xbe4] ;  /* 0x000be400010e7983 */ /* 0x001ea80000100800 */
[----:B------:R-:W1:Y:S04]  /*30d70*/  LDL R4, [R1+0xc60] ;  /* 0x000c600001047983 */ /* 0x000e680000100800 */
[----:B------:R-:W1:Y:S02]  /*30d80*/  LDL R5, [R1+0xc64] ;  /* 0x000c640001057983 */ /* 0x000e640000100800 */
[----:B-1----:R-:W-:-:S04]  /*30d90*/  @!P2 LOP3.LUT R5, R5, R4, RZ, 0x3c, !PT ;  /* 0x000000040505a212 */ /* 0x002fc800078e3cff */
[----:B------:R-:W-:-:S04]  /*30da0*/  @!P2 LOP3.LUT R4, R5, R4, RZ, 0x3c, !PT ;  /* 0x000000040504a212 */ /* 0x000fc800078e3cff */
[----:B------:R-:W-:Y:S01]  /*30db0*/  @!P2 LOP3.LUT R5, R5, R4, RZ, 0x3c, !PT ;  /* 0x000000040505a212 */ /* 0x000fe200078e3cff */
[----:B---3--:R0:W-:Y:S04]  /*30dc0*/  STL [R1+0x4e30], R29 ;  /* 0x004e301d01007387 */ /* 0x0081e80000100800 */
[----:B------:R1:W3:Y:S01]  /*30dd0*/  @!P2 LDG.E.U16 R28, desc[UR6][R4.64] ;  /* 0x00000006041ca981 */ /* 0x0002e2000c1e1500 */
[----:B------:R-:W-:-:S03]  /*30de0*/  PRMT R27, RZ, 0x7610, R27 ;  /* 0x00007610ff1b7816 */ /* 0x000fc6000000001b */
[----:B0-----:R-:W4:Y:S04]  /*30df0*/  LDL R29, [R1+0xbd8] ;  /* 0x000bd800011d7983 */ /* 0x001f280000100800 */
[----:B------:R-:W1:Y:S04]  /*30e00*/  LDL R4, [R1+0xc58] ;  /* 0x000c580001047983 */ /* 0x000e680000100800 */
[----:B------:R-:W1:Y:S02]  /*30e10*/  LDL R5, [R1+0xc5c] ;  /* 0x000c5c0001057983 */ /* 0x000e640000100800 */
[----:B-1----:R-:W-:-:S04]  /*30e20*/  @!P3 LOP3.LUT R5, R5, R4, RZ, 0x3c, !PT ;  /* 0x000000040505b212 */ /* 0x002fc800078e3cff */
[----:B------:R-:W-:-:S04]  /*30e30*/  @!P3 LOP3.LUT R4, R5, R4, RZ, 0x3c, !PT ;  /* 0x000000040504b212 */ /* 0x000fc800078e3cff */
[----:B------:R-:W-:-:S05]  /*30e40*/  @!P3 LOP3.LUT R5, R5, R4, RZ, 0x3c, !PT ;  /* 0x000000040505b212 */ /* 0x000fca00078e3cff */
[----:B------:R2:W4:Y:S04]  /*30e50*/  @!P3 LDG.E.U16 R27, desc[UR6][R4.64] ;  /* 0x00000006041bb981 */ /* 0x000528000c1e1500 */
[----:B---3--:R0:W-:Y:S04]  /*30e60*/  STL [R1+0x4e34], R28 ;  /* 0x004e341c01007387 */ /* 0x0081e80000100800 */
[----:B0-----:R-:W3:Y:S01]  /*30e70*/  LDL R28, [R1+0xb64] ;  /* 0x000b6400011c7983 */ /* 0x001ee20000100800 */
[----:B------:R-:W-:Y:S01]  /*30e80*/  PRMT R26, RZ, 0x7610, R26 ;  /* 0x00007610ff1a7816 */ /* 0x000fe2000000001a */
[----:B--2---:R-:W-:-:S02]  /*30e90*/  @!P2 IMAD.MOV.U32 R4, RZ, RZ, R14 ;  /* 0x000000ffff04a224 */ /* 0x004fc400078e000e */
[----:B------:R-:W-:-:S05]  /*30ea0*/  @!P2 IMAD.MOV.U32 R5, RZ, RZ, R15 ;  /* 0x000000ffff05a224 */ /* 0x000fca00078e000f */
[----:B------:R0:W2:Y:S04]  /*30eb0*/  @!P2 LDG.E.U16 R26, desc[UR6][R4.64] ;  /* 0x00000006041aa981 */ /* 0x0000a8000c1e1500 */
[----:B----4-:R1:W-:Y:S04]  /*30ec0*/  STL [R1+0x4e38], R27 ;  /* 0x004e381b01007387 */ /* 0x0103e80000100800 */
[----:B------:R-:W4:Y:S04]  /*30ed0*/  LDL R15, [R1+0xb58] ;  /* 0x000b5800010f7983 */ /* 0x000f280000100800 */
[----:B------:R-:W4:Y:S04]  /*30ee0*/  LDL R14, [R1+0xb5c] ;  /* 0x000b5c00010e7983 */ /* 0x000f280000100800 */
[----:B-1----:R-:W4:Y:S01]  /*30ef0*/  LDL R27, [R1+0xb60] ;  /* 0x000b6000011b7983 */ /* 0x002f220000100800 */
[----:B------:R-:W-:Y:S01]  /*30f00*/  PRMT R25, RZ, 0x7610, R25 ;  /* 0x00007610ff197816 */ /* 0x000fe20000000019 */
[----:B0-----:R-:W-:-:S02]  /*30f10*/  @!P3 IMAD.MOV.U32 R4, RZ, RZ, R0 ;  /* 0x000000ffff04b224 */ /* 0x001fc400078e0000 */
[----:B------:R-:W-:-:S05]  /*30f20*/  @!P3 IMAD.MOV.U32 R5, RZ, RZ, R29 ;  /* 0x000000ffff05b224 */ /* 0x000fca00078e001d */
[----:B------:R3:W4:Y:S01]  /*30f30*/  @!P3 LDG.E.U16 R25, desc[UR6][R4.64] ;  /* 0x000000060419b981 */ /* 0x000722000c1e1500 */
[----:B------:R-:W-:Y:S01]  /*30f40*/  PRMT R24, RZ, 0x7610, R24 ;  /* 0x00007610ff187816 */ /* 0x000fe20000000018 */
[----:B---3--:R-:W-:Y:S01]  /*30f50*/  @!P2 IMAD.MOV.U32 R4, RZ, RZ, R28 ;  /* 0x000000ffff04a224 */ /* 0x008fe200078e001c */
[----:B------:R-:W-:Y:S01]  /*30f60*/  PRMT R13, RZ, 0x7610, R13 ;  /* 0x00007610ff0d7816 */ /* 0x000fe2000000000d */
[----:B--2---:R0:W-:Y:S04]  /*30f70*/  STL [R1+0x4e3c], R26 ;  /* 0x004e3c1a01007387 */ /* 0x0041e80000100800 */
[----:B------:R-:W2:Y:S04]  /*30f80*/  LDL R0, [R1+0xae4] ;  /* 0x000ae40001007983 */ /* 0x000ea80000100800 */
[----:B------:R-:W3:Y:S01]  /*30f90*/  LDL R29, [R1+0xae0] ;  /* 0x000ae000011d7983 */ /* 0x000ee20000100800 */
[----:B----4-:R-:W-:-:S05]  /*30fa0*/  @!P2 IMAD.MOV.U32 R5, RZ, RZ, R27 ;  /* 0x000000ffff05a224 */ /* 0x010fca00078e001b */
[----:B------:R1:W4:Y:S02]  /*30fb0*/  @!P2 LDG.E.U16 R24, desc[UR6][R4.64] ;  /* 0x000000060418a981 */ /* 0x000324000c1e1500 */
[----:B-1----:R-:W-:Y:S02]  /*30fc0*/  @!P3 IMAD.MOV.U32 R4, RZ, RZ, R14 ;  /* 0x000000ffff04b224 */ /* 0x002fe400078e000e */
[----:B------:R-:W-:-:S05]  /*30fd0*/  @!P3 IMAD.MOV.U32 R5, RZ, RZ, R15 ;  /* 0x000000ffff05b224 */ /* 0x000fca00078e000f */
[----:B------:R2:W3:Y:S04]  /*30fe0*/  @!P3 LDG.E.U16 R13, desc[UR6][R4.64] ;  /* 0x00000006040db981 */ /* 0x0004e8000c1e1500 */
[----:B------:R1:W-:Y:S04]  /*30ff0*/  STL [R1+0x4e40], R25 ;  /* 0x004e401901007387 */ /* 0x0003e80000100800 */
[----:B------:R-:W3:Y:S04]  /*31000*/  LDL R28, [R1+0xad8] ;  /* 0x000ad800011c7983 */ /* 0x000ee80000100800 */
[----:B------:R-:W3:Y:S04]  /*31010*/  LDL R27, [R1+0xadc] ;  /* 0x000adc00011b7983 */ /* 0x000ee80000100800 */
[----:B0-----:R-:W3:Y:S04]  /*31020*/  LDL R26, [R1+0x1c98] ;  /* 0x001c9800011a7983 */ /* 0x001ee80000100800 */
[----:B-1----:R-:W3:Y:S01]  /*31030*/  LDL R25, [R1+0x1ca4] ;  /* 0x001ca40001197983 */ /* 0x002ee20000100800 */
[----:B--2---:R-:W-:-:S03]  /*31040*/  @!P2 IMAD.MOV.U32 R4, RZ, RZ, R0 ;  /* 0x000000ffff04a224 */ /* 0x004fc600078e0000 */
[----:B----4-:R-:W-:Y:S04]  /*31050*/  STL [R1+0x4e44], R24 ;  /* 0x004e441801007387 */ /* 0x010fe80000100800 */
[----:B------:R-:W2:Y:S04]  /*31060*/  LDL R15, [R1+0x1ca0] ;  /* 0x001ca000010f7983 */ /* 0x000ea80000100800 */
[----:B------:R-:W4:Y:S04]  /*31070*/  LDL R14, [R1+0x1cac] ;  /* 0x001cac00010e7983 */ /* 0x000f280000100800 */
[----:B---3--:R0:W-:Y:S04]  /*31080*/  STL [R1+0x4e48], R13 ;  /* 0x004e480d01007387 */ /* 0x0081e80000100800 */
[----:B------:R-:W3:Y:S04]  /*31090*/  LDL R0, [R1+0x1d24] ;  /* 0x001d240001007983 */ /* 0x000ee80000100800 */
[----:B0-----:R-:W3:Y:S01]  /*310a0*/  LDL R13, [R1+0x1d18] ;  /* 0x001d1800010d7983 */ /* 0x001ee20000100800 */
[----:B------:R-:W-:Y:S01]  /*310b0*/  PRMT R12, RZ, 0x7610, R12 ;  /* 0x00007610ff0c7816 */ /* 0x000fe2000000000c */
[----:B------:R-:W-:Y:S01]  /*310c0*/  @!P2 IMAD.MOV.U32 R5, RZ, RZ, R29 ;  /* 0x000000ffff05a224 */ /* 0x000fe200078e001d */
[----:B------:R-:W-:-:S04]  /*310d0*/  PRMT R11, RZ, 0x7610, R11 ;  /* 0x00007610ff0b7816 */ /* 0x000fc8000000000b */
[----:B------:R0:W3:Y:S01]  /*310e0*/  @!P2 LDG.E.U16 R12, desc[UR6][R4.64] ;  /* 0x00000006040ca981 */ /* 0x0000e2000c1e1500 */
[----:B------:R-:W-:Y:S01]  /*310f0*/  PRMT R10, RZ, 0x7610, R10 ;  /* 0x00007610ff0a7816 */ /* 0x000fe2000000000a */
[----:B0-----:R-:W-:Y:S02]  /*31100*/  @!P3 IMAD.MOV.U32 R4, RZ, RZ, R27 ;  /* 0x000000ffff04b224 */ /* 0x001fe400078e001b */
[----:B------:R-:W-:-:S05]  /*31110*/  @!P3 IMAD.MOV.U32 R5, RZ, RZ, R28 ;  /* 0x000000ffff05b224 */ /* 0x000fca00078e001c */
[----:B------:R0:W3:Y:S01]  /*31120*/  @!P3 LDG.E.U16 R11, desc[UR6][R4.64] ;  /* 0x00000006040bb981 */ /* 0x0000e2000c1e1500 */
[----:B------:R-:W-:Y:S01]  /*31130*/  PRMT R9, RZ, 0x7610, R9 ;  /* 0x00007610ff097816 */ /* 0x000fe20000000009 */
[----:B0-----:R-:W-:Y:S02]  /*31140*/  @!P2 IMAD.MOV.U32 R4, RZ, RZ, R25 ;  /* 0x000000ffff04a224 */ /* 0x001fe400078e0019 */
[----:B------:R-:W-:-:S05]  /*31150*/  @!P2 IMAD.MOV.U32 R5, RZ, RZ, R26 ;  /* 0x000000ffff05a224 */ /* 0x000fca00078e001a */
[----:B------:R2:W3:Y:S01]  /*31160*/  @!P2 LDG.E.U16 R10, desc[UR6][R4.64] ;  /* 0x00000006040aa981 */ /* 0x0004e2000c1e1500 */
[----:B------:R-:W-:Y:S01]  /*31170*/  PRMT R8, RZ, 0x7610, R8 ;  /* 0x00007610ff087816 */ /* 0x000fe20000000008 */
[----:B--2---:R-:W-:Y:S02]  /*31180*/  @!P3 IMAD.MOV.U32 R5, RZ, RZ, R15 ;  /* 0x000000ffff05b224 */ /* 0x004fe400078e000f */
[----:B----4-:R-:W-:-:S05]  /*31190*/  @!P3 IMAD.MOV.U32 R4, RZ, RZ, R14 ;  /* 0x000000ffff04b224 */ /* 0x010fca00078e000e */
[----:B------:R3:W2:Y:S02]  /*311a0*/  @!P3 LDG.E.U16 R9, desc[UR6][R4.64] ;  /* 0x000000060409b981 */ /* 0x0006a4000c1e1500 */
[----:B---3--:R-:W-:Y:S02]  /*311b0*/  @!P2 IMAD.MOV.U32 R4, RZ, RZ, R0 ;  /* 0x000000ffff04a224 */ /* 0x008fe400078e0000 */
[----:B------:R-:W-:-:S05]  /*311c0*/  @!P2 IMAD.MOV.U32 R5, RZ, RZ, R13 ;  /* 0x000000ffff05a224 */ /* 0x000fca00078e000d */
[----:B------:R-:W3:Y:S04]  /*311d0*/  @!P2 LDG.E.U16 R8, desc[UR6][R4.64] ;  /* 0x000000060408a981 */ /* 0x000ee8000c1e1500 */
[----:B------:R0:W-:Y:S04]  /*311e0*/  STL [R1+0x4e4c], R12 ;  /* 0x004e4c0c01007387 */ /* 0x0001e80000100800 */
[----:B------:R1:W-:Y:S04]  /*311f0*/  STL [R1+0x4e50], R11 ;  /* 0x004e500b01007387 */ /* 0x0003e80000100800 */
[----:B------:R-:W4:Y:S04]  /*31200*/  LDL R26, [R1+0x1d20] ;  /* 0x001d2000011a7983 */ /* 0x000f280000100800 */
[----:B------:R-:W4:Y:S04]  /*31210*/  LDL R25, [R1+0x1d2c] ;  /* 0x001d2c0001197983 */ /* 0x000f280000100800 */
[----:B------:R3:W-:Y:S04]  /*31220*/  STL [R1+0x4e54], R10 ;  /* 0x004e540a01007387 */ /* 0x0007e80000100800 */
[----:B------:R-:W4:Y:S04]  /*31230*/  LDL R15, [R1+0x1d98] ;  /* 0x001d9800010f7983 */ /* 0x000f280000100800 */
[----:B------:R-:W4:Y:S04]  /*31240*/  LDL R14, [R1+0x1da4] ;  /* 0x001da400010e7983 */ /* 0x000f280000100800 */
[----:B--2---:R2:W-:Y:S04]  /*31250*/  STL [R1+0x4e58], R9 ;  /* 0x004e580901007387 */ /* 0x0045e80000100800 */
[----:B------:R-:W4:Y:S04]  /*31260*/  LDL R24, [R1+0x1da0] ;  /* 0x001da00001187983 */ /* 0x000f280000100800 */
[----:B------:R-:W4:Y:S04]  /*31270*/  LDL R13, [R1+0x1dac] ;  /* 0x001dac00010d7983 */ /* 0x000f280000100800 */
[----:B0-----:R-:W4:Y:S04]  /*31280*/  LDL R12, [R1+0x1e20] ;  /* 0x001e2000010c7983 */ /* 0x001f280000100800 */
[----:B-1----:R-:W4:Y:S04]  /*31290*/  LDL R11, [R1+0x1e2c] ;  /* 0x001e2c00010b7983 */ /* 0x002f280000100800 */
[----:B------:R-:W4:Y:S04]  /*312a0*/  LDL.LU R0, [R1+0x184c] ;  /* 0x00184c0001007983 */ /* 0x000f280000300800 */
[----:B---3--:R0:W-:Y:S04]  /*312b0*/  STL [R1+0x4e5c], R8 ;  /* 0x004e5c0801007387 */ /* 0x0081e80000100800 */
[----:B------:R-:W3:Y:S04]  /*312c0*/  LDL R10, [R1+0x1850] ;  /* 0x00185000010a7983 */ /* 0x000ee80000100800 */
[----:B--2---:R-:W2:Y:S01]  /*312d0*/  LDL R9, [R1+0x1854] ;  /* 0x0018540001097983 */ /* 0x004ea20000100800 */
[----:B------:R-:W-:-:S02]  /*312e0*/  PRMT R7, RZ, 0x7610, R7 ;  /* 0x00007610ff077816 */ /* 0x000fc40000000007 */
[----:B------:R-:W-:Y:S02]  /*312f0*/  PRMT R6, RZ, 0x7610, R6 ;  /* 0x00007610ff067816 */ /* 0x000fe40000000006 */
[----:B------:R-:W-:Y:S01]  /*31300*/  PRMT R23, RZ, 0x7610, R23 ;  /* 0x00007610ff177816 */ /* 0x000fe20000000017 */
[----:B0-----:R-:W3:Y:S01]  /*31310*/  LDL R8, [R1+0x1848] ;  /* 0x0018480001087983 */ /* 0x001ee20000100800 */
[----:B----4-:R-:W-:Y:S02]  /*31320*/  @!P3 IMAD.MOV.U32 R5, RZ, RZ, R26 ;  /* 0x000000ffff05b224 */ /* 0x010fe400078e001a */
[----:B------:R-:W-:-:S05]  /*31330*/  @!P3 IMAD.MOV.U32 R4, RZ, RZ, R25 ;  /* 0x000000ffff04b224 */ /* 0x000fca00078e0019 */
[----:B------:R0:W4:Y:S02]  /*31340*/  @!P3 LDG.E.U16 R7, desc[UR6][R4.64] ;  /* 0x000000060407b981 */ /* 0x000124000c1e1500 */
[----:B0-----:R-:W-:Y:S02]  /*31350*/  PRMT R5, RZ, 0x7610, R5 ;  /* 0x00007610ff057816 */ /* 0x001fe40000000005 */
[----:B------:R0:W4:Y:S01]  /*31360*/  @!P2 LDG.E.U16 R6, desc[UR6][R14.64] ;  /* 0x000000060e06a981 */ /* 0x000122000c1e1500 */
[----:B------:R-:W-:Y:S01]  /*31370*/  PRMT R4, RZ, 0x7610, R4 ;  /* 0x00007610ff047816 */ /* 0x000fe20000000004 */
[----:B0-----:R-:W-:Y:S02]  /*31380*/  @!P3 IMAD.MOV.U32 R15, RZ, RZ, R24 ;  /* 0x000000ffff0fb224 */ /* 0x001fe400078e0018 */
[----:B------:R-:W-:-:S05]  /*31390*/  @!P3 IMAD.MOV.U32 R14, RZ, RZ, R13 ;  /* 0x000000ffff0eb224 */ /* 0x000fca00078e000d */
[----:B------:R0:W4:Y:S02]  /*313a0*/  @!P3 LDG.E.U16 R5, desc[UR6][R14.64] ;  /* 0x000000060e05b981 */ /* 0x000124000c1e1500 */
[----:B0-----:R-:W-:Y:S02]  /*313b0*/  @!P3 IMAD.MOV.U32 R14, RZ, RZ, R11 ;  /* 0x000000ffff0eb224 */ /* 0x001fe400078e000b */
[----:B------:R-:W-:-:S05]  /*313c0*/  @!P3 IMAD.MOV.U32 R15, RZ, RZ, R12 ;  /* 0x000000ffff0fb224 */ /* 0x000fca00078e000c */
[----:B------:R2:W4:Y:S02]  /*313d0*/  @!P3 LDG.E.U16 R4, desc[UR6][R14.64] ;  /* 0x000000060e04b981 */ /* 0x000524000c1e1500 */
[----:B--2---:R-:W-:Y:S02]  /*313e0*/  @!P2 IMAD.MOV.U32 R14, RZ, RZ, R9 ;  /* 0x000000ffff0ea224 */ /* 0x004fe400078e0009 */
[----:B---3--:R-:W-:-:S05]  /*313f0*/  @!P2 IMAD.MOV.U32 R15, RZ, RZ, R10 ;  /* 0x000000ffff0fa224 */ /* 0x008fca00078e000a */
[----:B------:R0:W2:Y:S01]  /*31400*/  @!P2 LDG.E.U16 R23, desc[UR6][R14.64] ;  /* 0x000000060e17a981 */ /* 0x0000a2000c1e1500 */
[----:B------:R-:W-:-:S03]  /*31410*/  PRMT R22, RZ, 0x7610, R22 ;  /* 0x00007610ff167816 */ /* 0x000fc60000000016 */
[----:B----4-:R-:W-:Y:S01]  /*31420*/  STL [R1+0x4e60], R7 ;  /* 0x004e600701007387 */ /* 0x010fe20000100800 */
[----:B0-----:R-:W-:Y:S02]  /*31430*/  @!P3 IMAD.MOV.U32 R14, RZ, RZ, R0 ;  /* 0x000000ffff0eb224 */ /* 0x001fe400078e0000 */
[----:B------:R-:W-:-:S05]  /*31440*/  @!P3 IMAD.MOV.U32 R15, RZ, RZ, R8 ;  /* 0x000000ffff0fb224 */ /* 0x000fca00078e0008 */
[----:B------:R-:W3:Y:S04]  /*31450*/  @!P3 LDG.E.U16 R22, desc[UR6][R14.64] ;  /* 0x000000060e16b981 */ /* 0x000ee8000c1e1500 */
[----:B------:R0:W-:Y:S04]  /*31460*/  STL [R1+0x4e64], R6 ;  /* 0x004e640601007387 */ /* 0x0001e80000100800 */
[----:B------:R-:W-:Y:S04]  /*31470*/  STL [R1+0x4e68], R5 ;  /* 0x004e680501007387 */ /* 0x000fe80000100800 */
[----:B------:R1:W-:Y:S04]  /*31480*/  STL [R1+0x4e6c], R4 ;  /* 0x004e6c0401007387 */ /* 0x0003e80000100800 */
[----:B--2---:R-:W-:Y:S04]  /*31490*/  STL [R1+0x4e70], R23 ;  /* 0x004e701701007387 */ /* 0x004fe80000100800 */
[----:B0-----:R-:W2:Y:S04]  /*314a0*/  LDL R6, [R1+0x17d0] ;  /* 0x0017d00001067983 */ /* 0x001ea80000100800 */
[----:B-1----:R-:W4:Y:S04]  /*314b0*/  LDL R4, [R1+0x17d4] ;  /* 0x0017d40001047983 */ /* 0x002f280000100800 */
[----:B------:R-:W4:Y:S04]  /*314c0*/  LDL R12, [R1+0x17c8] ;  /* 0x0017c800010c7983 */ /* 0x000f280000100800 */
[----:B------:R-:W4:Y:S04]  /*314d0*/  LDL R11, [R1+0x17cc] ;  /* 0x0017cc00010b7983 */ /* 0x000f280000100800 */
[----:B------:R-:W4:Y:S04]  /*314e0*/  LDL R10, [R1+0x1e18] ;  /* 0x001e1800010a7983 */ /* 0x000f280000100800 */
[----:B------:R-:W4:Y:S04]  /*314f0*/  LDL R9, [R1+0x1e24] ;  /* 0x001e240001097983 */ /* 0x000f280000100800 */
[----:B------:R-:W4:Y:S04]  /*31500*/  LDL R8, [R1+0x1750] ;  /* 0x0017500001087983 */ /* 0x000f280000100800 */
[----:B------:R-:W4:Y:S04]  /*31510*/  LDL R7, [R1+0x1754] ;  /* 0x0017540001077983 */ /* 0x000f280000100800 */
[----:B------:R-:W4:Y:S04]  /*31520*/  LDL R5, [R1+0x174c] ;  /* 0x00174c0001057983 */ /* 0x000f280000100800 */
        /* <DEDUP_REMOVED lines=165> */
[----:B------:R0:W-:Y:S04]  /*31f80*/  STL [R1+0x4e74], R0 ;  /* 0x004e740001007387 */ /* 0x0001e80000100800 */
[----:B---3--:R-:W-:Y:S01]  /*31f90*/  STL [R1+0x4e78], R22 ;  /* 0x004e781601007387 */ /* 0x008fe20000100800 */
[----:B------:R-:W-:-:S02]  /*31fa0*/  PRMT R18, RZ, 0x7610, R18 ;  /* 0x00007610ff127816 */ /* 0x000fc40000000012 */
[----:B------:R-:W-:Y:S02]  /*31fb0*/  PRMT R16, RZ, 0x7610, R16 ;  /* 0x00007610ff107816 */ /* 0x000fe40000000010 */
[----:B------:R-:W-:Y:S02]  /*31fc0*/  PRMT R17, RZ, 0x7610, R17 ;  /* 0x00007610ff117816 */ /* 0x000fe40000000011 */
[----:B------:R-:W-:Y:S02]  /*31fd0*/  PRMT R19, RZ, 0x7610, R19 ;  /* 0x00007610ff137816 */ /* 0x000fe40000000013 */
[----:B------:R-:W-:Y:S01]  /*31fe0*/  PRMT R20, RZ, 0x7610, R20 ;  /* 0x00007610ff147816 */ /* 0x000fe20000000014 */
[----:B0-----:R-:W3:Y:S01]  /*31ff0*/  LDL R0, [R1+0x16d4] ;  /* 0x0016d40001007983 */ /* 0x001ee20000100800 */
[----:B--2---:R-:W-:-:S03]  /*32000*/  @!P2 IMAD.MOV.U32 R15, RZ, RZ, R6 ;  /* 0x000000ffff0fa224 */ /* 0x004fc600078e0006 */
[----:B------:R-:W2:Y:S01]  /*32010*/  LDL R6, [R1+0x1748] ;  /* 0x0017480001067983 */ /* 0x000ea20000100800 */
[----:B----4-:R-:W-:-:S03]  /*32020*/  @!P2 IMAD.MOV.U32 R14, RZ, RZ, R4 ;  /* 0x000000ffff0ea224 */ /* 0x010fc600078e0004 */
[----:B------:R-:W4:Y:S04]  /*32030*/  LDL R4, [R1+0x16d0] ;  /* 0x0016d00001047983 */ /* 0x000f280000100800 */
[----:B------:R0:W3:Y:S02]  /*32040*/  @!P2 LDG.E.U16 R18, desc[UR6][R14.64] ;  /* 0x000000060e12a981 */ /* 0x0000e4000c1e1500 */
[----:B0-----:R-:W-:Y:S02]  /*32050*/  @!P3 IMAD.MOV.U32 R14, RZ, RZ, R11 ;  /* 0x000000ffff0eb224 */ /* 0x001fe400078e000b */
[----:B------:R-:W-:-:S05]  /*32060*/  @!P3 IMAD.MOV.U32 R15, RZ, RZ, R12 ;  /* 0x000000ffff0fb224 */ /* 0x000fca00078e000c */
[----:B------:R0:W4:Y:S02]  /*32070*/  @!P3 LDG.E.U16 R16, desc[UR6][R14.64] ;  /* 0x000000060e10b981 */ /* 0x000124000c1e1500 */
[----:B0-----:R-:W-:Y:S02]  /*32080*/  @!P2 IMAD.MOV.U32 R14, RZ, RZ, R9 ;  /* 0x000000ffff0ea224 */ /* 0x001fe400078e0009 */
[----:B------:R-:W-:-:S05]  /*32090*/  @!P2 IMAD.MOV.U32 R15, RZ, RZ, R10 ;  /* 0x000000ffff0fa224 */ /* 0x000fca00078e000a */
[----:B------:R0:W4:Y:S02]  /*320a0*/  @!P2 LDG.E.U16 R17, desc[UR6][R14.64] ;  /* 0x000000060e11a981 */ /* 0x000124000c1e1500 */
[----:B0-----:R-:W-:Y:S02]  /*320b0*/  @!P2 IMAD.MOV.U32 R14, RZ, RZ, R7 ;  /* 0x000000ffff0ea224 */ /* 0x001fe400078e0007 */
[----:B------:R-:W-:-:S05]  /*320c0*/  @!P2 IMAD.MOV.U32 R15, RZ, RZ, R8 ;  /* 0x000000ffff0fa224 */ /* 0x000fca00078e0008 */
[----:B------:R0:W4:Y:S02]  /*320d0*/  @!P2 LDG.E.U16 R19, desc[UR6][R14.64] ;  /* 0x000000060e13a981 */ /* 0x000124000c1e1500 */
[----:B0-----:R-:W-:Y:S02]  /*320e0*/  @!P3 IMAD.MOV.U32 R14, RZ, RZ, R5 ;  /* 0x000000ffff0eb224 */ /* 0x001fe400078e0005 */
[----:B--2---:R-:W-:-:S05]  /*320f0*/  @!P3 IMAD.MOV.U32 R15, RZ, RZ, R6 ;  /* 0x000000ffff0fb224 */ /* 0x004fca00078e0006 */
[----:B------:R0:W2:Y:S04]  /*32100*/  @!P3 LDG.E.U16 R20, desc[UR6][R14.64] ;  /* 0x000000060e14b981 */ /* 0x0000a8000c1e1500 */
[----:B---3--:R-:W-:Y:S04]  /*32110*/  STL [R1+0x4e7c], R18 ;  /* 0x004e7c1201007387 */ /* 0x008fe80000100800 */
[----:B----4-:R-:W-:Y:S01]  /*32120*/  STL [R1+0x4e80], R16 ;  /* 0x004e801001007387 */ /* 0x010fe20000100800 */
[----:B0-----:R-:W-:Y:S02]  /*32130*/  @!P2 IMAD.MOV.U32 R14, RZ, RZ, R0 ;  /* 0x000000ffff0ea224 */ /* 0x001fe400078e0000 */
[----:B------:R-:W-:Y:S01]  /*32140*/  @!P2 IMAD.MOV.U32 R15, RZ, RZ, R4 ;  /* 0x000000ffff0fa224 */ /* 0x000fe200078e0004 */
[----:B------:R-:W-:Y:S01]  /*32150*/  STL [R1+0x4e84], R17 ;  /* 0x004e841101007387 */ /* 0x000fe20000100800 */
[----:B------:R-:W-:-:S06]  /*32160*/  PRMT R21, RZ, 0x7610, R21 ;  /* 0x00007610ff157816 */ /* 0x000fcc0000000015 */
[----:B------:R-:W3:Y:S04]  /*32170*/  @!P2 LDG.E.U16 R21, desc[UR6][R14.64] ;  /* 0x000000060e15a981 */ /* 0x000ee8000c1e1500 */
[----:B------:R0:W-:Y:S04]  /*32180*/  STL [R1+0x4e88], R19 ;  /* 0x004e881301007387 */ /* 0x0001e80000100800 */
[----:B------:R-:W4:Y:S04]  /*32190*/  LDL.LU R29, [R1+0x2b8] ;  /* 0x0002b800011d7983 */ /* 0x000f280000300800 */
[----:B------:R-:W4:Y:S04]  /*321a0*/  LDL.LU R28, [R1+0x298] ;  /* 0x00029800011c7983 */ /* 0x000f280000300800 */
[----:B--2---:R1:W-:Y:S04]  /*321b0*/  STL [R1+0x4e8c], R20 ;  /* 0x004e8c1401007387 */ /* 0x0043e80000100800 */
[----:B------:R-:W2:Y:S04]  /*321c0*/  LDL R26, [R1+0x1e98] ;  /* 0x001e9800011a7983 */ /* 0x000ea80000100800 */
[----:B0-----:R-:W2:Y:S04]  /*321d0*/  LDL R19, [R1+0x1e88] ;  /* 0x001e880001137983 */ /* 0x001ea80000100800 */
[----:B------:R-:W2:Y:S04]  /*321e0*/  LDL R17, [R1+0x1e94] ;  /* 0x001e940001117983 */ /* 0x000ea80000100800 */
        /* <DEDUP_REMOVED lines=17> */
[----:B------:R-:W2:Y:S01]  /*32300*/  LDL R15, [R1+0x1e90] ;  /* 0x001e9000010f7983 */ /* 0x000ea20000100800 */
[----:B------:R-:W0:Y:S01]  /*32310*/  S2R R3, SR_TID.X ;  /* 0x0000000000037919 */ /* 0x000e220000002100 */
[----:B-1----:R-:W-:-:S02]  /*32320*/  PRMT R20, RZ, 0x7610, R20 ;  /* 0x00007610ff147816 */ /* 0x002fc40000000014 */
[----:B------:R-:W-:Y:S01]  /*32330*/  PRMT R16, RZ, 0x7610, R16 ;  /* 0x00007610ff107816 */ /* 0x000fe20000000010 */
[----:B---3--:R-:W-:Y:S01]  /*32340*/  STL [R1+0x4e90], R21 ;  /* 0x004e901501007387 */ /* 0x008fe20000100800 */
[----:B0-----:R-:W-:-:S05]  /*32350*/  LOP3.LUT R3, R3, 0x3f, RZ, 0xc0, !PT ;  /* 0x0000003f03037812 */ /* 0x001fca00078ec0ff */
[----:B------:R-:W-:-:S05]  /*32360*/  IMAD.SHL.U32 R3, R3, 0x2, RZ ;  /* 0x0000000203037824 */ /* 0x000fca00078e00ff */
[----:B----4-:R0:W-:Y:S04]  /*32370*/  STS.U16 [R3+UR4+0x10000], R29 ;  /* 0x0100001d03007988 */ /* 0x0101e80008000404 */
[----:B------:R1:W-:Y:S01]  /*32380*/  STS.U16 [R3+UR4+0x10400], R28 ;  /* 0x0104001c03007988 */ /* 0x0003e20008000404 */
[----:B--2---:R-:W-:-:S05]  /*32390*/  @!P3 IMAD.MOV.U32 R14, RZ, RZ, R26 ;  /* 0x000000ffff0eb224 */ /* 0x004fca00078e001a */
[----:B------:R2:W3:Y:S02]  /*323a0*/  @!P3 LDG.E.U16 R20, desc[UR6][R14.64] ;  /* 0x000000060e14b981 */ /* 0x0004e4000c1e1500 */
[----:B--2---:R-:W-:Y:S02]  /*323b0*/  @!P2 IMAD.MOV.U32 R14, RZ, RZ, R17 ;  /* 0x000000ffff0ea224 */ /* 0x004fe400078e0011 */
[----:B------:R-:W-:-:S05]  /*323c0*/  @!P2 IMAD.MOV.U32 R15, RZ, RZ, R19 ;  /* 0x000000ffff0fa224 */ /* 0x000fca00078e0013 */
[----:B------:R-:W2:Y:S04]  /*323d0*/  @!P2 LDG.E.U16 R16, desc[UR6][R14.64] ;  /* 0x000000060e10a981 */ /* 0x000ea8000c1e1500 */
[----:B------:R-:W-:Y:S04]  /*323e0*/  STL [R1+0x4e98], R14 ;  /* 0x004e980e01007387 */ /* 0x000fe80000100800 */
[----:B------:R-:W-:Y:S04]  /*323f0*/  STL [R1+0x4e94], R15 ;  /* 0x004e940f01007387 */ /* 0x000fe80000100800 */
[----:B0-----:R-:W4:Y:S04]  /*32400*/  LDL.LU R29, [R1+0x234] ;  /* 0x00023400011d7983 */ /* 0x001f280000300800 */
[----:B------:R-:W4:Y:S04]  /*32410*/  LDL.LU R26, [R1+0x214] ;  /* 0x00021400011a7983 */ /* 0x000f280000300800 */
[----:B-1----:R-:W4:Y:S04]  /*32420*/  LDL.LU R28, [R1+0x1f4] ;  /* 0x0001f400011c7983 */ /* 0x002f280000300800 */
[----:B------:R0:W-:Y:S04]  /*32430*/  STS.U16 [R3+UR4+0x11400], R27 ;  /* 0x0114001b03007988 */ /* 0x0001e80008000404 */
[----:B------:R1:W-:Y:S04]  /*32440*/  STS.U16 [R3+UR4+0x13000], R2 ;  /* 0x0130000203007988 */ /* 0x0003e80008000404 */
[----:B------:R-:W-:Y:S04]  /*32450*/  STS.U16 [R3+UR4+0x10800], R18 ;  /* 0x0108001203007988 */ /* 0x000fe80008000404 */
[----:B0-----:R-:W4:Y:S04]  /*32460*/  LDL.LU R27, [R1+0x1d4] ;  /* 0x0001d400011b7983 */ /* 0x001f280000300800 */
[----:B------:R-:W4:Y:S04]  /*32470*/  LDL.LU R15, [R1+0x1b4] ;  /* 0x0001b400010f7983 */ /* 0x000f280000300800 */
[----:B------:R-:W4:Y:S01]  /*32480*/  LDL.LU R14, [R1+0x194] ;  /* 0x00019400010e7983 */ /* 0x000f220000300800 */
[----:B-1----:R-:W-:-:S03]  /*32490*/  LOP3.LUT R2, R3, 0x10, RZ, 0x3c, !PT ;  /* 0x0000001003027812 */ /* 0x002fc600078e3cff */
[----:B------:R-:W-:Y:S04]  /*324a0*/  STS.U16 [R3+UR4+0x10c00], R22 ;  /* 0x010c001603007988 */ /* 0x000fe80008000404 */
        /* <DEDUP_REMOVED lines=14> */
[----:B---3--:R0:W-:Y:S04]  /*32590*/  STL [R1+0xa98], R20 ;  /* 0x000a981401007387 */ /* 0x0081e80000100800 */
[----:B------:R-:W3:Y:S04]  /*325a0*/  LDL.LU R21, [R1+0x174] ;  /* 0x0001740001157983 */ /* 0x000ee80000300800 */
[----:B0-----:R-:W3:Y:S04]  /*325b0*/  LDL.LU R20, [R1+0x154] ;  /* 0x0001540001147983 */ /* 0x001ee80000300800 */
[----:B--2---:R-:W-:Y:S04]  /*325c0*/  STL [R1+0xa9c], R16 ;  /* 0x000a9c1001007387 */ /* 0x004fe80000100800 */
[----:B------:R-:W2:Y:S04]  /*325d0*/  LDL.LU R19, [R1+0x134] ;  /* 0x0001340001137983 */ /* 0x000ea80000300800 */
[----:B------:R-:W2:Y:S04]  /*325e0*/  LDL.LU R17, [R1+0x114] ;  /* 0x0001140001117983 */ /* 0x000ea80000300800 */
[----:B------:R-:W2:Y:S04]  /*325f0*/  LDL.LU R0, [R1+0xf4] ;  /* 0x0000f40001007983 */ /* 0x000ea80000300800 */
[----:B----4-:R0:W-:Y:S04]  /*32600*/  STS.U16 [R2+UR4+0x11080], R29 ;  /* 0x0110801d02007988 */ /* 0x0101e80008000404 */
[----:B------:R-:W-:Y:S04]  /*32610*/  STS.U16 [R2+UR4+0x11480], R26 ;  /* 0x0114801a02007988 */ /* 0x000fe80008000404 */
[----:B------:R1:W-:Y:S04]  /*32620*/  STS.U16 [R2+UR4+0x11880], R28 ;  /* 0x0118801c02007988 */ /* 0x0003e80008000404 */
[----:B0-----:R-:W4:Y:S04]  /*32630*/  LDL.LU R29, [R1+0xd4] ;  /* 0x0000d400011d7983 */ /* 0x001f280000300800 */
[----:B------:R-:W4:Y:S04]  /*32640*/  LDL.LU R16, [R1+0x2b0] ;  /* 0x0002b00001107983 */ /* 0x000f280000300800 */
[----:B------:R-:W4:Y:S04]  /*32650*/  LDL.LU R18, [R1+0x290] ;  /* 0x0002900001127983 */ /* 0x000f280000300800 */
[----:B------:R-:W4:Y:S04]  /*32660*/  LDL.LU R22, [R1+0x270] ;  /* 0x0002700001167983 */ /* 0x000f280000300800 */
[----:B-1----:R-:W4:Y:S04]  /*32670*/  LDL.LU R28, [R1+0x250] ;  /* 0x00025000011c7983 */ /* 0x002f280000300800 */
[----:B------:R0:W-:Y:S04]  /*32680*/  STS.U16 [R2+UR4+0x11c80], R27 ;  /* 0x011c801b02007988 */ /* 0x0001e80008000404 */
[----:B------:R-:W4:Y:S04]  /*32690*/  LDL.LU R23, [R1+0x230] ;  /* 0x0002300001177983 */ /* 0x000f280000300800 */
[----:B------:R-:W4:Y:S04]  /*326a0*/  LDL.LU R4, [R1+0x210] ;  /* 0x0002100001047983 */ /* 0x000f280000300800 */
[----:B------:R-:W-:Y:S04]  /*326b0*/  STS.U16 [R2+UR4+0x12080], R15 ;  /* 0x0120800f02007988 */ /* 0x000fe80008000404 */
[----:B------:R-:W4:Y:S04]  /*326c0*/  LDL.LU R5, [R1+0x1f0] ;  /* 0x0001f00001057983 */ /* 0x000f280000300800 */
[----:B------:R-:W-:Y:S04]  /*326d0*/  STS.U16 [R2+UR4+0x12480], R14 ;  /* 0x0124800e02007988 */ /* 0x000fe80008000404 */
        /* <DEDUP_REMOVED lines=11> */
[----:B0-----:R-:W4:Y:S04]  /*32790*/  LDL.LU R27, [R1+0x26c] ;  /* 0x00026c00011b7983 */ /* 0x001f280000300800 */
[----:B---3--:R-:W-:Y:S04]  /*327a0*/  STS.U16 [R2+UR4+0x12880], R21 ;  /* 0x0128801502007988 */ /* 0x008fe80008000404 */
[----:B------:R-:W-:Y:S04]  /*327b0*/  STS.U16 [R2+UR4+0x12c80], R20 ;  /* 0x012c801402007988 */ /* 0x000fe80008000404 */
[----:B--2---:R-:W-:Y:S04]  /*327c0*/  STS.U16 [R2+UR4+0x13080], R19 ;  /* 0x0130801302007988 */ /* 0x004fe80008000404 */
[----:B------:R-:W-:Y:S04]  /*327d0*/  STS.U16 [R2+UR4+0x13480], R17 ;  /* 0x0134801102007988 */ /* 0x000fe80008000404 */
[----:B------:R0:W-:Y:S02]  /*327e0*/  STS.U16 [R2+UR4+0x13880], R0 ;  /* 0x0138800002007988 */ /* 0x0001e40008000404 */
[----:B0-----:R-:W-:-:S02]  /*327f0*/  LOP3.LUT R0, R3, 0x20, RZ, 0x3c, !PT ;  /* 0x0000002003007812 */ /* 0x001fc400078e3cff */
[----:B----4-:R0:W-:Y:S04]  /*32800*/  STS.U16 [R2+UR4+0x13c80], R29 ;  /* 0x013c801d02007988 */ /* 0x0101e80008000404 */
[----:B------:R-:W-:Y:S04]  /*32810*/  STS.U16 [R0+UR4+0x10100], R16 ;  /* 0x0101001000007988 */ /* 0x000fe80008000404 */
[----:B------:R-:W-:Y:S04]  /*32820*/  STS.U16 [R0+UR4+0x10500], R18 ;  /* 0x0105001200007988 */ /* 0x000fe80008000404 */
[----:B------:R-:W-:Y:S04]  /*32830*/  STS.U16 [R0+UR4+0x10900], R22 ;  /* 0x0109001600007988 */ /* 0x000fe80008000404 */
[----:B------:R1:W-:Y:S04]  /*32840*/  STS.U16 [R0+UR4+0x10d00], R28 ;  /* 0x010d001c00007988 */ /* 0x0003e80008000404 */
[----:B0-----:R-:W2:Y:S04]  /*32850*/  LDL.LU R29, [R1+0x24c] ;  /* 0x00024c00011d7983 */ /* 0x001ea80000300800 */
[----:B------:R0:W-:Y:S04]  /*32860*/  STL [R1+0x4e9c], R2 ;  /* 0x004e9c0201007387 */ /* 0x0001e80000100800 */
[----:B-1----:R-:W3:Y:S01]  /*32870*/  LDL.LU R28, [R1+0x22c] ;  /* 0x00022c00011c7983 */ /* 0x002ee20000300800 */
[----:B0-----:R-:W-:-:S03]  /*32880*/  LOP3.LUT R2, R3, 0x30, RZ, 0x3c, !PT ;  /* 0x0000003003027812 */ /* 0x001fc600078e3cff */
[----:B------:R-:W4:Y:S04]  /*32890*/  LDL.LU R3, [R1+0x1ec] ;  /* 0x0001ec0001037983 */ /* 0x000f280000300800 */
        /* <DEDUP_REMOVED lines=15> */
[----:B----4-:R0:W-:Y:S04]  /*32990*/  STL [R1+0x4ec0], R3 ;  /* 0x004ec00301007387 */ /* 0x0101e80000100800 */
[----:B0-----:R-:W4:Y:S04]  /*329a0*/  LDL.LU R3, [R1+0x20c] ;  /* 0x00020c0001037983 */ /* 0x001f280000300800 */
        /* <DEDUP_REMOVED lines=8> */
[----:B--2---:R0:W-:Y:S04]  /*32a30*/  STS.U16 [R2+UR4+0x10d80], R29 ;  /* 0x010d801d02007988 */ /* 0x0041e80008000404 */
[----:B------:R-:W2:Y:S04]  /*32a40*/  LDL.LU R18, [R1+0xcc] ;  /* 0x0000cc0001127983 */ /* 0x000ea80000300800 */
[----:B0-----:R-:W2:Y:S04]  /*32a50*/  LDL.LU R29, [R1+0x2a8] ;  /* 0x0002a800011d7983 */ /* 0x001ea80000300800 */
        /* <DEDUP_REMOVED lines=15> */
[----:B---3--:R0:W-:Y:S04]  /*32b50*/  STS.U16 [R2+UR4+0x11180], R28 ;  /* 0x0111801c02007988 */ /* 0x0081e80008000404 */
[----:B------:R-:W3:Y:S04]  /*32b60*/  LDL.LU R27, [R1+0x2a4] ;  /* 0x0002a400011b7983 */ /* 0x000ee80000300800 */
[----:B0-----:R-:W3:Y:S04]  /*32b70*/  LDL.LU R28, [R1+0x284] ;  /* 0x00028400011c7983 */ /* 0x001ee80000300800 */
[----:B----4-:R0:W-:Y:S04]  /*32b80*/  STS.U16 [R2+UR4+0x11580], R3 ;  /* 0x0115800302007988 */ /* 0x0101e80008000404 */
[----:B0-----:R-:W4:Y:S04]  /*32b90*/  LDL.LU R3, [R1+0x4ec0] ;  /* 0x004ec00001037983 */ /* 0x001f280000300800 */
[----:B----4-:R0:W-:Y:S02]  /*32ba0*/  STS.U16 [R2+UR4+0x11980], R3 ;  /* 0x0119800302007988 */ /* 0x0101e40008000404 */
[----:B0-----:R-:W0:Y:S02]  /*32bb0*/  S2R R3, SR_TID.X ;  /* 0x0000000000037919 */ /* 0x001e240000002100 */
[----:B------:R-:W-:Y:S04]  /*32bc0*/  STS.U16 [R2+UR4+0x11d80], R15 ;  /* 0x011d800f02007988 */ /* 0x000fe80008000404 */
[----:B------:R-:W-:Y:S04]  /*32bd0*/  STS.U16 [R2+UR4+0x12180], R14 ;  /* 0x0121800e02007988 */ /* 0x000fe80008000404 */
[----:B------:R-:W-:Y:S04]  /*32be0*/  STS.U16 [R2+UR4+0x12580], R21 ;  /* 0x0125801502007988 */ /* 0x000fe80008000404 */
[----:B------:R-:W-:Y:S04]  /*32bf0*/  STS.U16 [R2+UR4+0x12980], R20 ;  /* 0x0129801402007988 */ /* 0x000fe80008000404 */
[----:B------:R-:W-:Y:S04]  /*32c00*/  STS.U16 [R2+UR4+0x12d80], R19 ;  /* 0x012d801302007988 */ /* 0x000fe80008000404 */
[----:B------:R1:W-:Y:S04]  /*32c10*/  STS.U16 [R2+UR4+0x13180], R0 ;  /* 0x0131800002007988 */ /* 0x0003e80008000404 */
[----:B------:R-:W-:Y:S04]  /*32c20*/  STS.U16 [R2+UR4+0x13580], R17 ;  /* 0x0135801102007988 */ /* 0x000fe80008000404 */
[----:B------:R-:W-:Y:S04]  /*32c30*/  STS.U16 [R2+UR4+0x13980], R16 ;  /* 0x0139801002007988 */ /* 0x000fe80008000404 */
[----:B--2---:R-:W-:Y:S01]  /*32c40*/  STS.U16 [R2+UR4+0x13d80], R18 ;  /* 0x013d801202007988 */ /* 0x004fe20008000404 */
[----:B0-----:R-:W-:-:S05]  /*32c50*/  LOP3.LUT R3, R3, 0x3f, RZ, 0xc0, !PT ;  /* 0x0000003f03037812 */ /* 0x001fca00078ec0ff */
[----:B------:R-:W-:-:S05]  /*32c60*/  IMAD.SHL.U32 R3, R3, 0x2, RZ ;  /* 0x0000000203037824 */ /* 0x000fca00078e00ff */
[C---:B-1----:R-:W-:Y:S02]  /*32c70*/  LOP3.LUT R0, R3.reuse, 0x40, RZ, 0x3c, !PT ;  /* 0x0000004003007812 */ /* 0x042fe400078e3cff */
[----:B------:R-:W-:-:S03]  /*32c80*/  LOP3.LUT R14, R3, 0x50, RZ, 0x3c, !PT ;  /* 0x00000050030e7812 */ /* 0x000fc600078e3cff */
[----:B------:R0:W-:Y:S04]  /*32c90*/  STS.U16 [R0+UR4+0x10200], R29 ;  /* 0x0102001d00007988 */ /* 0x0001e80008000404 */
[----:B0-----:R-:W2:Y:S04]  /*32ca0*/  LDL.LU R29, [R1+0x264] ;  /* 0x00026400011d7983 */ /* 0x001ea80000300800 */
[----:B------:R-:W4:Y:S04]  /*32cb0*/  LDL.LU R3, [R1+0x204] ;  /* 0x0002040001037983 */ /* 0x000f280000300800 */
[----:B----4-:R0:W-:Y:S04]  /*32cc0*/  STL [R1+0x4eb8], R3 ;  /* 0x004eb80301007387 */ /* 0x0101e80000100800 */
[----:B0-----:R-:W4:Y:S04]  /*32cd0*/  LDL.LU R3, [R1+0x224] ;  /* 0x0002240001037983 */ /* 0x001f280000300800 */
        /* <DEDUP_REMOVED lines=40> */
[----:B---3--:R0:W-:Y:S04]  /*32f60*/  STS.U16 [R14+UR4+0x10280], R27 ;  /* 0x0102801b0e007988 */ /* 0x0081e80008000404 */
[----:B------:R-:W3:Y:S04]  /*32f70*/  LDL.LU R26, [R1+0x100] ;  /* 0x00010000011a7983 */ /* 0x000ee80000300800 */
[----:B------:R1:W-:Y:S04]  /*32f80*/  STS.U16 [R14+UR4+0x10680], R28 ;  /* 0x0106801c0e007988 */ /* 0x0003e80008000404 */
[----:B--2---:R2:W-:Y:S04]  /*32f90*/  STS.U16 [R14+UR4+0x10a80], R29 ;  /* 0x010a801d0e007988 */ /* 0x0045e80008000404 */
[----:B0-----:R-:W3:Y:S04]  /*32fa0*/  LDL.LU R27, [R1+0xe0] ;  /* 0x0000e000011b7983 */ /* 0x001ee80000300800 */
[----:B-1----:R-:W3:Y:S04]  /*32fb0*/  LDL.LU R28, [R1+0xc0] ;  /* 0x0000c000011c7983 */ /* 0x002ee80000300800 */
[----:B--2---:R-:W2:Y:S04]  /*32fc0*/  LDL.LU R29, [R1+0x29c] ;  /* 0x00029c00011d7983 */ /* 0x004ea80000300800 */
[----:B----4-:R0:W-:Y:S04]  /*32fd0*/  STS.U16 [R14+UR4+0x10e80], R3 ;  /* 0x010e80030e007988 */ /* 0x0101e80008000404 */
[----:B0-----:R-:W4:Y:S04]  /*32fe0*/  LDL.LU R3, [R1+0x4ebc] ;  /* 0x004ebc0001037983 */ /* 0x001f280000300800 */
[----:B----4-:R0:W-:Y:S04]  /*32ff0*/  STS.U16 [R14+UR4+0x11280], R3 ;  /* 0x011280030e007988 */ /* 0x0101e80008000404 */
[----:B0-----:R-:W4:Y:S04]  /*33000*/  LDL.LU R3, [R1+0x4eb8] ;  /* 0x004eb80001037983 */ /* 0x001f280000300800 */
[----:B----4-:R0:W-:Y:S02]  /*33010*/  STS.U16 [R14+UR4+0x11680], R3 ;  /* 0x011680030e007988 */ /* 0x0101e40008000404 */
[----:B0-----:R-:W0:Y:S02]  /*33020*/  S2R R3, SR_TID.X ;  /* 0x0000000000037919 */ /* 0x001e240000002100 */
[----:B------:R1:W-:Y:S04]  /*33030*/  STS.U16 [R14+UR4+0x11a80], R2 ;  /* 0x011a80020e007988 */ /* 0x0003e80008000404 */
        /* <DEDUP_REMOVED lines=8> */
[----:B------:R4:W-:Y:S01]  /*330c0*/  STS.U16 [R14+UR4+0x13e80], R0 ;  /* 0x013e80000e007988 */ /* 0x0009e20008000404 */
[----:B0-----:R-:W-:-:S05]  /*330d0*/  LOP3.LUT R3, R3, 0x3f, RZ, 0xc0, !PT ;  /* 0x0000003f03037812 */ /* 0x001fca00078ec0ff */
[----:B------:R-:W-:-:S05]  /*330e0*/  IMAD.SHL.U32 R3, R3, 0x2, RZ ;  /* 0x0000000203037824 */ /* 0x000fca00078e00ff */
[C---:B-1----:R-:W-:Y:S02]  /*330f0*/  LOP3.LUT R2, R3.reuse, 0x60, RZ, 0x3c, !PT ;  /* 0x0000006003027812 */ /* 0x042fe400078e3cff */
[----:B----4-:R-:W-:Y:S02]  /*33100*/  LOP3.LUT R0, R3, 0x70, RZ, 0x3c, !PT ;  /* 0x0000007003007812 */ /* 0x010fe400078e3cff */
[----:B------:R-:W4:Y:S04]  /*33110*/  LDL.LU R3, [R1+0x21c] ;  /* 0x00021c0001037983 */ /* 0x000f280000300800 */
[----:B----4-:R0:W-:Y:S04]  /*33120*/  STL [R1+0x4eac], R3 ;  /* 0x004eac0301007387 */ /* 0x0101e80000100800 */
[----:B0-----:R-:W4:Y:S04]  /*33130*/  LDL.LU R3, [R1+0x23c] ;  /* 0x00023c0001037983 */ /* 0x001f280000300800 */
        /* <DEDUP_REMOVED lines=15> */
[----:B---3--:R-:W-:Y:S04]  /*33230*/  STS.U16 [R2+UR4+0x13700], R26 ;  /* 0x0137001a02007988 */ /* 0x008fe80008000404 */
[----:B------:R-:W-:Y:S04]  /*33240*/  STS.U16 [R2+UR4+0x13b00], R27 ;  /* 0x013b001b02007988 */ /* 0x000fe80008000404 */
[----:B------:R-:W-:Y:S04]  /*33250*/  STS.U16 [R2+UR4+0x13f00], R28 ;  /* 0x013f001c02007988 */ /* 0x000fe80008000404 */
[----:B----4-:R0:W-:Y:S04]  /*33260*/  STL [R1+0x4eb4], R3 ;  /* 0x004eb40301007387 */ /* 0x0101e80000100800 */
[----:B0-----:R-:W3:Y:S04]  /*33270*/  LDL.LU R3, [R1+0x27c] ;  /* 0x00027c0001037983 */ /* 0x001ee80000300800 */
        /* <DEDUP_REMOVED lines=28> */
[----:B---3--:R0:W-:Y:S04]  /*33440*/  STS.U16 [R0+UR4+0x10780], R3 ;  /* 0x0107800300007988 */ /* 0x0081e80008000404 */
[----:B0-----:R-:W3:Y:S04]  /*33450*/  LDL.LU R3, [R1+0x4eb4] ;  /* 0x004eb40001037983 */ /* 0x001ee80000300800 */
[----:B---3--:R0:W-:Y:S04]  /*33460*/  STS.U16 [R0+UR4+0x10b80], R3 ;  /* 0x010b800300007988 */ /* 0x0081e80008000404 */
[----:B0-----:R-:W3:Y:S04]  /*33470*/  LDL.LU R3, [R1+0x4eb0] ;  /* 0x004eb00001037983 */ /* 0x001ee80000300800 */
[----:B---3--:R0:W-:Y:S04]  /*33480*/  STS.U16 [R0+UR4+0x10f80], R3 ;  /* 0x010f800300007988 */ /* 0x0081e80008000404 */
[----:B0-----:R-:W3:Y:S04]  /*33490*/  LDL.LU R3, [R1+0x4eac] ;  /* 0x004eac0001037983 */ /* 0x001ee80000300800 */
[----:B---3--:R-:W-:Y:S04]  /*334a0*/  STS.U16 [R0+UR4+0x11380], R3 ;  /* 0x0113800300007988 */ /* 0x008fe80008000404 */
[----:B----4-:R0:W-:Y:S04]  /*334b0*/  STS.U16 [R0+UR4+0x11780], R2 ;  /* 0x0117800200007988 */ /* 0x0101e80008000404 */
[----:B0-----:R-:W3:Y:S04]  /*334c0*/  LDL.LU R2, [R1+0x6c] ;  /* 0x00006c0001027983 */ /* 0x001ee80000300800 */
[----:B---3--:R0:W-:Y:S04]  /*334d0*/  STL [R1+0x4ea0], R2 ;  /* 0x004ea00201007387 */ /* 0x0081e80000100800 */
[----:B0-----:R-:W3:Y:S04]  /*334e0*/  LDL.LU R2, [R1+0x70] ;  /* 0x0000700001027983 */ /* 0x001ee80000300800 */
[----:B---3--:R0:W-:Y:S04]  /*334f0*/  STL [R1+0x4ea4], R2 ;  /* 0x004ea40201007387 */ /* 0x0081e80000100800 */
[----:B0-----:R-:W3:Y:S01]  /*33500*/  LDL.LU R2, [R1+0x74] ;  /* 0x0000740001027983 */ /* 0x001ee20000300800 */
[----:B------:R-:W0:Y:S03]  /*33510*/  S2R R3, SR_TID.X ;  /* 0x0000000000037919 */ /* 0x000e260000002100 */
        /* <DEDUP_REMOVED lines=11> */
[----:B-1----:R-:W3:Y:S01]  /*335d0*/  LDL.LU R2, [R1+0x78] ;  /* 0x0000780001027983 */ /* 0x002ee20000300800 */
[----:B0-----:R-:W-:-:S03]  /*335e0*/  LOP3.LUT R3, R3, 0x3f, RZ, 0xc0, !PT ;  /* 0x0000003f03037812 */ /* 0x001fc600078ec0ff */
[----:B------:R-:W4:Y:S04]  /*335f0*/  LDL.LU R14, [R1+0x68] ;  /* 0x00006800010e7983 */ /* 0x000f280000300800 */
[----:B------:R-:W4:Y:S04]  /*33600*/  LDL.LU R15, [R1+0x64] ;  /* 0x00006400010f7983 */ /* 0x000f280000300800 */
[----:B------:R-:W4:Y:S04]  /*33610*/  LDL.LU R21, [R1+0x60] ;  /* 0x0000600001157983 */ /* 0x000f280000300800 */
[----:B------:R-:W4:Y:S04]  /*33620*/  LDL.LU R20, [R1+0x5c] ;  /* 0x00005c0001147983 */ /* 0x000f280000300800 */
[----:B------:R-:W4:Y:S01]  /*33630*/  LDL.LU R19, [R1+0x58] ;  /* 0x0000580001137983 */ /* 0x000f220000300800 */
[----:B------:R-:W-:-:S03]  /*33640*/  IMAD.SHL.U32 R3, R3, 0x2, RZ ;  /* 0x0000000203037824 */ /* 0x000fc600078e00ff */
[----:B------:R-:W4:Y:S04]  /*33650*/  LDL.LU R17, [R1+0x54] ;  /* 0x0000540001117983 */ /* 0x000f280000300800 */
[----:B------:R-:W4:Y:S04]  /*33660*/  LDL.LU R16, [R1+0x50] ;  /* 0x0000500001107983 */ /* 0x000f280000300800 */
[----:B------:R-:W4:Y:S04]  /*33670*/  LDL.LU R18, [R1+0x4c] ;  /* 0x00004c0001127983 */ /* 0x000f280000300800 */
[----:B------:R-:W4:Y:S04]  /*33680*/  LDL.LU R22, [R1+0x48] ;  /* 0x0000480001167983 */ /* 0x000f280000300800 */
[----:B------:R-:W4:Y:S04]  /*33690*/  LDL.LU R0, [R1+0x44] ;  /* 0x0000440001007983 */ /* 0x000f280000300800 */
[----:B------:R0:W-:Y:S04]  /*336a0*/  STS.U16 [R3+UR4], R4 ;  /* 0x0000000403007988 */ /* 0x0001e80008000404 */
[----:B------:R-:W4:Y:S04]  /*336b0*/  LDL.LU R23, [R1+0x40] ;  /* 0x0000400001177983 */ /* 0x000f280000300800 */
[----:B------:R1:W-:Y:S04]  /*336c0*/  STS.U16 [R3+UR4+0x80], R5 ;  /* 0x0000800503007988 */ /* 0x0003e80008000404 */
[----:B------:R2:W-:Y:S04]  /*336d0*/  STS.U16 [R3+UR4+0x800], R6 ;  /* 0x0008000603007988 */ /* 0x0005e80008000404 */
[----:B------:R2:W-:Y:S04]  /*336e0*/  STS.U16 [R3+UR4+0x880], R7 ;  /* 0x0008800703007988 */ /* 0x0005e80008000404 */
[----:B------:R2:W-:Y:S04]  /*336f0*/  STS.U16 [R3+UR4+0x1000], R8 ;  /* 0x0010000803007988 */ /* 0x0005e80008000404 */
[----:B------:R2:W-:Y:S04]  /*33700*/  STS.U16 [R3+UR4+0x1080], R9 ;  /* 0x0010800903007988 */ /* 0x0005e80008000404 */
[----:B0-----:R-:W4:Y:S04]  /*33710*/  LDL.LU R4, [R1+0x3c] ;  /* 0x00003c0001047983 */ /* 0x001f280000300800 */
[----:B-1----:R-:W4:Y:S04]  /*33720*/  LDL.LU R5, [R1+0x38] ;  /* 0x0000380001057983 */ /* 0x002f280000300800 */
[----:B--2---:R-:W2:Y:S04]  /*33730*/  LDL.LU R6, [R1+0x34] ;  /* 0x0000340001067983 */ /* 0x004ea80000300800 */
[----:B------:R-:W2:Y:S04]  /*33740*/  LDL.LU R7, [R1+0x30] ;  /* 0x0000300001077983 */ /* 0x000ea80000300800 */
[----:B------:R-:W2:Y:S04]  /*33750*/  LDL.LU R8, [R1+0x2c] ;  /* 0x00002c0001087983 */ /* 0x000ea80000300800 */
[----:B------:R0:W-:Y:S04]  /*33760*/  STS.U16 [R3+UR4+0x1800], R10 ;  /* 0x0018000a03007988 */ /* 0x0001e80008000404 */
[----:B------:R-:W2:Y:S04]  /*33770*/  LDL.LU R9, [R1+0x28] ;  /* 0x0000280001097983 */ /* 0x000ea80000300800 */
[----:B------:R1:W-:Y:S04]  /*33780*/  STS.U16 [R3+UR4+0x1880], R11 ;  /* 0x0018800b03007988 */ /* 0x0003e80008000404 */
[----:B------:R1:W-:Y:S04]  /*33790*/  STS.U16 [R3+UR4+0x2000], R12 ;  /* 0x0020000c03007988 */ /* 0x0003e80008000404 */
[----:B------:R1:W-:Y:S04]  /*337a0*/  STS.U16 [R3+UR4+0x2080], R13 ;  /* 0x0020800d03007988 */ /* 0x0003e80008000404 */
[----:B------:R1:W-:Y:S04]  /*337b0*/  STS.U16 [R3+UR4+0x2800], R24 ;  /* 0x0028001803007988 */ /* 0x0003e80008000404 */
[----:B------:R1:W-:Y:S04]  /*337c0*/  STS.U16 [R3+UR4+0x2880], R25 ;  /* 0x0028801903007988 */ /* 0x0003e80008000404 */
[----:B0-----:R-:W2:Y:S04]  /*337d0*/  LDL.LU R10, [R1+0x24] ;  /* 0x00002400010a7983 */ /* 0x001ea80000300800 */
[----:B-1----:R-:W2:Y:S04]  /*337e0*/  LDL.LU R11, [R1+0x20] ;  /* 0x00002000010b7983 */ /* 0x002ea80000300800 */
[----:B------:R-:W2:Y:S04]  /*337f0*/  LDL.LU R12, [R1+0x1c] ;  /* 0x00001c00010c7983 */ /* 0x000ea80000300800 */
[----:B------:R-:W2:Y:S04]  /*33800*/  LDL.LU R13, [R1+0x18] ;  /* 0x00001800010d7983 */ /* 0x000ea80000300800 */
[----:B------:R-:W2:Y:S04]  /*33810*/  LDL.LU R24, [R1+0x14] ;  /* 0x0000140001187983 */ /* 0x000ea80000300800 */
[----:B------:R0:W-:Y:S04]  /*33820*/  STS.U16 [R3+UR4+0x3000], R26 ;  /* 0x0030001a03007988 */ /* 0x0001e80008000404 */
[----:B------:R-:W2:Y:S04]  /*33830*/  LDL.LU R25, [R1+0x10] ;  /* 0x0000100001197983 */ /* 0x000ea80000300800 */
[----:B------:R1:W-:Y:S04]  /*33840*/  STS.U16 [R3+UR4+0x3080], R27 ;  /* 0x0030801b03007988 */ /* 0x0003e80008000404 */
[----:B------:R1:W-:Y:S04]  /*33850*/  STS.U16 [R3+UR4+0x3800], R28 ;  /* 0x0038001c03007988 */ /* 0x0003e80008000404 */
[----:B------:R1:W-:Y:S04]  /*33860*/  STS.U16 [R3+UR4+0x3880], R29 ;  /* 0x0038801d03007988 */ /* 0x0003e80008000404 */
[----:B0-----:R-:W2:Y:S04]  /*33870*/  LDL.LU R26, [R1+0xc] ;  /* 0x00000c00011a7983 */ /* 0x001ea80000300800 */
[----:B-1----:R-:W2:Y:S04]  /*33880*/  LDL.LU R27, [R1+0x8] ;  /* 0x00000800011b7983 */ /* 0x002ea80000300800 */
[----:B------:R-:W2:Y:S04]  /*33890*/  LDL.LU R28, [R1+0x4] ;  /* 0x00000400011c7983 */ /* 0x000ea80000300800 */
[----:B------:R-:W2:Y:S04]  /*338a0*/  LDL.LU R29, [R1] ;  /* 0x00000000011d7983 */ /* 0x000ea80000300800 */
[----:B---3--:R0:W-:Y:S04]  /*338b0*/  STS.U16 [R3+UR4+0x4000], R2 ;  /* 0x0040000203007988 */ /* 0x0081e80008000404 */
[----:B0-----:R-:W3:Y:S04]  /*338c0*/  LDL.LU R2, [R1+0x4ea8] ;  /* 0x004ea80001027983 */ /* 0x001ee80000300800 */
[----:B---3--:R0:W-:Y:S04]  /*338d0*/  STS.U16 [R3+UR4+0x4080], R2 ;  /* 0x0040800203007988 */ /* 0x0081e80008000404 */
[----:B0-----:R-:W3:Y:S04]  /*338e0*/  LDL.LU R2, [R1+0x4ea4] ;  /* 0x004ea40001027983 */ /* 0x001ee80000300800 */
[----:B---3--:R0:W-:Y:S04]  /*338f0*/  STS.U16 [R3+UR4+0x4800], R2 ;  /* 0x0048000203007988 */ /* 0x0081e80008000404 */
[----:B0-----:R-:W3:Y:S04]  /*33900*/  LDL.LU R2, [R1+0x4ea0] ;  /* 0x004ea00001027983 */ /* 0x001ee80000300800 */
[----:B----4-:R-:W-:Y:S04]  /*33910*/  STS.U16 [R3+UR4+0x5000], R14 ;  /* 0x0050000e03007988 */ /* 0x010fe80008000404 */
        /* <DEDUP_REMOVED lines=12> */
[----:B---3--:R0:W-:Y:S04]  /*339e0*/  STS.U16 [R3+UR4+0x4880], R2 ;  /* 0x0048800203007988 */ /* 0x0081e80008000404 */
[----:B0-----:R-:W3:Y:S04]  /*339f0*/  LDL.LU R2, [R1+0x4e9c] ;  /* 0x004e9c0001027983 */ /* 0x001ee80000300800 */
[----:B------:R-:W4:Y:S04]  /*33a00*/  LDL.LU R14, [R1+0x4e98] ;  /* 0x004e9800010e7983 */ /* 0x000f280000300800 */
[----:B------:R-:W4:Y:S04]  /*33a10*/  LDL.LU R15, [R1+0x4e94] ;  /* 0x004e9400010f7983 */ /* 0x000f280000300800 */
[----:B------:R-:W4:Y:S04]  /*33a20*/  LDL.LU R21, [R1+0x4e90] ;  /* 0x004e900001157983 */ /* 0x000f280000300800 */
[----:B------:R-:W4:Y:S04]  /*33a30*/  LDL.LU R20, [R1+0x4e8c] ;  /* 0x004e8c0001147983 */ /* 0x000f280000300800 */
[----:B------:R-:W4:Y:S04]  /*33a40*/  LDL.LU R19, [R1+0x4e88] ;  /* 0x004e880001137983 */ /* 0x000f280000300800 */
[----:B------:R-:W3:Y:S04]  /*33a50*/  LDL.LU R17, [R1+0x4e84] ;  /* 0x004e840001117983 */ /* 0x000ee80000300800 */
[----:B------:R-:W4:Y:S04]  /*33a60*/  LDL.LU R16, [R1+0x4e80] ;  /* 0x004e800001107983 */ /* 0x000f280000300800 */
[----:B------:R-:W4:Y:S04]  /*33a70*/  LDL.LU R18, [R1+0x4e7c] ;  /* 0x004e7c0001127983 */ /* 0x000f280000300800 */
[----:B------:R-:W4:Y:S04]  /*33a80*/  LDL.LU R22, [R1+0x4e78] ;  /* 0x004e780001167983 */ /* 0x000f280000300800 */
[----:B------:R-:W3:Y:S04]  /*33a90*/  LDL.LU R0, [R1+0x4e74] ;  /* 0x004e740001007983 */ /* 0x000ee80000300800 */
[----:B------:R-:W4:Y:S04]  /*33aa0*/  LDL.LU R23, [R1+0x4e70] ;  /* 0x004e700001177983 */ /* 0x000f280000300800 */
[----:B------:R-:W3:Y:S04]  /*33ab0*/  LDL.LU R4, [R1+0x4e6c] ;  /* 0x004e6c0001047983 */ /* 0x000ee80000300800 */
[----:B------:R-:W4:Y:S04]  /*33ac0*/  LDL.LU R5, [R1+0x4e68] ;  /* 0x004e680001057983 */ /* 0x000f280000300800 */
[----:B--2---:R0:W-:Y:S04]  /*33ad0*/  STS.U16 [R3+UR4+0x8080], R6 ;  /* 0x0080800603007988 */ /* 0x0041e80008000404 */
        /* <DEDUP_REMOVED lines=10> */
[----:B------:R-:W2:Y:S04]  /*33b80*/  LDL.LU R11, [R1+0x4e50] ;  /* 0x004e5000010b7983 */ /* 0x000ea80000300800 */
[----:B------:R0:W-:Y:S04]  /*33b90*/  STS.U16 [R3+UR4+0x9880], R12 ;  /* 0x0098800c03007988 */ /* 0x0001e80008000404 */
        /* <DEDUP_REMOVED lines=10> */
[----:B------:R-:W2:Y:S04]  /*33c40*/  LDL.LU R27, [R1+0x4e38] ;  /* 0x004e3800011b7983 */ /* 0x000ea80000300800 */
[----:B------:R0:W-:Y:S04]  /*33c50*/  STS.U16 [R3+UR4+0xb080], R28 ;  /* 0x00b0801c03007988 */ /* 0x0001e80008000404 */
[----:B------:R1:W-:Y:S04]  /*33c60*/  STS.U16 [R3+UR4+0xb800], R29 ;  /* 0x00b8001d03007988 */ /* 0x0003e80008000404 */
[----:B0-----:R-:W2:Y:S04]  /*33c70*/  LDL.LU R28, [R1+0x4e34] ;  /* 0x004e3400011c7983 */ /* 0x001ea80000300800 */
[----:B-1----:R-:W2:Y:S04]  /*33c80*/  LDL.LU R29, [R1+0x4e30] ;  /* 0x004e3000011d7983 */ /* 0x002ea80000300800 */
[----:B---3--:R0:W-:Y:S04]  /*33c90*/  STS.U16 [R3+UR4+0xf880], R4 ;  /* 0x00f8800403007988 */ /* 0x0081e80008000404 */
[----:B----4-:R1:W-:Y:S04]  /*33ca0*/  STS.U16 [R3+UR4+0xf080], R5 ;  /* 0x00f0800503007988 */ /* 0x0103e80008000404 */
[----:B0-----:R-:W3:Y:S04]  /*33cb0*/  LDL R4, [R1+0x1840] ;  /* 0x0018400001047983 */ /* 0x001ee80000100800 */
[----:B-1----:R-:W3:Y:S01]  /*33cc0*/  LDL R5, [R1+0x1844] ;  /* 0x0018440001057983 */ /* 0x002ee20000100800 */
[----:B------:R-:W-:-:S02]  /*33cd0*/  PRMT R0, RZ, 0x7610, R0 ;  /* 0x00007610ff007816 */ /* 0x000fc40000000000 */
[----:B---3--:R-:W-:-:S04]  /*33ce0*/  @!P2 LOP3.LUT R5, R5, R4, RZ, 0x3c, !PT ;  /* 0x000000040505a212 */ /* 0x008fc800078e3cff */
[----:B------:R-:W-:-:S04]  /*33cf0*/  @!P2 LOP3.LUT R4, R5, R4, RZ, 0x3c, !PT ;  /* 0x000000040504a212 */ /* 0x000fc800078e3cff */
[----:B------:R-:W-:-:S05]  /*33d00*/  @!P2 LOP3.LUT R5, R5, R4, RZ, 0x3c, !PT ;  /* 0x000000040505a212 */ /* 0x000fca00078e3cff */
[----:B------:R-:W3:Y:S04]  /*33d10*/  @!P2 LDG.E.U16 R0, desc[UR6][R4.64] ;  /* 0x000000060400a981 */ /* 0x000ee8000c1e1500 */
[----:B--2---:R-:W-:Y:S04]  /*33d20*/  STS.U16 [R3+UR4+0xb880], R29 ;  /* 0x00b8801d03007988 */ /* 0x004fe80008000404 */
        /* <DEDUP_REMOVED lines=16> */
[----:B------:R-:W-:Y:S04]  /*33e30*/  STS.U16 [R2+UR4+0x900], R18 ;  /* 0x0009001202007988 */ /* 0x000fe80008000404 */
[----:B------:R-:W-:Y:S04]  /*33e40*/  STS.U16 [R2+UR4+0x980], R16 ;  /* 0x0009801002007988 */ /* 0x000fe80008000404 */
[----:B------:R-:W-:Y:S04]  /*33e50*/  STS.U16 [R2+UR4+0x1100], R19 ;  /* 0x0011001302007988 */ /* 0x000fe80008000404 */
[----:B------:R-:W-:Y:S04]  /*33e60*/  STS.U16 [R2+UR4+0x1180], R20 ;  /* 0x0011801402007988 */ /* 0x000fe80008000404 */
[----:B------:R1:W-:Y:S04]  /*33e70*/  STS.U16 [R2+UR4+0x1900], R21 ;  /* 0x0019001502007988 */ /* 0x0003e80008000404 */
[----:B0-----:R-:W2:Y:S04]  /*33e80*/  LDL.LU R3, [R1+0x1e80] ;  /* 0x001e800001037983 */ /* 0x001ea80000300800 */
[----:B-1----:R-:W4:Y:S04]  /*33e90*/  LDL.LU R2, [R1+0x4e2c] ;  /* 0x004e2c0001027983 */ /* 0x002f280000300800 */
[----:B---3--:R0:W-:Y:S04]  /*33ea0*/  STL [R1+0xa94], R0 ;  /* 0x000a940001007387 */ /* 0x0081e80000100800 */
[----:B0-----:R-:W3:Y:S04]  /*33eb0*/  LDL.LU R0, [R1+0x4e28] ;  /* 0x004e280001007983 */ /* 0x001ee80000300800 */
[----:B------:R-:W2:Y:S04]  /*33ec0*/  LDL R4, [R1+0x1838] ;  /* 0x0018380001047983 */ /* 0x000ea80000100800 */
[----:B------:R-:W2:Y:S01]  /*33ed0*/  LDL R5, [R1+0x183c] ;  /* 0x00183c0001057983 */ /* 0x000ea20000100800 */
[----:B----4-:R-:W-:-:S02]  /*33ee0*/  PRMT R2, RZ, 0x7610, R2 ;  /* 0x00007610ff027816 */ /* 0x010fc40000000002 */
[----:B--2---:R-:W-:-:S04]  /*33ef0*/  @!P3 LOP3.LUT R5, R5, R4, RZ, 0x3c, !PT ;  /* 0x000000040505b212 */ /* 0x004fc800078e3cff */
        /* <DEDUP_REMOVED lines=2886> */
[----:B------:R-:W4:Y:S02]  /*3f360*/  LDL R5, [R1+0xc9c] ;  /* 0x000c9c0001057983 */ /* 0x000f240000100800 */
[----:B----4-:R-:W-:-:S02]  /*3f370*/  @!P3 LOP3.LUT R5, R5, R4, RZ, 0x3c, !PT ;  /* 0x000000040505b212 */ /* 0x010fc400078e3cff */
[----:B--2---:R-:W-:Y:S02]  /*3f380*/  PRMT R2, RZ, 0x7610, R2 ;  /* 0x00007610ff027816 */ /* 0x004fe40000000002 */
        /* <DEDUP_REMOVED lines=581> */
[----:B--2---:R-:W-:Y:S02]  /*417e0*/  PRMT R2, RZ, 0x7610, R2 ;  /* 0x00007610ff027816 */ /* 0x004fe40000000002 */
        /* <DEDUP_REMOVED lines=9> */
[----:B------:R-:W3:Y:S02]  /*41880*/  LDL R5, [R1+0x1ccc] ;  /* 0x001ccc0001057983 */ /* 0x000ee40000100800 */
[----:B---3--:R-:W-:-:S02]  /*41890*/  @!P3 LOP3.LUT R5, R5, R4, RZ, 0x3c, !PT ;  /* 0x000000040505b212 */ /* 0x008fc400078e3cff */
[----:B--2---:R-:W-:Y:S02]  /*418a0*/  PRMT R2, RZ, 0x7610, R2 ;  /* 0x00007610ff027816 */ /* 0x004fe40000000002 */
[----:B------:R-:W-:-:S04]  /*418b0*/  @!P3 LOP3.LUT R4, R5, R4, RZ, 0x3c, !PT ;  /* 0x000000040504b212 */ /* 0x000fc800078e3cff */
[----:B------:R-:W-:-:S05]  /*418c0*/  @!P3 LOP3.LUT R5, R5, R4, RZ, 0x3c, !PT ;  /* 0x000000040505b212 */ /* 0x000fca00078e3cff */
[----:B------:R-:W2:Y:S04]  /*418d0*/  @!P3 LDG.E.U16 R2, desc[UR6][R4.64] ;  /* 0x000000060402b981 */ /* 0x000ea8000c1e1500 */
        /* <DEDUP_REMOVED lines=29> */
[----:B------:R-:W3:Y:S01]  /*41ab0*/  LDL R5, [R1+0x1d28] ;  /* 0x001d280001057983 */ /* 0x000ee20000100800 */
[----:B----4-:R-:W-:-:S03]  /*41ac0*/  @!P2 IMAD.MOV.U32 R4, RZ, RZ, R13 ;  /* 0x000000ffff04a224 */ /* 0x010fc600078e000d */
[----:B------:R-:W4:Y:S01]  /*41ad0*/  LDL R13, [R1+0x1e3c] ;  /* 0x001e3c00010d7983 */ /* 0x000f220000100800 */
[----:B--2---:R-:W-:-:S06]  /*41ae0*/  PRMT R2, RZ, 0x7610, R2 ;  /* 0x00007610ff027816 */ /* 0x004fcc0000000002 */
[----:B---3--:R-:W2:Y:S04]  /*41af0*/  @!P2 LDG.E.U16 R2, desc[UR6][R4.64] ;  /* 0x000000060402a981 */ /* 0x008ea8000c1e1500 */
        /* <DEDUP_REMOVED lines=26> */
[----:B------:R0:W3:Y:S04]  /*41ca0*/  @!P3 LDG.E.U16 R11, desc[UR6][R4.64] ;  /* 0x00000006040bb981 */ /* 0x0000e8000c1e1500 */
[----:B------:R-:W0:Y:S04]  /*41cb0*/  LDL R4, [R1+0x1e28] ;  /* 0x001e280001047983 */ /* 0x000e280000100800 */
[----:B------:R-:W0:Y:S01]  /*41cc0*/  LDL R5, [R1+0x1e34] ;  /* 0x001e340001057983 */ /* 0x000e220000100800 */
[----:B------:R-:W-:Y:S02]  /*41cd0*/  PRMT R9, RZ, 0x7610, R9 ;  /* 0x00007610ff097816 */ /* 0x000fe40000000009 */
[----:B0-----:R-:W-:-:S04]  /*41ce0*/  @!P2 LOP3.LUT R5, R5, R4, RZ, 0x3c, !PT ;  /* 0x000000040505a212 */ /* 0x001fc800078e3cff */
[----:B------:R-:W-:-:S04]  /*41cf0*/  @!P2 LOP3.LUT R4, R5, R4, RZ, 0x3c, !PT ;  /* 0x000000040504a212 */ /* 0x000fc800078e3cff */
[----:B------:R-:W-:Y:S01]  /*41d00*/  @!P2 LOP3.LUT R5, R5, R4, RZ, 0x3c, !PT ;  /* 0x000000040505a212 */ /* 0x000fe200078e3cff */
[----:B---3--:R0:W-:Y:S04]  /*41d10*/  STL [R1+0x18], R11 ;  /* 0x0000180b01007387 */ /* 0x0081e80000100800 */
[----:B------:R4:W3:Y:S01]  /*41d20*/  @!P2 LDG.E.U16 R9, desc[UR6][R4.64] ;  /* 0x000000060409a981 */ /* 0x0008e2000c1e1500 */
[----:B------:R-:W-:-:S03]  /*41d30*/  PRMT R8, RZ, 0x7610, R8 ;  /* 0x00007610ff087816 */ /* 0x000fc60000000008 */
[----:B0-----:R-:W2:Y:S04]  /*41d40*/  LDL R11, [R1+0x1cfc] ;  /* 0x001cfc00010b7983 */ /* 0x001ea80000100800 */
[----:B------:R-:W2:Y:S01]  /*41d50*/  LDL R5, [R1+0x1e30] ;  /* 0x001e300001057983 */ /* 0x000ea20000100800 */
[----:B----4-:R-:W-:-:S03]  /*41d60*/  @!P3 IMAD.MOV.U32 R4, RZ, RZ, R13 ;  /* 0x000000ffff04b224 */ /* 0x010fc600078e000d */
[----:B---3--:R-:W-:Y:S01]  /*41d70*/  STL [R1+0x47e0], R9 ;  /* 0x0047e00901007387 */ /* 0x008fe20000100800 */
[----:B--2---:R-:W-:-:S03]  /*41d80*/  PRMT R2, RZ, 0x7610, R2 ;  /* 0x00007610ff027816 */ /* 0x004fc60000000002 */
[----:B------:R-:W2:Y:S04]  /*41d90*/  LDL R13, [R1+0x1d0c] ;  /* 0x001d0c00010d7983 */ /* 0x000ea80000100800 */
[----:B------:R0:W3:Y:S04]  /*41da0*/  @!P3 LDG.E.U16 R8, desc[UR6][R4.64] ;  /* 0x000000060408b981 */ /* 0x0000e8000c1e1500 */
[----:B------:R-:W0:Y:S04]  /*41db0*/  LDL R4, [R1+0x1ce0] ;  /* 0x001ce00001047983 */ /* 0x000e280000100800 */
[----:B------:R-:W0:Y:S02]  /*41dc0*/  LDL R5, [R1+0x1cec] ;  /* 0x001cec0001057983 */ /* 0x000e240000100800 */
[----:B0-----:R-:W-:-:S04]  /*41dd0*/  @!P3 LOP3.LUT R5, R5, R4, RZ, 0x3c, !PT ;  /* 0x000000040505b212 */ /* 0x001fc800078e3cff */
[----:B------:R-:W-:-:S04]  /*41de0*/  @!P3 LOP3.LUT R4, R5, R4, RZ, 0x3c, !PT ;  /* 0x000000040504b212 */ /* 0x000fc800078e3cff */
[----:B------:R-:W-:-:S05]  /*41df0*/  @!P3 LOP3.LUT R5, R5, R4, RZ, 0x3c, !PT ;  /* 0x000000040505b212 */ /* 0x000fca00078e3cff */
[----:B------:R-:W4:Y:S04]  /*41e00*/  @!P3 LDG.E.U16 R2, desc[UR6][R4.64] ;  /* 0x000000060402b981 */ /* 0x000f28000c1e1500 */
[----:B---3--:R-:W-:Y:S04]  /*41e10*/  STL [R1+0x47e4], R8 ;  /* 0x0047e40801007387 */ /* 0x008fe80000100800 */
[----:B----4-:R0:W-:Y:S04]  /*41e20*/  STL [R1+0x58], R2 ;  /* 0x0000580201007387 */ /* 0x0101e80000100800 */
        /* <DEDUP_REMOVED lines=8> */
[----:B------:R-:W2:Y:S01]  /*41eb0*/  LDL R5, [R1+0x1cf0] ;  /* 0x001cf00001057983 */ /* 0x000ea20000100800 */
[----:B------:R-:W-:Y:S01]  /*41ec0*/  PRMT R10, RZ, 0x7610, R10 ;  /* 0x00007610ff0a7816 */ /* 0x000fe2000000000a */
[----:B0-----:R-:W-:Y:S02]  /*41ed0*/  @!P3 IMAD.MOV.U32 R4, RZ, RZ, R11 ;  /* 0x000000ffff04b224 */ /* 0x001fe400078e000b */
[----:B----4-:R0:W-:Y:S01]  /*41ee0*/  STL [R1+0x54], R14 ;  /* 0x0000540e01007387 */ /* 0x0101e20000100800 */
[----:B---3--:R-:W-:-:S03]  /*41ef0*/  PRMT R2, RZ, 0x7610, R2 ;  /* 0x00007610ff027816 */ /* 0x008fc60000000002 */
[----:B------:R-:W3:Y:S04]  /*41f00*/  LDL R11, [R1+0x1db8] ;  /* 0x001db800010b7983 */ /* 0x000ee80000100800 */
[----:B--2---:R1:W2:Y:S04]  /*41f10*/  @!P3 LDG.E.U16 R10, desc[UR6][R4.64] ;  /* 0x00000006040ab981 */ /* 0x0042a8000c1e1500 */
[----:B0-----:R-:W4:Y:S04]  /*41f20*/  LDL R14, [R1+0x1d4c] ;  /* 0x001d4c00010e7983 */ /* 0x001f280000100800 */
[----:B------:R-:W1:Y:S04]  /*41f30*/  LDL R4, [R1+0x1cf8] ;  /* 0x001cf80001047983 */ /* 0x000e680000100800 */
[----:B------:R-:W1:Y:S02]  /*41f40*/  LDL R5, [R1+0x1d04] ;  /* 0x001d040001057983 */ /* 0x000e640000100800 */
[----:B-1----:R-:W-:-:S04]  /*41f50*/  @!P2 LOP3.LUT R5, R5, R4, RZ, 0x3c, !PT ;  /* 0x000000040505a212 */ /* 0x002fc800078e3cff */
        /* <DEDUP_REMOVED lines=8> */
[----:B------:R-:W-:-:S03]  /*41fe0*/  @!P3 IMAD.MOV.U32 R4, RZ, RZ, R13 ;  /* 0x000000ffff04b224 */ /* 0x000fc600078e000d */
[----:B------:R-:W2:Y:S01]  /*41ff0*/  LDL R13, [R1+0x1dcc] ;  /* 0x001dcc00010d7983 */ /* 0x000ea20000100800 */
[----:B---3--:R-:W-:-:S06]  /*42000*/  PRMT R2, RZ, 0x7610, R2 ;  /* 0x00007610ff027816 */ /* 0x008fcc0000000002 */
[----:B----4-:R-:W3:Y:S04]  /*42010*/  @!P3 LDG.E.U16 R2, desc[UR6][R4.64] ;  /* 0x000000060402b981 */ /* 0x010ee8000c1e1500 */
[----:B---3--:R0:W-:Y:S04]  /*42020*/  STL [R1+0x48], R2 ;  /* 0x0000480201007387 */ /* 0x0081e80000100800 */
[----:B0-----:R-:W3:Y:S04]  /*42030*/  LDL.LU R2, [R1+0x47f8] ;  /* 0x0047f80001027983 */ /* 0x001ee80000300800 */
[----:B------:R-:W4:Y:S04]  /*42040*/  LDL R4, [R1+0x1d38] ;  /* 0x001d380001047983 */ /* 0x000f280000100800 */
[----:B------:R-:W4:Y:S02]  /*42050*/  LDL R5, [R1+0x1d44] ;  /* 0x001d440001057983 */ /* 0x000f240000100800 */
[----:B----4-:R-:W-:-:S02]  /*42060*/  @!P2 LOP3.LUT R5, R5, R4, RZ, 0x3c, !PT ;  /* 0x000000040505a212 */ /* 0x010fc400078e3cff */
[----:B---3--:R-:W-:Y:S02]  /*42070*/  PRMT R2, RZ, 0x7610, R2 ;  /* 0x00007610ff027816 */ /* 0x008fe40000000002 */
[----:B------:R-:W-:-:S04]  /*42080*/  @!P2 LOP3.LUT R4, R5, R4, RZ, 0x3c, !PT ;  /* 0x000000040504a212 */ /* 0x000fc800078e3cff */
[----:B------:R-:W-:-:S05]  /*42090*/  @!P2 LOP3.LUT R5, R5, R4, RZ, 0x3c, !PT ;  /* 0x000000040505a212 */ /* 0x000fca00078e3cff */
[----:B------:R-:W3:Y:S01]  /*420a0*/  @!P2 LDG.E.U16 R2, desc[UR6][R4.64] ;  /* 0x000000060402a981 */ /* 0x000ee2000c1e1500 */
[----:B------:R-:W-:-:S03]  /*420b0*/  PRMT R12, RZ, 0x7610, R12 ;  /* 0x00007610ff0c7816 */ /* 0x000fc6000000000c */
[----:B---3--:R0:W-:Y:S04]  /*420c0*/  STL [R1+0x34], R2 ;  /* 0x0000340201007387 */ /* 0x0081e80000100800 */
[----:B0-----:R-:W3:Y:S04]  /*420d0*/  LDL.LU R2, [R1+0x47f4] ;  /* 0x0047f40001027983 */ /* 0x001ee80000300800 */
[----:B------:R-:W4:Y:S01]  /*420e0*/  LDL R5, [R1+0x1d40] ;  /* 0x001d400001057983 */ /* 0x000f220000100800 */
[----:B------:R-:W-:Y:S01]  /*420f0*/  @!P3 IMAD.MOV.U32 R4, RZ, RZ, R14 ;  /* 0x000000ffff04b224 */ /* 0x000fe200078e000e */
[----:B------:R-:W-:-:S02]  /*42100*/  PRMT R28, RZ, 0x7610, R28 ;  /* 0x00007610ff1c7816 */ /* 0x000fc4000000001c */
[----:B------:R-:W3:Y:S04]  /*42110*/  LDL R14, [R1+0x1e40] ;  /* 0x001e4000010e7983 */ /* 0x000ee80000100800 */
[----:B----4-:R2:W4:Y:S02]  /*42120*/  @!P3 LDG.E.U16 R12, desc[UR6][R4.64] ;  /* 0x00000006040cb981 */ /* 0x010524000c1e1500 */
[----:B--2---:R-:W-:Y:S02]  /*42130*/  @!P2 IMAD.MOV.U32 R4, RZ, RZ, R10 ;  /* 0x000000ffff04a224 */ /* 0x004fe400078e000a */
[----:B------:R-:W-:-:S05]  /*42140*/  @!P2 IMAD.MOV.U32 R5, RZ, RZ, R11 ;  /* 0x000000ffff05a224 */ /* 0x000fca00078e000b */
[----:B------:R0:W2:Y:S04]  /*42150*/  @!P2 LDG.E.U16 R28, desc[UR6][R4.64] ;  /* 0x00000006041ca981 */ /* 0x0000a8000c1e1500 */
[----:B----4-:R1:W-:Y:S04]  /*42160*/  STL [R1+0x30], R12 ;  /* 0x0000300c01007387 */ /* 0x0103e80000100800 */
[----:B------:R-:W4:Y:S01]  /*42170*/  LDL R5, [R1+0x1dc0] ;  /* 0x001dc00001057983 */ /* 0x000f220000100800 */
[----:B------:R-:W-:Y:S01]  /*42180*/  PRMT R26, RZ, 0x7610, R26 ;  /* 0x00007610ff1a7816 */ /* 0x000fe2000000001a */
[----:B0-----:R-:W-:-:S02]  /*42190*/  @!P3 IMAD.MOV.U32 R4, RZ, RZ, R13 ;  /* 0x000000ffff04b224 */ /* 0x001fc400078e000d */
[----:B------:R-:W4:Y:S04]  /*421a0*/  LDL R11, [R1+0x1d08] ;  /* 0x001d0800010b7983 */ /* 0x000f280000100800 */
[----:B------:R-:W4:Y:S04]  /*421b0*/  LDL R10, [R1+0x1d14] ;  /* 0x001d1400010a7983 */ /* 0x000f280000100800 */
[----:B-1----:R-:W4:Y:S04]  /*421c0*/  LDL R12, [R1+0x1e4c] ;  /* 0x001e4c00010c7983 */ /* 0x002f280000100800 */
[----:B--2---:R0:W-:Y:S01]  /*421d0*/  STL [R1+0x47b8], R28 ;  /* 0x0047b81c01007387 */ /* 0x0041e20000100800 */
[----:B------:R-:W-:-:S02]  /*421e0*/  PRMT R7, RZ, 0x7610, R7 ;  /* 0x00007610ff077816 */ /* 0x000fc40000000007 */
[----:B------:R-:W-:Y:S02]  /*421f0*/  PRMT R6, RZ, 0x7610, R6 ;  /* 0x00007610ff067816 */ /* 0x000fe40000000006 */
[----:B---3--:R-:W-:Y:S01]  /*42200*/  PRMT R2, RZ, 0x7610, R2 ;  /* 0x00007610ff027816 */ /* 0x008fe20000000002 */
[----:B------:R-:W2:Y:S04]  /*42210*/  LDL R13, [R1+0x1d1c] ;  /* 0x001d1c00010d7983 */ /* 0x000ea80000100800 */
[----:B0-----:R-:W3:Y:S04]  /*42220*/  LDL R28, [R1+0x1d10] ;  /* 0x001d1000011c7983 */ /* 0x001ee80000100800 */
[----:B----4-:R0:W4:Y:S04]  /*42230*/  @!P3 LDG.E.U16 R26, desc[UR6][R4.64] ;  /* 0x00000006041ab981 */ /* 0x010128000c1e1500 */
[----:B------:R-:W0:Y:S04]  /*42240*/  LDL R4, [R1+0x1e38] ;  /* 0x001e380001047983 */ /* 0x000e280000100800 */
[----:B------:R-:W0:Y:S02]  /*42250*/  LDL R5, [R1+0x1e44] ;  /* 0x001e440001057983 */ /* 0x000e240000100800 */
[----:B0-----:R-:W-:-:S04]  /*42260*/  @!P2 LOP3.LUT R5, R5, R4, RZ, 0x3c, !PT ;  /* 0x000000040505a212 */ /* 0x001fc800078e3cff */
[----:B------:R-:W-:-:S04]  /*42270*/  @!P2 LOP3.LUT R4, R5, R4, RZ, 0x3c, !PT ;  /* 0x000000040504a212 */ /* 0x000fc800078e3cff */
[----:B------:R-:W-:-:S05]  /*42280*/  @!P2 LOP3.LUT R5, R5, R4, RZ, 0x3c, !PT ;  /* 0x000000040505a212 */ /* 0x000fca00078e3cff */
[----:B------:R0:W3:Y:S02]  /*42290*/  @!P2 LDG.E.U16 R7, desc[UR6][R4.64] ;  /* 0x000000060407a981 */ /* 0x0000e4000c1e1500 */
[----:B0-----:R-:W-:Y:S02]  /*422a0*/  @!P3 IMAD.MOV.U32 R4, RZ, RZ, R12 ;  /* 0x000000ffff04b224 */ /* 0x001fe400078e000c */
[----:B------:R-:W-:-:S05]  /*422b0*/  @!P3 IMAD.MOV.U32 R5, RZ, RZ, R14 ;  /* 0x000000ffff05b224 */ /* 0x000fca00078e000e */
[----:B------:R0:W3:Y:S02]  /*422c0*/  @!P3 LDG.E.U16 R6, desc[UR6][R4.64] ;  /* 0x000000060406b981 */ /* 0x0000e4000c1e1500 */
[----:B0-----:R-:W-:Y:S02]  /*422d0*/  @!P2 IMAD.MOV.U32 R4, RZ, RZ, R10 ;  /* 0x000000ffff04a224 */ /* 0x001fe400078e000a */
[----:B------:R-:W-:-:S05]  /*422e0*/  @!P2 IMAD.MOV.U32 R5, RZ, RZ, R11 ;  /* 0x000000ffff05a224 */ /* 0x000fca00078e000b */
[----:B------:R2:W3:Y:S04]  /*422f0*/  @!P2 LDG.E.U16 R2, desc[UR6][R4.64] ;  /* 0x000000060402a981 */ /* 0x0004e8000c1e1500 */
[----:B----4-:R-:W-:Y:S01]  /*42300*/  STL [R1+0x47bc], R26 ;  /* 0x0047bc1a01007387 */ /* 0x010fe20000100800 */
[----:B--2---:R-:W-:Y:S02]  /*42310*/  @!P3 IMAD.MOV.U32 R4, RZ, RZ, R13 ;  /* 0x000000ffff04b224 */ /* 0x004fe400078e000d */
[----:B---3--:R-:W-:Y:S01]  /*42320*/  @!P3 IMAD.MOV.U32 R5, RZ, RZ, R28 ;  /* 0x000000ffff05b224 */ /* 0x008fe200078e001c */
[----:B------:R-:W-:Y:S04]  /*42330*/  STL [R1+0x47c0], R7 ;  /* 0x0047c00701007387 */ /* 0x000fe80000100800 */
[----:B------:R-:W2:Y:S04]  /*42340*/  LDL R14, [R1+0x1d50] ;  /* 0x001d5000010e7983 */ /* 0x000ea80000100800 */
[----:B------:R-:W3:Y:S04]  /*42350*/  LDL R12, [R1+0x1d5c] ;  /* 0x001d5c00010c7983 */ /* 0x000ee80000100800 */
[----:B------:R0:W-:Y:S04]  /*42360*/  STL [R1+0x47c4], R6 ;  /* 0x0047c40601007387 */ /* 0x0001e80000100800 */
[----:B------:R-:W4:Y:S04]  /*42370*/  LDL R11, [R1+0x1d58] ;  /* 0x001d5800010b7983 */ /* 0x000f280000100800 */
[----:B------:R-:W4:Y:S01]  /*42380*/  LDL R10, [R1+0x1d64] ;  /* 0x001d6400010a7983 */ /* 0x000f220000100800 */
[----:B0-----:R-:W-:-:S03]  /*42390*/  PRMT R6, RZ, 0x7610, R6 ;  /* 0x00007610ff067816 */ /* 0x001fc60000000006 */
[----:B------:R-:W-:Y:S04]  /*423a0*/  STL [R1+0x4728], R2 ;  /* 0x0047280201007387 */ /* 0x000fe80000100800 */
[----:B------:R0:W2:Y:S01]  /*423b0*/  @!P3 LDG.E.U16 R6, desc[UR6][R4.64] ;  /* 0x000000060406b981 */ /* 0x0000a2000c1e1500 */
[----:B------:R-:W-:-:S03]  /*423c0*/  PRMT R0, RZ, 0x7610, R0 ;  /* 0x00007610ff007816 */ /* 0x000fc60000000000 */
[----:B------:R-:W4:Y:S04]  /*423d0*/  LDL R28, [R1+0x1d60] ;  /* 0x001d6000011c7983 */ /* 0x000f280000100800 */
[----:B------:R-:W4:Y:S04]  /*423e0*/  LDL R26, [R1+0x1d6c] ;  /* 0x001d6c00011a7983 */ /* 0x000f280000100800 */
[----:B------:R-:W4:Y:S04]  /*423f0*/  LDL R13, [R1+0x1dc8] ;  /* 0x001dc800010d7983 */ /* 0x000f280000100800 */
[----:B------:R-:W0:Y:S04]  /*42400*/  LDL R4, [R1+0x1d48] ;  /* 0x001d480001047983 */ /* 0x000e280000100800 */
[----:B------:R-:W0:Y:S02]  /*42410*/  LDL R5, [R1+0x1d54] ;  /* 0x001d540001057983 */ /* 0x000e240000100800 */
[----:B0-----:R-:W-:-:S04]  /*42420*/  @!P2 LOP3.LUT R5, R5, R4, RZ, 0x3c, !PT ;  /* 0x000000040505a212 */ /* 0x001fc800078e3cff */
[----:B------:R-:W-:-:S04]  /*42430*/  @!P2 LOP3.LUT R4, R5, R4, RZ, 0x3c, !PT ;  /* 0x000000040504a212 */ /* 0x000fc800078e3cff */
[----:B------:R-:W-:-:S05]  /*42440*/  @!P2 LOP3.LUT R5, R5, R4, RZ, 0x3c, !PT ;  /* 0x000000040505a212 */ /* 0x000fca00078e3cff */
[----:B------:R-:W3:Y:S04]  /*42450*/  @!P2 LDG.E.U16 R0, desc[UR6][R4.64] ;  /* 0x000000060400a981 */ /* 0x000ee8000c1e1500 */
[----:B--2---:R0:W-:Y:S04]  /*42460*/  STL [R1+0x38], R6 ;  /* 0x0000380601007387 */ /* 0x0041e80000100800 */
[----:B0-----:R-:W2:Y:S04]  /*42470*/  LDL R6, [R1+0x1dd4] ;  /* 0x001dd40001067983 */ /* 0x001ea80000100800 */
[----:B---3--:R0:W-:Y:S04]  /*42480*/  STL [R1+0x2c], R0 ;  /* 0x00002c0001007387 */ /* 0x0081e80000100800 */
[----:B0-----:R-:W3:Y:S01]  /*42490*/  LDL.LU R0, [R1+0x47f0] ;  /* 0x0047f00001007983 */ /* 0x001ee20000300800 */
[----:B------:R-:W-:-:S02]  /*424a0*/  @!P3 IMAD.MOV.U32 R4, RZ, RZ, R12 ;  /* 0x000000ffff04b224 */ /* 0x000fc400078e000c */
[----:B------:R-:W-:Y:S01]  /*424b0*/  @!P3 IMAD.MOV.U32 R5, RZ, RZ, R14 ;  /* 0x000000ffff05b224 */ /* 0x000fe200078e000e */
[----:B------:R-:W2:Y:S04]  /*424c0*/  LDL R12, [R1+0x1ddc] ;  /* 0x001ddc00010c7983 */ /* 0x000ea80000100800 */
[----:B------:R-:W2:Y:S01]  /*424d0*/  LDL R14, [R1+0x1dd0] ;  /* 0x001dd000010e7983 */ /* 0x000ea20000100800 */
[----:B---3--:R-:W-:-:S06]  /*424e0*/  PRMT R0, RZ, 0x7610, R0 ;  /* 0x00007610ff007816 */ /* 0x008fcc0000000000 */
[----:B------:R-:W3:Y:S04]  /*424f0*/  @!P3 LDG.E.U16 R0, desc[UR6][R4.64] ;  /* 0x000000060400b981 */ /* 0x000ee8000c1e1500 */
[----:B---3--:R0:W-:Y:S04]  /*42500*/  STL [R1+0x28], R0 ;  /* 0x0000280001007387 */ /* 0x0081e80000100800 */
[----:B0-----:R-:W3:Y:S01]  /*42510*/  LDL.LU R0, [R1+0x47ec] ;  /* 0x0047ec0001007983 */ /* 0x001ee20000300800 */
[----:B----4-:R-:W-:Y:S02]  /*42520*/  @!P2 IMAD.MOV.U32 R4, RZ, RZ, R10 ;  /* 0x000000ffff04a224 */ /* 0x010fe400078e000a */
[----:B------:R-:W-:Y:S01]  /*42530*/  @!P2 IMAD.MOV.U32 R5, RZ, RZ, R11 ;  /* 0x000000ffff05a224 */ /* 0x000fe200078e000b */
[----:B------:R-:W4:Y:S04]  /*42540*/  LDL R10, [R1+0x1e54] ;  /* 0x001e5400010a7983 */ /* 0x000f280000100800 */
[----:B------:R-:W4:Y:S01]  /*42550*/  LDL R11, [R1+0x1e48] ;  /* 0x001e4800010b7983 */ /* 0x000f220000100800 */
[----:B------:R-:W-:-:S02]  /*42560*/  PRMT R15, RZ, 0x7610, R15 ;  /* 0x00007610ff0f7816 */ /* 0x000fc4000000000f */
[----:B------:R-:W-:Y:S02]  /*42570*/  PRMT R24, RZ, 0x7610, R24 ;  /* 0x00007610ff187816 */ /* 0x000fe40000000018 */
[----:B---3--:R-:W-:-:S06]  /*42580*/  PRMT R0, RZ, 0x7610, R0 ;  /* 0x00007610ff007816 */ /* 0x008fcc0000000000 */
[----:B------:R0:W3:Y:S02]  /*42590*/  @!P2 LDG.E.U16 R0, desc[UR6][R4.64] ;  /* 0x000000060400a981 */ /* 0x0000e4000c1e1500 */
[----:B0-----:R-:W-:Y:S02]  /*425a0*/  @!P3 IMAD.MOV.U32 R4, RZ, RZ, R26 ;  /* 0x000000ffff04b224 */ /* 0x001fe400078e001a */
[----:B------:R-:W-:-:S05]  /*425b0*/  @!P3 IMAD.MOV.U32 R5, RZ, RZ, R28 ;  /* 0x000000ffff05b224 */ /* 0x000fca00078e001c */
[----:B------:R2:W3:Y:S01]  /*425c0*/  @!P3 LDG.E.U16 R15, desc[UR6][R4.64] ;  /* 0x00000006040fb981 */ /* 0x0004e2000c1e1500 */
[----:B------:R-:W-:Y:S01]  /*425d0*/  PRMT R22, RZ, 0x7610, R22 ;  /* 0x00007610ff167816 */ /* 0x000fe20000000016 */
[----:B--2---:R-:W-:Y:S02]  /*425e0*/  @!P2 IMAD.MOV.U32 R4, RZ, RZ, R6 ;  /* 0x000000ffff04a224 */ /* 0x004fe400078e0006 */
[----:B------:R-:W-:-:S05]  /*425f0*/  @!P2 IMAD.MOV.U32 R5, RZ, RZ, R13 ;  /* 0x000000ffff05a224 */ /* 0x000fca00078e000d */
[----:B------:R0:W2:Y:S02]  /*42600*/  @!P2 LDG.E.U16 R24, desc[UR6][R4.64] ;  /* 0x000000060418a981 */ /* 0x0000a4000c1e1500 */
[----:B0-----:R-:W-:Y:S02]  /*42610*/  @!P3 IMAD.MOV.U32 R4, RZ, RZ, R12 ;  /* 0x000000ffff04b224 */ /* 0x001fe400078e000c */
[----:B------:R-:W-:-:S05]  /*42620*/  @!P3 IMAD.MOV.U32 R5, RZ, RZ, R14 ;  /* 0x000000ffff05b224 */ /* 0x000fca00078e000e */
[----:B------:R0:W2:Y:S02]  /*42630*/  @!P3 LDG.E.U16 R22, desc[UR6][R4.64] ;  /* 0x000000060416b981 */ /* 0x0000a4000c1e1500 */
[----:B0-----:R-:W-:-:S06]  /*42640*/  PRMT R5, RZ, 0x7610, R5 ;  /* 0x00007610ff057816 */ /* 0x001fcc0000000005 */
[----:B----4-:R-:W4:Y:S04]  /*42650*/  @!P2 LDG.E.U16 R5, desc[UR6][R10.64] ;  /* 0x000000060a05a981 */ /* 0x010f28000c1e1500 */
[----:B---3--:R0:W-:Y:S04]  /*42660*/  STL [R1+0x24], R0 ;  /* 0x0000240001007387 */ /* 0x0081e80000100800 */
[----:B0-----:R-:W3:Y:S04]  /*42670*/  LDL.LU R0, [R1+0x47e8] ;  /* 0x0047e80001007983 */ /* 0x001ee80000300800 */
[----:B------:R-:W3:Y:S04]  /*42680*/  LDL R13, [R1+0x1e50] ;  /* 0x001e5000010d7983 */ /* 0x000ee80000100800 */
[----:B------:R-:W3:Y:S01]  /*42690*/  LDL R6, [R1+0x1e5c] ;  /* 0x001e5c0001067983 */ /* 0x000ee20000100800 */
[----:B------:R-:W-:-:S03]  /*426a0*/  PRMT R4, RZ, 0x7610, R4 ;  /* 0x00007610ff047816 */ /* 0x000fc60000000004 */
[----:B--2---:R0:W-:Y:S04]  /*426b0*/  STL [R1+0x47a0], R24 ;  /* 0x0047a01801007387 */ /* 0x0041e80000100800 */
[----:B------:R-:W2:Y:S04]  /*426c0*/  LDL R28, [R1+0x1d74] ;  /* 0x001d7400011c7983 */ /* 0x000ea80000100800 */
[----:B------:R-:W-:Y:S04]  /*426d0*/  STL [R1+0x47a4], R22 ;  /* 0x0047a41601007387 */ /* 0x000fe80000100800 */
[----:B------:R-:W2:Y:S04]  /*426e0*/  LDL R26, [R1+0x1d70] ;  /* 0x001d7000011a7983 */ /* 0x000ea80000100800 */
[----:B0-----:R-:W2:Y:S04]  /*426f0*/  LDL R24, [R1+0x1d7c] ;  /* 0x001d7c0001187983 */ /* 0x001ea80000100800 */
[----:B------:R0:W-:Y:S04]  /*42700*/  STL [R1+0x20], R15 ;  /* 0x0000200f01007387 */ /* 0x0001e80000100800 */
[----:B------:R-:W2:Y:S04]  /*42710*/  LDL R12, [R1+0x1d84] ;  /* 0x001d8400010c7983 */ /* 0x000ea80000100800 */
[----:B0-----:R-:W2:Y:S04]  /*42720*/  LDL R15, [R1+0x1d78] ;  /* 0x001d7800010f7983 */ /* 0x001ea80000100800 */
[----:B----4-:R0:W-:Y:S01]  /*42730*/  STL [R1+0x47a8], R5 ;  /* 0x0047a80501007387 */ /* 0x0101e20000100800 */
[----:B---3--:R-:W-:-:S02]  /*42740*/  @!P3 IMAD.MOV.U32 R11, RZ, RZ, R13 ;  /* 0x000000ffff0bb224 */ /* 0x008fc400078e000d */
[----:B------:R-:W-:Y:S01]  /*42750*/  @!P3 IMAD.MOV.U32 R10, RZ, RZ, R6 ;  /* 0x000000ffff0ab224 */ /* 0x000fe200078e0006 */
[----:B------:R-:W-:Y:S02]  /*42760*/  PRMT R2, RZ, 0x7610, R2 ;  /* 0x00007610ff027816 */ /* 0x000fe40000000002 */
[----:B------:R-:W-:Y:S02]  /*42770*/  PRMT R22, RZ, 0x7610, R22 ;  /* 0x00007610ff167816 */ /* 0x000fe40000000016 */
[----:B------:R-:W-:Y:S01]  /*42780*/  PRMT R7, RZ, 0x7610, R7 ;  /* 0x00007610ff077816 */ /* 0x000fe20000000007 */
[----:B------:R-:W3:Y:S04]  /*42790*/  LDL R14, [R1+0x1d80] ;  /* 0x001d8000010e7983 */ /* 0x000ee80000100800 */
[----:B------:R2:W4:Y:S04]  /*427a0*/  @!P3 LDG.E.U16 R4, desc[UR6][R10.64] ;  /* 0x000000060a04b981 */ /* 0x000528000c1e1500 */
[----:B------:R-:W3:Y:S04]  /*427b0*/  LDL R13, [R1+0x1d8c] ;  /* 0x001d8c00010d7983 */ /* 0x000ee80000100800 */
[----:B------:R-:W3:Y:S04]  /*427c0*/  LDL R6, [R1+0x1d88] ;  /* 0x001d880001067983 */ /* 0x000ee80000100800 */
[----:B0-----:R-:W3:Y:S04]  /*427d0*/  LDL R5, [R1+0x1d94] ;  /* 0x001d940001057983 */ /* 0x001ee80000100800 */
[----:B------:R-:W4:Y:S01]  /*427e0*/  LDL R11, [R1+0x1d68] ;  /* 0x001d6800010b7983 */ /* 0x000f220000100800 */
[----:B--2---:R-:W-:-:S05]  /*427f0*/  @!P2 IMAD.MOV.U32 R10, RZ, RZ, R28 ;  /* 0x000000ffff0aa224 */ /* 0x004fca00078e001c */
[----:B----4-:R0:W2:Y:S02]  /*42800*/  @!P2 LDG.E.U16 R2, desc[UR6][R10.64] ;  /* 0x000000060a02a981 */ /* 0x0100a4000c1e1500 */
[----:B0-----:R-:W-:Y:S02]  /*42810*/  @!P3 IMAD.MOV.U32 R10, RZ, RZ, R24 ;  /* 0x000000ffff0ab224 */ /* 0x001fe400078e0018 */
[----:B------:R-:W-:-:S05]  /*42820*/  @!P3 IMAD.MOV.U32 R11, RZ, RZ, R26 ;  /* 0x000000ffff0bb224 */ /* 0x000fca00078e001a */
[----:B------:R0:W4:Y:S02]  /*42830*/  @!P3 LDG.E.U16 R22, desc[UR6][R10.64] ;  /* 0x000000060a16b981 */ /* 0x000124000c1e1500 */
[----:B0-----:R-:W-:Y:S02]  /*42840*/  @!P2 IMAD.MOV.U32 R10, RZ, RZ, R12 ;  /* 0x000000ffff0aa224 */ /* 0x001fe400078e000c */
[----:B------:R-:W-:-:S05]  /*42850*/  @!P2 IMAD.MOV.U32 R11, RZ, RZ, R15 ;  /* 0x000000ffff0ba224 */ /* 0x000fca00078e000f */
[----:B------:R3:W4:Y:S04]  /*42860*/  @!P2 LDG.E.U16 R7, desc[UR6][R10.64] ;  /* 0x000000060a07a981 */ /* 0x000728000c1e1500 */
[----:B------:R0:W-:Y:S04]  /*42870*/  STL [R1+0x47ac], R4 ;  /* 0x0047ac0401007387 */ /* 0x0001e80000100800 */
[----:B0-----:R-:W4:Y:S01]  /*42880*/  LDL R4, [R1+0x1d90] ;  /* 0x001d900001047983 */ /* 0x001f220000100800 */
[----:B------:R-:W-:Y:S01]  /*42890*/  PRMT R9, RZ, 0x7610, R9 ;  /* 0x00007610ff097816 */ /* 0x000fe20000000009 */
[----:B---3--:R-:W-:-:S02]  /*428a0*/  @!P3 IMAD.MOV.U32 R10, RZ, RZ, R13 ;  /* 0x000000ffff0ab224 */ /* 0x008fc400078e000d */
[----:B------:R-:W-:Y:S01]  /*428b0*/  @!P3 IMAD.MOV.U32 R11, RZ, RZ, R14 ;  /* 0x000000ffff0bb224 */ /* 0x000fe200078e000e */
[----:B------:R-:W-:-:S04]  /*428c0*/  PRMT R8, RZ, 0x7610, R8 ;  /* 0x00007610ff087816 */ /* 0x000fc80000000008 */
[----:B------:R0:W3:Y:S02]  /*428d0*/  @!P3 LDG.E.U16 R9, desc[UR6][R10.64] ;  /* 0x000000060a09b981 */ /* 0x0000e4000c1e1500 */
[----:B0-----:R-:W-:Y:S02]  /*428e0*/  @!P2 IMAD.MOV.U32 R10, RZ, RZ, R5 ;  /* 0x000000ffff0aa224 */ /* 0x001fe400078e0005 */
[----:B------:R-:W-:-:S05]  /*428f0*/  @!P2 IMAD.MOV.U32 R11, RZ, RZ, R6 ;  /* 0x000000ffff0ba224 */ /* 0x000fca00078e0006 */
[----:B------:R0:W3:Y:S04]  /*42900*/  @!P2 LDG.E.U16 R8, desc[UR6][R10.64] ;  /* 0x000000060a08a981 */ /* 0x0000e8000c1e1500 */
[----:B--2---:R1:W-:Y:S04]  /*42910*/  STL [R1+0x14], R2 ;  /* 0x0000140201007387 */ /* 0x0043e80000100800 */
[----:B------:R-:W2:Y:S04]  /*42920*/  LDL R12, [R1+0x1dd8] ;  /* 0x001dd800010c7983 */ /* 0x000ea80000100800 */
[----:B-1----:R-:W2:Y:S04]  /*42930*/  LDL R2, [R1+0x1d9c] ;  /* 0x001d9c0001027983 */ /* 0x002ea80000100800 */
[----:B----4-:R1:W-:Y:S01]  /*42940*/  STL [R1+0xc], R7 ;  /* 0x00000c0701007387 */ /* 0x0103e20000100800 */
[----:B------:R-:W-:-:S02]  /*42950*/  PRMT R0, RZ, 0x7610, R0 ;  /* 0x00007610ff007816 */ /* 0x000fc40000000000 */
[----:B------:R-:W-:Y:S01]  /*42960*/  PRMT R20, RZ, 0x7610, R20 ;  /* 0x00007610ff147816 */ /* 0x000fe20000000014 */
[----:B------:R-:W4:Y:S04]  /*42970*/  LDL R6, [R1+0x1de0] ;  /* 0x001de00001067983 */ /* 0x000f280000100800 */
[----:B------:R-:W4:Y:S04]  /*42980*/  LDL R5, [R1+0x1dec] ;  /* 0x001dec0001057983 */ /* 0x000f280000100800 */
[----:B-1----:R-:W4:Y:S01]  /*42990*/  LDL R7, [R1+0x1de4] ;  /* 0x001de40001077983 */ /* 0x002f220000100800 */
[----:B0-----:R-:W-:-:S03]  /*429a0*/  @!P3 IMAD.MOV.U32 R11, RZ, RZ, R4 ;  /* 0x000000ffff0bb224 */ /* 0x001fc600078e0004 */
[----:B---3--:R0:W-:Y:S04]  /*429b0*/  STL [R1+0x8], R9 ;  /* 0x0000080901007387 */ /* 0x0081e80000100800 */
[----:B0-----:R-:W3:Y:S04]  /*429c0*/  LDL R9, [R1+0x1de8] ;  /* 0x001de80001097983 */ /* 0x001ee80000100800 */
[----:B------:R0:W-:Y:S04]  /*429d0*/  STL [R1+0x4], R8 ;  /* 0x0000040801007387 */ /* 0x0001e80000100800 */
[----:B------:R-:W3:Y:S04]  /*429e0*/  LDL R4, [R1+0x1e58] ;  /* 0x001e580001047983 */ /* 0x000ee80000100800 */
[----:B0-----:R-:W3:Y:S01]  /*429f0*/  LDL R8, [R1+0x1df4] ;  /* 0x001df40001087983 */ /* 0x001ee20000100800 */
[----:B--2---:R-:W-:-:S03]  /*42a00*/  @!P3 IMAD.MOV.U32 R10, RZ, RZ, R2 ;  /* 0x000000ffff0ab224 */ /* 0x004fc600078e0002 */
[----:B------:R-:W2:Y:S04]  /*42a10*/  LDL R2, [R1+0x1e64] ;  /* 0x001e640001027983 */ /* 0x000ea80000100800 */
[----:B------:R0:W2:Y:S02]  /*42a20*/  @!P3 LDG.E.U16 R0, desc[UR6][R10.64] ;  /* 0x000000060a00b981 */ /* 0x0000a4000c1e1500 */
[----:B0-----:R-:W-:Y:S02]  /*42a30*/  @!P2 IMAD.MOV.U32 R11, RZ, RZ, R12 ;  /* 0x000000ffff0ba224 */ /* 0x001fe400078e000c */
[----:B----4-:R-:W-:-:S05]  /*42a40*/  @!P2 IMAD.MOV.U32 R10, RZ, RZ, R7 ;  /* 0x000000ffff0aa224 */ /* 0x010fca00078e0007 */
[----:B------:R0:W4:Y:S01]  /*42a50*/  @!P2 LDG.E.U16 R20, desc[UR6][R10.64] ;  /* 0x000000060a14a981 */ /* 0x000122000c1e1500 */
[----:B------:R-:W-:Y:S01]  /*42a60*/  PRMT R18, RZ, 0x7610, R18 ;  /* 0x00007610ff127816 */ /* 0x000fe20000000012 */
[----:B0-----:R-:W-:Y:S02]  /*42a70*/  @!P3 IMAD.MOV.U32 R10, RZ, RZ, R5 ;  /* 0x000000ffff0ab224 */ /* 0x001fe400078e0005 */
[----:B------:R-:W-:Y:S01]  /*42a80*/  @!P3 IMAD.MOV.U32 R11, RZ, RZ, R6 ;  /* 0x000000ffff0bb224 */ /* 0x000fe200078e0006 */
[----:B------:R-:W-:-:S04]  /*42a90*/  PRMT R16, RZ, 0x7610, R16 ;  /* 0x00007610ff107816 */ /* 0x000fc80000000010 */
[----:B------:R3:W4:Y:S02]  /*42aa0*/  @!P3 LDG.E.U16 R18, desc[UR6][R10.64] ;  /* 0x000000060a12b981 */ /* 0x000724000c1e1500 */
[----:B---3--:R-:W-:Y:S02]  /*42ab0*/  @!P2 IMAD.MOV.U32 R11, RZ, RZ, R9 ;  /* 0x000000ffff0ba224 */ /* 0x008fe400078e0009 */
[----:B------:R-:W-:-:S05]  /*42ac0*/  @!P2 IMAD.MOV.U32 R10, RZ, RZ, R8 ;  /* 0x000000ffff0aa224 */ /* 0x000fca00078e0008 */
[----:B------:R0:W3:Y:S04]  /*42ad0*/  @!P2 LDG.E.U16 R16, desc[UR6][R10.64] ;  /* 0x000000060a10a981 */ /* 0x0000e8000c1e1500 */
[----:B--2---:R1:W-:Y:S04]  /*42ae0*/  STL [R1+0x472c], R0 ;  /* 0x00472c0001007387 */ /* 0x0043e80000100800 */
[----:B------:R-:W2:Y:S04]  /*42af0*/  LDL R7, [R1+0x1e60] ;  /* 0x001e600001077983 */ /* 0x000ea80000100800 */
[----:B-1----:R-:W2:Y:S04]  /*42b00*/  LDL R0, [R1+0x1e6c] ;  /* 0x001e6c0001007983 */ /* 0x002ea80000100800 */
[----:B----4-:R-:W-:Y:S04]  /*42b10*/  STL [R1+0x4778], R20 ;  /* 0x0047781401007387 */ /* 0x010fe80000100800 */
[----:B------:R-:W-:Y:S04]  /*42b20*/  STL [R1+0x10], R22 ;  /* 0x0000101601007387 */ /* 0x000fe80000100800 */
[----:B------:R-:W4:Y:S04]  /*42b30*/  LDL R6, [R1+0x1df0] ;  /* 0x001df00001067983 */ /* 0x000f280000100800 */
[----:B------:R-:W4:Y:S01]  /*42b40*/  LDL R5, [R1+0x1dfc] ;  /* 0x001dfc0001057983 */ /* 0x000f220000100800 */
[----:B0-----:R-:W-:Y:S01]  /*42b50*/  PRMT R10, RZ, 0x7610, R10 ;  /* 0x00007610ff0a7816 */ /* 0x001fe2000000000a */
[----:B------:R-:W-:-:S02]  /*42b60*/  @!P2 IMAD.MOV.U32 R12, RZ, RZ, R2 ;  /* 0x000000ffff0ca224 */ /* 0x000fc400078e0002 */
[----:B------:R-:W-:Y:S01]  /*42b70*/  @!P2 IMAD.MOV.U32 R13, RZ, RZ, R4 ;  /* 0x000000ffff0da224 */ /* 0x000fe200078e0004 */
[----:B------:R-:W-:-:S04]  /*42b80*/  PRMT R11, RZ, 0x7610, R11 ;  /* 0x00007610ff0b7816 */ /* 0x000fc8000000000b */
[----:B------:R2:W4:Y:S04]  /*42b90*/  @!P2 LDG.E.U16 R10, desc[UR6][R12.64] ;  /* 0x000000060c0aa981 */ /* 0x000528000c1e1500 */
[----:B------:R-:W-:Y:S04]  /*42ba0*/  STL [R1+0x477c], R18 ;  /* 0x00477c1201007387 */ /* 0x000fe80000100800 */
[----:B---3--:R0:W-:Y:S04]  /*42bb0*/  STL [R1+0x4760], R16 ;  /* 0x0047601001007387 */ /* 0x0081e80000100800 */
[----:B------:R-:W3:Y:S04]  /*42bc0*/  LDL R4, [R1+0x1df8] ;  /* 0x001df80001047983 */ /* 0x000ee80000100800 */
[----:B------:R-:W3:Y:S01]  /*42bd0*/  LDL R2, [R1+0x1e04] ;  /* 0x001e040001027983 */ /* 0x000ee20000100800 */
[----:B--2---:R-:W-:-:S02]  /*42be0*/  @!P3 IMAD.MOV.U32 R13, RZ, RZ, R7 ;  /* 0x000000ffff0db224 */ /* 0x004fc400078e0007 */
[----:B------:R-:W-:-:S05]  /*42bf0*/  @!P3 IMAD.MOV.U32 R12, RZ, RZ, R0 ;  /* 0x000000ffff0cb224 */ /* 0x000fca00078e0000 */
[----:B------:R1:W2:Y:S02]  /*42c00*/  @!P3 LDG.E.U16 R11, desc[UR6][R12.64] ;  /* 0x000000060c0bb981 */ /* 0x0002a4000c1e1500 */
[----:B-1----:R-:W-:Y:S01]  /*42c10*/  PRMT R12, RZ, 0x7610, R12 ;  /* 0x00007610ff0c7816 */ /* 0x002fe2000000000c */
[----:B----4-:R-:W-:Y:S02]  /*42c20*/  @!P3 IMAD.MOV.U32 R15, RZ, RZ, R6 ;  /* 0x000000ffff0fb224 */ /* 0x010fe400078e0006 */
[----:B------:R-:W-:-:S05]  /*42c30*/  @!P3 IMAD.MOV.U32 R14, RZ, RZ, R5 ;  /* 0x000000ffff0eb224 */ /* 0x000fca00078e0005 */
[----:B------:R3:W4:Y:S04]  /*42c40*/  @!P3 LDG.E.U16 R12, desc[UR6][R14.64] ;  /* 0x000000060e0cb981 */ /* 0x000728000c1e1500 */
[----:B------:R1:W-:Y:S04]  /*42c50*/  STL [R1+0x4780], R10 ;  /* 0x0047800a01007387 */ /* 0x0003e80000100800 */
[----:B0-----:R-:W4:Y:S04]  /*42c60*/  LDL R16, [R1+0x1e00] ;  /* 0x001e000001107983 */ /* 0x001f280000100800 */
[----:B------:R-:W4:Y:S01]  /*42c70*/  LDL R0, [R1+0x1e0c] ;  /* 0x001e0c0001007983 */ /* 0x000f220000100800 */
[----:B------:R-:W-:Y:S01]  /*42c80*/  PRMT R13, RZ, 0x7610, R13 ;  /* 0x00007610ff0d7816 */ /* 0x000fe2000000000d */
[----:B---3--:R-:W-:-:S02]  /*42c90*/  @!P2 IMAD.MOV.U32 R15, RZ, RZ, R4 ;  /* 0x000000ffff0fa224 */ /* 0x008fc400078e0004 */
[----:B------:R-:W-:-:S05]  /*42ca0*/  @!P2 IMAD.MOV.U32 R14, RZ, RZ, R2 ;  /* 0x000000ffff0ea224 */ /* 0x000fca00078e0002 */
[----:B------:R0:W3:Y:S04]  /*42cb0*/  @!P2 LDG.E.U16 R13, desc[UR6][R14.64] ;  /* 0x000000060e0da981 */ /* 0x0000e8000c1e1500 */
[----:B--2---:R-:W-:Y:S04]  /*42cc0*/  STL [R1+0x4784], R11 ;  /* 0x0047840b01007387 */ /* 0x004fe80000100800 */
[----:B-1----:R-:W2:Y:S04]  /*42cd0*/  LDL R10, [R1+0x1e08] ;  /* 0x001e0800010a7983 */ /* 0x002ea80000100800 */
[----:B------:R-:W2:Y:S04]  /*42ce0*/  LDL R9, [R1+0x1e14] ;  /* 0x001e140001097983 */ /* 0x000ea80000100800 */
[----:B------:R-:W2:Y:S04]  /*42cf0*/  LDL R7, [R1+0x1e1c] ;  /* 0x001e1c0001077983 */ /* 0x000ea80000100800 */
[----:B----4-:R-:W-:Y:S04]  /*42d00*/  STL [R1+0x4764], R12 ;  /* 0x0047640c01007387 */ /* 0x010fe80000100800 */
[----:B------:R-:W4:Y:S04]  /*42d10*/  LDL R8, [R1+0x1e10] ;  /* 0x001e100001087983 */ /* 0x000f280000100800 */
[----:B------:R-:W4:Y:S04]  /*42d20*/  LDL R6, [R1+0x1e68] ;  /* 0x001e680001067983 */ /* 0x000f280000100800 */
[----:B------:R-:W4:Y:S04]  /*42d30*/  LDL R5, [R1+0x1e74] ;  /* 0x001e740001057983 */ /* 0x000f280000100800 */
[----:B------:R-:W4:Y:S04]  /*42d40*/  LDL R4, [R1+0x1e70] ;  /* 0x001e700001047983 */ /* 0x000f280000100800 */
[----:B------:R-:W4:Y:S01]  /*42d50*/  LDL R2, [R1+0x1e7c] ;  /* 0x001e7c0001027983 */ /* 0x000f220000100800 */
[----:B------:R-:W-:Y:S01]  /*42d60*/  PRMT R17, RZ, 0x7610, R17 ;  /* 0x00007610ff117816 */ /* 0x000fe20000000011 */
[----:B0-----:R-:W-:-:S02]  /*42d70*/  @!P3 IMAD.MOV.U32 R14, RZ, RZ, R0 ;  /* 0x000000ffff0eb224 */ /* 0x001fc400078e0000 */
[----:B------:R-:W-:Y:S01]  /*42d80*/  @!P3 IMAD.MOV.U32 R15, RZ, RZ, R16 ;  /* 0x000000ffff0fb224 */ /* 0x000fe200078e0010 */
[----:B------:R-:W-:-:S04]  /*42d90*/  PRMT R19, RZ, 0x7610, R19 ;  /* 0x00007610ff137816 */ /* 0x000fc80000000013 */
[----:B------:R2:W4:Y:S01]  /*42da0*/  @!P3 LDG.E.U16 R17, desc[UR6][R14.64] ;  /* 0x000000060e11b981 */ /* 0x000522000c1e1500 */
[----:B------:R-:W-:Y:S02]  /*42db0*/  PRMT R21, RZ, 0x7610, R21 ;  /* 0x00007610ff157816 */ /* 0x000fe40000000015 */
[----:B------:R-:W-:Y:S02]  /*42dc0*/  PRMT R23, RZ, 0x7610, R23 ;  /* 0x00007610ff177816 */ /* 0x000fe40000000017 */
[----:B------:R-:W-:Y:S01]  /*42dd0*/  PRMT R25, RZ, 0x7610, R25 ;  /* 0x00007610ff197816 */ /* 0x000fe20000000019 */
[----:B---3--:R-:W-:Y:S04]  /*42de0*/  STL [R1+0x4734], R13 ;  /* 0x0047340d01007387 */ /* 0x008fe80000100800 */
[----:B------:R-:W3:Y:S01]  /*42df0*/  LDL R0, [R1+0x1e8c] ;  /* 0x001e8c0001007983 */ /* 0x000ee20000100800 */
[----:B--2---:R-:W-:-:S02]  /*42e00*/  @!P2 IMAD.MOV.U32 R15, RZ, RZ, R10 ;  /* 0x000000ffff0fa224 */ /* 0x004fc400078e000a */
[----:B------:R-:W-:-:S05]  /*42e10*/  @!P2 IMAD.MOV.U32 R14, RZ, RZ, R9 ;  /* 0x000000ffff0ea224 */ /* 0x000fca00078e0009 */
[----:B------:R0:W2:Y:S02]  /*42e20*/  @!P2 LDG.E.U16 R19, desc[UR6][R14.64] ;  /* 0x000000060e13a981 */ /* 0x0000a4000c1e1500 */
[----:B0-----:R-:W-:Y:S02]  /*42e30*/  @!P3 IMAD.MOV.U32 R14, RZ, RZ, R7 ;  /* 0x000000ffff0eb224 */ /* 0x001fe400078e0007 */
[----:B----4-:R-:W-:-:S05]  /*42e40*/  @!P3 IMAD.MOV.U32 R15, RZ, RZ, R8 ;  /* 0x000000ffff0fb224 */ /* 0x010fca00078e0008 */
[----:B------:R0:W4:Y:S02]  /*42e50*/  @!P3 LDG.E.U16 R21, desc[UR6][R14.64] ;  /* 0x000000060e15b981 */ /* 0x000124000c1e1500 */
[----:B0-----:R-:W-:Y:S02]  /*42e60*/  @!P2 IMAD.MOV.U32 R14, RZ, RZ, R5 ;  /* 0x000000ffff0ea224 */ /* 0x001fe400078e0005 */
[----:B------:R-:W-:-:S05]  /*42e70*/  @!P2 IMAD.MOV.U32 R15, RZ, RZ, R6 ;  /* 0x000000ffff0fa224 */ /* 0x000fca00078e0006 */
[----:B------:R0:W4:Y:S02]  /*42e80*/  @!P2 LDG.E.U16 R23, desc[UR6][R14.64] ;  /* 0x000000060e17a981 */ /* 0x000124000c1e1500 */
[----:B0-----:R-:W-:Y:S02]  /*42e90*/  @!P3 IMAD.MOV.U32 R14, RZ, RZ, R2 ;  /* 0x000000ffff0eb224 */ /* 0x001fe400078e0002 */
[----:B------:R-:W-:-:S05]  /*42ea0*/  @!P3 IMAD.MOV.U32 R15, RZ, RZ, R4 ;  /* 0x000000ffff0fb224 */ /* 0x000fca00078e0004 */
[----:B------:R3:W4:Y:S04]  /*42eb0*/  @!P3 LDG.E.U16 R25, desc[UR6][R14.64] ;  /* 0x000000060e19b981 */ /* 0x000728000c1e1500 */
[----:B------:R-:W-:Y:S01]  /*42ec0*/  STL [R1+0x4738], R17 ;  /* 0x0047381101007387 */ /* 0x000fe20000100800 */
[----:B------:R-:W-:Y:S01]  /*42ed0*/  PRMT R27, RZ, 0x7610, R27 ;  /* 0x00007610ff1b7816 */ /* 0x000fe2000000001b */
[----:B---3--:R-:W-:Y:S02]  /*42ee0*/  @!P3 IMAD.MOV.U32 R14, RZ, RZ, R0 ;  /* 0x000000ffff0eb224 */ /* 0x008fe400078e0000 */
[----:B------:R-:W-:-:S05]  /*42ef0*/  @!P3 IMAD.MOV.U32 R15, RZ, RZ, R3 ;  /* 0x000000ffff0fb224 */ /* 0x000fca00078e0003 */
[----:B------:R0:W3:Y:S04]  /*42f00*/  @!P3 LDG.E.U16 R27, desc[UR6][R14.64] ;  /* 0x000000060e1bb981 */ /* 0x0000e8000c1e1500 */
[----:B--2---:R-:W-:Y:S04]  /*42f10*/  STL [R1+0x4730], R19 ;  /* 0x0047301301007387 */ /* 0x004fe80000100800 */
[----:B----4-:R-:W-:Y:S04]  /*42f20*/  STL [R1+0x473c], R21 ;  /* 0x00473c1501007387 */ /* 0x010fe80000100800 */
[----:B------:R-:W-:Y:S04]  /*42f30*/  STL [R1+0x4768], R23 ;  /* 0x0047681701007387 */ /* 0x000fe80000100800 */
[----:B------:R1:W-:Y:S04]  /*42f40*/  STL [R1+0x476c], R25 ;  /* 0x00476c1901007387 */ /* 0x0003e80000100800 */
[----:B------:R-:W0:Y:S04]  /*42f50*/  LDL R26, [R1+0x1e84] ;  /* 0x001e8400011a7983 */ /* 0x000e280000100800 */
[----:B-1----:R-:W2:Y:S04]  /*42f60*/  LDL.LU R25, [R1+0x9d0] ;  /* 0x0009d00001197983 */ /* 0x002ea80000300800 */
        /* <DEDUP_REMOVED lines=21> */
[----:B------:R1:W-:Y:S04]  /*430c0*/  STL [R1+0x1ed0], R3 ;  /* 0x001ed00301007387 */ /* 0x0003e80000100800 */
[----:B-1----:R-:W2:Y:S04]  /*430d0*/  LDL.LU R3, [R1+0xa04] ;  /* 0x000a040001037983 */ /* 0x002ea80000300800 */
[----:B------:R-:W3:Y:S01]  /*430e0*/  LDL R15, [R1+0x1e78] ;  /* 0x001e7800010f7983 */ /* 0x000ee20000100800 */
[----:B------:R-:W-:Y:S01]  /*430f0*/  PRMT R29, RZ, 0x7610, R29 ;  /* 0x00007610ff1d7816 */ /* 0x000fe2000000001d */
[----:B------:R-:W1:Y:S01]  /*43100*/  S2R R6, SR_TID.X ;  /* 0x0000000000067919 */ /* 0x000e620000002100 */
[----:B0-----:R-:W-:-:S05]  /*43110*/  @!P2 IMAD.MOV.U32 R14, RZ, RZ, R26 ;  /* 0x000000ffff0ea224 */ /* 0x001fca00078e001a */
[----:B---3--:R-:W3:Y:S04]  /*43120*/  @!P2 LDG.E.U16 R29, desc[UR6][R14.64] ;  /* 0x000000060e1da981 */ /* 0x008ee8000c1e1500 */
[----:B------:R-:W-:Y:S04]  /*43130*/  STL [R1+0x4740], R27 ;  /* 0x0047401b01007387 */ /* 0x000fe80000100800 */
[----:B------:R-:W3:Y:S01]  /*43140*/  LDL.LU R26, [R1+0x3cc] ;  /* 0x0003cc00011a7983 */ /* 0x000ee20000300800 */
[----:B-1----:R-:W-:-:S05]  /*43150*/  LOP3.LUT R6, R6, 0x3f, RZ, 0xc0, !PT ;  /* 0x0000003f06067812 */ /* 0x002fca00078ec0ff */
[----:B------:R-:W-:-:S05]  /*43160*/  IMAD.SHL.U32 R6, R6, 0x2, RZ ;  /* 0x0000000206067824 */ /* 0x000fca00078e00ff */
[----:B------:R-:W-:-:S05]  /*43170*/  LOP3.LUT R6, R6, 0x10, RZ, 0x3c, !PT ;  /* 0x0000001006067812 */ /* 0x000fca00078e3cff */
[----:B--2---:R-:W-:Y:S04]  /*43180*/  STS.U16 [R6+UR4+0x1980], R3 ;  /* 0x0019800306007988 */ /* 0x004fe80008000404 */
[----:B------:R-:W-:Y:S04]  /*43190*/  STS.U16 [R6+UR4+0x2100], R25 ;  /* 0x0021001906007988 */ /* 0x000fe80008000404 */
        /* <DEDUP_REMOVED lines=17> */
[----:B------:R1:W-:Y:S04]  /*432b0*/  STS.U16 [R6+UR4+0x6900], R7 ;  /* 0x0069000706007988 */ /* 0x0003e80008000404 */
[----:B------:R-:W-:Y:S04]  /*432c0*/  STS.U16 [R6+UR4+0x6980], R28 ;  /* 0x0069801c06007988 */ /* 0x000fe80008000404 */
[----:B------:R2:W-:Y:S04]  /*432d0*/  STS.U16 [R6+UR4+0x7100], R8 ;  /* 0x0071000806007988 */ /* 0x0005e80008000404 */
[----:B------:R4:W-:Y:S04]  /*432e0*/  STS.U16 [R6+UR4+0x7180], R9 ;  /* 0x0071800906007988 */ /* 0x0009e80008000404 */
[----:B---3--:R3:W-:Y:S04]  /*432f0*/  STL [R1+0x4744], R29 ;  /* 0x0047441d01007387 */ /* 0x0087e80000100800 */
[----:B0-----:R-:W3:Y:S04]  /*43300*/  LDL.LU R2, [R1+0x3c8] ;  /* 0x0003c80001027983 */ /* 0x001ee80000300800 */
[----:B-1----:R-:W3:Y:S04]  /*43310*/  LDL.LU R7, [R1+0x394] ;  /* 0x0003940001077983 */ /* 0x002ee80000300800 */
[----:B--2---:R-:W2:Y:S04]  /*43320*/  LDL.LU R8, [R1+0x390] ;  /* 0x0003900001087983 */ /* 0x004ea80000300800 */
[----:B----4-:R-:W4:Y:S04]  /*43330*/  LDL.LU R9, [R1+0x2dc] ;  /* 0x0002dc0001097983 */ /* 0x010f280000300800 */
[----:B---3--:R-:W3:Y:S04]  /*43340*/  LDL.LU R29, [R1+0x2d8] ;  /* 0x0002d800011d7983 */ /* 0x008ee80000300800 */
[----:B------:R-:W3:Y:S04]  /*43350*/  LDL.LU R14, [R1+0x2a4] ;  /* 0x0002a400010e7983 */ /* 0x000ee80000300800 */
        /* <DEDUP_REMOVED lines=16> */
[----:B------:R0:W-:Y:S04]  /*43460*/  STS.U16 [R6+UR4+0x7900], R26 ;  /* 0x0079001a06007988 */ /* 0x0001e80008000404 */
[----:B------:R-:W3:Y:S04]  /*43470*/  LDL.LU R0, [R1+0xe0] ;  /* 0x0000e00001007983 */ /* 0x000ee80000300800 */
[----:B0-----:R-:W3:Y:S04]  /*43480*/  LDL.LU R26, [R1+0xac] ;  /* 0x0000ac00011a7983 */ /* 0x001ee80000300800 */
[----:B------:R-:W3:Y:S04]  /*43490*/  LDL.LU R4, [R1+0xa8] ;  /* 0x0000a80001047983 */ /* 0x000ee80000300800 */
[----:B------:R-:W3:Y:S04]  /*434a0*/  LDL.LU R5, [R1+0x74] ;  /* 0x0000740001057983 */ /* 0x000ee80000300800 */
[----:B------:R-:W3:Y:S04]  /*434b0*/  LDL.LU R24, [R1+0x70] ;  /* 0x0000700001187983 */ /* 0x000ee80000300800 */
[----:B------:R-:W3:Y:S04]  /*434c0*/  LDL.LU R22, [R1+0x44] ;  /* 0x0000440001167983 */ /* 0x000ee80000300800 */
[----:B------:R0:W-:Y:S04]  /*434d0*/  STS.U16 [R6+UR4+0x7980], R2 ;  /* 0x0079800206007988 */ /* 0x0001e80008000404 */
[----:B0-----:R-:W3:Y:S04]  /*434e0*/  LDL.LU R2, [R1+0x40] ;  /* 0x0000400001027983 */ /* 0x001ee80000300800 */
[----:B------:R0:W-:Y:S04]  /*434f0*/  STS.U16 [R6+UR4+0x8100], R7 ;  /* 0x0081000706007988 */ /* 0x0001e80008000404 */
[----:B--2---:R1:W-:Y:S04]  /*43500*/  STS.U16 [R6+UR4+0x8180], R8 ;  /* 0x0081800806007988 */ /* 0x0043e80008000404 */
[----:B----4-:R2:W-:Y:S04]  /*43510*/  STS.U16 [R6+UR4+0x8900], R9 ;  /* 0x0089000906007988 */ /* 0x0105e80008000404 */
[----:B---3--:R-:W-:Y:S04]  /*43520*/  STS.U16 [R6+UR4+0x8980], R29 ;  /* 0x0089801d06007988 */ /* 0x008fe80008000404 */
        /* <DEDUP_REMOVED lines=18> */
[----:B0-----:R-:W4:Y:S04]  /*43650*/  LDL.LU R7, [R1+0x1c] ;  /* 0x00001c0001077983 */ /* 0x001f280000300800 */
[----:B-1----:R-:W4:Y:S04]  /*43660*/  LDL.LU R8, [R1+0x47e4] ;  /* 0x0047e40001087983 */ /* 0x002f280000300800 */
[----:B--2---:R-:W2:Y:S04]  /*43670*/  LDL.LU R9, [R1+0x47e0] ;  /* 0x0047e00001097983 */ /* 0x004ea80000300800 */
[----:B---3--:R-:W3:Y:S04]  /*43680*/  LDL.LU R28, [R1+0x18] ;  /* 0x00001800011c7983 */ /* 0x008ee80000300800 */
[----:B------:R0:W-:Y:S02]  /*43690*/  STS.U16 [R6+UR4+0xd900], R26 ;  /* 0x00d9001a06007988 */ /* 0x0001e40008000404 */
[----:B0-----:R-:W0:Y:S02]  /*436a0*/  S2R R26, SR_TID.X ;  /* 0x00000000001a7919 */ /* 0x001e240000002100 */
[----:B------:R-:W-:Y:S04]  /*436b0*/  STS.U16 [R6+UR4+0xd980], R4 ;  /* 0x00d9800406007988 */ /* 0x000fe80008000404 */
[----:B------:R-:W-:Y:S04]  /*436c0*/  STS.U16 [R6+UR4+0xe100], R5 ;  /* 0x00e1000506007988 */ /* 0x000fe80008000404 */
[----:B------:R0:W-:Y:S04]  /*436d0*/  STS.U16 [R6+UR4+0xe180], R24 ;  /* 0x00e1801806007988 */ /* 0x0001e80008000404 */
[----:B------:R-:W-:Y:S01]  /*436e0*/  STS.U16 [R6+UR4+0xe900], R22 ;  /* 0x00e9001606007988 */ /* 0x000fe20008000404 */
[----:B0-----:R-:W-:-:S05]  /*436f0*/  LOP3.LUT R24, R26, 0x3f, RZ, 0xc0, !PT ;  /* 0x0000003f1a187812 */ /* 0x001fca00078ec0ff */
[----:B------:R-:W-:Y:S04]  /*43700*/  STL [R1+0x47c8], R24 ;  /* 0x0047c81801007387 */ /* 0x000fe80000100800 */
[----:B------:R0:W-:Y:S02]  /*43710*/  STS.U16 [R6+UR4+0xe980], R2 ;  /* 0x00e9800206007988 */ /* 0x0001e40008000404 */
[----:B0-----:R-:W-:-:S05]  /*43720*/  IMAD.SHL.U32 R2, R24, 0x2, RZ ;  /* 0x0000000218027824 */ /* 0x001fca00078e00ff */
[----:B------:R-:W-:-:S05]  /*43730*/  LOP3.LUT R2, R2, 0x20, RZ, 0x3c, !PT ;  /* 0x0000002002027812 */ /* 0x000fca00078e3cff */
[----:B------:R0:W-:Y:S04]  /*43740*/  STL [R1+0x47dc], R2 ;  /* 0x0047dc0201007387 */ /* 0x0001e80000100800 */
[----:B------:R-:W2:Y:S01]  /*43750*/  LDL.LU R24, [R1+0xa60] ;  /* 0x000a600001187983 */ /* 0x000ea20000300800 */
[----:B------:R-:W-:-:S03]  /*43760*/  LOP3.LUT R26, R26, 0x3f, RZ, 0xc0, !PT ;  /* 0x0000003f1a1a7812 */ /* 0x000fc600078ec0ff */
[----:B----4-:R-:W-:Y:S02]  /*43770*/  STS.U16 [R6+UR4+0xf100], R7 ;  /* 0x00f1000706007988 */ /* 0x010fe40008000404 */
[----:B0-----:R-:W-:-:S05]  /*43780*/  IMAD.SHL.U32 R2, R26, 0x2, RZ ;  /* 0x000000021a027824 */ /* 0x001fca00078e00ff */
[----:B------:R-:W-:-:S05]  /*43790*/  LOP3.LUT R2, R2, 0x10, RZ, 0x3c, !PT ;  /* 0x0000001002027812 */ /* 0x000fca00078e3cff */
[----:B---3--:R-:W-:Y:S04]  /*437a0*/  STS.U16 [R2+UR4+0xf180], R28 ;  /* 0x00f1801c02007988 */ /* 0x008fe80008000404 */
[----:B--2---:R-:W-:Y:S04]  /*437b0*/  STS.U16 [R2+UR4+0xf900], R9 ;  /* 0x00f9000902007988 */ /* 0x004fe80008000404 */
[----:B------:R-:W-:Y:S04]  /*437c0*/  STS.U16 [R2+UR4+0xf980], R8 ;  /* 0x00f9800802007988 */ /* 0x000fe80008000404 */
        /* <DEDUP_REMOVED lines=27> */
[----:B------:R-:W3:Y:S04]  /*43980*/  LDL.LU R9, [R1+0xa64] ;  /* 0x000a640001097983 */ /* 0x000ee80000300800 */
[----:B------:R-:W2:Y:S04]  /*43990*/  LDL.LU R2, [R1+0x47dc] ;  /* 0x0047dc0001027983 */ /* 0x000ea80000300800 */
[----:B------:R-:W4:Y:S04]  /*439a0*/  LDL.LU R8, [R1+0xa90] ;  /* 0x000a900001087983 */ /* 0x000f280000300800 */
[----:B--2---:R0:W-:Y:S04]  /*439b0*/  STS.U16 [R2+UR4+0x200], R24 ;  /* 0x0002001802007988 */ /* 0x0041e80008000404 */
[----:B0-----:R-:W2:Y:S04]  /*439c0*/  LDL.LU R24, [R1+0x47d8] ;  /* 0x0047d80001187983 */ /* 0x001ea80000300800 */
[----:B----4-:R-:W-:Y:S04]  /*439d0*/  STS.U16 [R2+UR4+0x280], R8 ;  /* 0x0002800802007988 */ /* 0x010fe80008000404 */
[----:B---3--:R-:W-:Y:S04]  /*439e0*/  STS.U16 [R2+UR4+0xa00], R9 ;  /* 0x000a000902007988 */ /* 0x008fe80008000404 */
[----:B--2---:R0:W-:Y:S04]  /*439f0*/  STS.U16 [R2+UR4+0xa80], R24 ;  /* 0x000a801802007988 */ /* 0x0041e80008000404 */
[----:B0-----:R-:W2:Y:S04]  /*43a00*/  LDL.LU R24, [R1+0x38c] ;  /* 0x00038c0001187983 */ /* 0x001ea80000300800 */
[----:B--2---:R0:W-:Y:S04]  /*43a10*/  STL [R1+0x47cc], R24 ;  /* 0x0047cc1801007387 */ /* 0x0041e80000100800 */
[----:B0-----:R-:W2:Y:S04]  /*43a20*/  LDL.LU R24, [R1+0x3c0] ;  /* 0x0003c00001187983 */ /* 0x001ea80000300800 */
[----:B--2---:R0:W-:Y:S04]  /*43a30*/  STL [R1+0x47d0], R24 ;  /* 0x0047d01801007387 */ /* 0x0041e80000100800 */
[----:B0-----:R-:W2:Y:S04]  /*43a40*/  LDL.LU R24, [R1+0x3c4] ;  /* 0x0003c40001187983 */ /* 0x001ea80000300800 */
        /* <DEDUP_REMOVED lines=24> */
[----:B--2---:R0:W-:Y:S04]  /*43bd0*/  STL [R1+0x47d4], R24 ;  /* 0x0047d41801007387 */ /* 0x0041e80000100800 */
[----:B0-----:R-:W2:Y:S04]  /*43be0*/  LDL.LU R24, [R1+0x408] ;  /* 0x0004080001187983 */ /* 0x001ea80000300800 */
[----:B------:R-:W3:Y:S04]  /*43bf0*/  LDL.LU R6, [R1+0x388] ;  /* 0x0003880001067983 */ /* 0x000ee80000300800 */
[----:B------:R-:W4:Y:S04]  /*43c00*/  LDL.LU R7, [R1+0x2d4] ;  /* 0x0002d40001077983 */ /* 0x000f280000300800 */
[----:B------:R0:W-:Y:S04]  /*43c10*/  STS.U16 [R2+UR4+0x7200], R28 ;  /* 0x0072001c02007988 */ /* 0x0001e80008000404 */
[----:B------:R-:W4:Y:S04]  /*43c20*/  LDL.LU R26, [R1+0x2d0] ;  /* 0x0002d000011a7983 */ /* 0x000f280000300800 */
        /* <DEDUP_REMOVED lines=25> */
[----:B0-----:R-:W2:Y:S04]  /*43dc0*/  LDL.LU R24, [R1+0x47d4] ;  /* 0x0047d40001187983 */ /* 0x001ea80000300800 */
[----:B--2---:R0:W-:Y:S04]  /*43dd0*/  STS.U16 [R2+UR4+0x7a00], R24 ;  /* 0x007a001802007988 */ /* 0x0041e80008000404 */
[----:B0-----:R-:W2:Y:S04]  /*43de0*/  LDL.LU R24, [R1+0x47d0] ;  /* 0x0047d00001187983 */ /* 0x001ea80000300800 */
[----:B--2---:R0:W-:Y:S04]  /*43df0*/  STS.U16 [R2+UR4+0x7a80], R24 ;  /* 0x007a801802007988 */ /* 0x0041e80008000404 */
[----:B0-----:R-:W2:Y:S04]  /*43e00*/  LDL.LU R24, [R1+0x47cc] ;  /* 0x0047cc0001187983 */ /* 0x001ea80000300800 */
[----:B--2---:R0:W-:Y:S04]  /*43e10*/  STS.U16 [R2+UR4+0x8200], R24 ;  /* 0x0082001802007988 */ /* 0x0041e80008000404 */
[----:B---3--:R1:W-:Y:S04]  /*43e20*/  STS.U16 [R2+UR4+0x8280], R6 ;  /* 0x0082800602007988 */ /* 0x0083e80008000404 */
[----:B----4-:R2:W-:Y:S04]  /*43e30*/  STS.U16 [R2+UR4+0x8a00], R7 ;  /* 0x008a000702007988 */ /* 0x0105e80008000404 */
[----:B------:R3:W-:Y:S04]  /*43e40*/  STS.U16 [R2+UR4+0x8a80], R26 ;  /* 0x008a801a02007988 */ /* 0x0007e80008000404 */
[----:B------:R4:W-:Y:S04]  /*43e50*/  STS.U16 [R2+UR4+0x9200], R28 ;  /* 0x0092001c02007988 */ /* 0x0009e80008000404 */
[----:B0-----:R-:W4:Y:S04]  /*43e60*/  LDL.LU R24, [R1+0x47c8] ;  /* 0x0047c80001187983 */ /* 0x001f280000300800 */
[----:B-1----:R-:W4:Y:S04]  /*43e70*/  LDL.LU R6, [R1+0x47c4] ;  /* 0x0047c40001067983 */ /* 0x002f280000300800 */
[----:B--2---:R-:W2:Y:S04]  /*43e80*/  LDL.LU R7, [R1+0x47c0] ;  /* 0x0047c00001077983 */ /* 0x004ea80000300800 */
[----:B---3--:R-:W3:Y:S04]  /*43e90*/  LDL.LU R26, [R1+0x47bc] ;  /* 0x0047bc00011a7983 */ /* 0x008ee80000300800 */
[----:B----4-:R-:W4:Y:S04]  /*43ea0*/  LDL.LU R28, [R1+0x47b8] ;  /* 0x0047b800011c7983 */ /* 0x010f280000300800 */
        /* <DEDUP_REMOVED lines=23> */
[----:B----4-:R0:W-:Y:S04]  /*44020*/  STS.U16 [R2+UR4+0xf200], R28 ;  /* 0x00f2001c02007988 */ /* 0x0101e80008000404 */
[----:B0-----:R-:W4:Y:S01]  /*44030*/  LDL.LU R28, [R1+0xa2c] ;  /* 0x000a2c00011c7983 */ /* 0x001f220000300800 */
[----:B------:R-:W-:-:S03]  /*44040*/  IMAD.SHL.U32 R18, R24, 0x2, RZ ;  /* 0x0000000218127824 */ /* 0x000fc600078e00ff */
[----:B---3--:R-:W-:Y:S04]  /*44050*/  STS.U16 [R2+UR4+0xf280], R26 ;  /* 0x00f2801a02007988 */ /* 0x008fe80008000404 */
[----:B--2---:R-:W-:Y:S04]  /*44060*/  STS.U16 [R2+UR4+0xfa00], R7 ;  /* 0x00fa000702007988 */ /* 0x004fe80008000404 */
[----:B----4-:R0:W-:Y:S04]  /*44070*/  STL [R1+0x47b4], R28 ;  /* 0x0047b41c01007387 */ /* 0x0101e80000100800 */
        /* <DEDUP_REMOVED lines=24> */
[----:B------:R-:W-:-:S03]  /*44200*/  LOP3.LUT R18, R18, 0x30, RZ, 0x3c, !PT ;  /* 0x0000003012127812 */ /* 0x000fc600078e3cff */
[----:B------:R-:W3:Y:S04]  /*44210*/  LDL.LU R26, [R1+0xa58] ;  /* 0x000a5800011a7983 */ /* 0x000ee80000300800 */
[----:B------:R-:W4:Y:S04]  /*44220*/  LDL.LU R7, [R1+0xa5c] ;  /* 0x000a5c0001077983 */ /* 0x000f280000300800 */
[----:B------:R0:W-:Y:S04]  /*44230*/  STS.U16 [R2+UR4+0xfa80], R6 ;  /* 0x00fa800602007988 */ /* 0x0001e80008000404 */
[----:B0-----:R-:W3:Y:S04]  /*44240*/  LDL.LU R6, [R1+0xa88] ;  /* 0x000a880001067983 */ /* 0x001ee80000300800 */
[----:B------:R-:W4:Y:S04]  /*44250*/  LDL.LU R2, [R1+0x404] ;  /* 0x0004040001027983 */ /* 0x000f280000300800 */
[----:B--2---:R0:W-:Y:S04]  /*44260*/  STS.U16 [R18+UR4+0x300], R28 ;  /* 0x0003001c12007988 */ /* 0x0041e80008000404 */
[----:B0-----:R-:W2:Y:S04]  /*44270*/  LDL.LU R28, [R1+0x47b4] ;  /* 0x0047b400011c7983 */ /* 0x001ea80000300800 */
[----:B---3--:R-:W-:Y:S04]  /*44280*/  STS.U16 [R18+UR4+0x380], R6 ;  /* 0x0003800612007988 */ /* 0x008fe80008000404 */
[----:B----4-:R-:W-:Y:S04]  /*44290*/  STS.U16 [R18+UR4+0xb00], R7 ;  /* 0x000b000712007988 */ /* 0x010fe80008000404 */
[----:B------:R-:W-:Y:S04]  /*442a0*/  STS.U16 [R18+UR4+0xb80], R26 ;  /* 0x000b801a12007988 */ /* 0x000fe80008000404 */
        /* <DEDUP_REMOVED lines=20> */
[----:B------:R1:W-:Y:S04]  /*443f0*/  STS.U16 [R18+UR4+0x6300], R4 ;  /* 0x0063000412007988 */ /* 0x0003e80008000404 */
[----:B0-----:R-:W2:Y:S04]  /*44400*/  LDL.LU R0, [R1+0x400] ;  /* 0x0004000001007983 */ /* 0x001ea80000300800 */
[----:B------:R-:W3:Y:S04]  /*44410*/  LDL.LU R20, [R1+0x3bc] ;  /* 0x0003bc0001147983 */ /* 0x000ee80000300800 */
[----:B-1----:R-:W4:Y:S04]  /*44420*/  LDL.LU R4, [R1+0x384] ;  /* 0x0003840001047983 */ /* 0x002f280000300800 */
        /* <DEDUP_REMOVED lines=31> */
[----:B---3--:R1:W-:Y:S04]  /*44620*/  STS.U16 [R18+UR4+0x7b00], R20 ;  /* 0x007b001412007988 */ /* 0x0083e80008000404 */
[----:B0-----:R-:W3:Y:S04]  /*44630*/  LDL.LU R0, [R1+0x60] ;  /* 0x0000600001007983 */ /* 0x001ee80000300800 */
[----:B------:R-:W3:Y:S04]  /*44640*/  LDL.LU R16, [R1+0x2c] ;  /* 0x00002c0001107983 */ /* 0x000ee80000300800 */
[----:B-1----:R-:W3:Y:S04]  /*44650*/  LDL.LU R20, [R1+0x28] ;  /* 0x0000280001147983 */ /* 0x002ee80000300800 */
[----:B----4-:R0:W-:Y:S04]  /*44660*/  STS.U16 [R18+UR4+0x7b80], R4 ;  /* 0x007b800412007988 */ /* 0x0101e80008000404 */
[----:B0-----:R-:W4:Y:S04]  /*44670*/  LDL.LU R4, [R1+0x47b0] ;  /* 0x0047b00001047983 */ /* 0x001f280000300800 */
[----:B----4-:R0:W-:Y:S04]  /*44680*/  STS.U16 [R18+UR4+0x8300], R4 ;  /* 0x0083000412007988 */ /* 0x0101e80008000404 */
[----:B------:R1:W-:Y:S04]  /*44690*/  STS.U16 [R18+UR4+0x8380], R5 ;  /* 0x0083800512007988 */ /* 0x0003e80008000404 */
[----:B------:R4:W-:Y:S04]  /*446a0*/  STS.U16 [R18+UR4+0x8b00], R22 ;  /* 0x008b001612007988 */ /* 0x0009e80008000404 */
[----:B------:R2:W-:Y:S04]  /*446b0*/  STS.U16 [R18+UR4+0x8b80], R24 ;  /* 0x008b801812007988 */ /* 0x0005e80008000404 */
[----:B------:R3:W-:Y:S04]  /*446c0*/  STS.U16 [R18+UR4+0x9300], R6 ;  /* 0x0093000612007988 */ /* 0x0007e80008000404 */
[----:B0-----:R-:W3:Y:S04]  /*446d0*/  LDL.LU R4, [R1+0x47ac] ;  /* 0x0047ac0001047983 */ /* 0x001ee80000300800 */
[----:B-1----:R-:W3:Y:S04]  /*446e0*/  LDL.LU R5, [R1+0x47a8] ;  /* 0x0047a80001057983 */ /* 0x002ee80000300800 */
[----:B----4-:R-:W4:Y:S04]  /*446f0*/  LDL.LU R22, [R1+0x47a4] ;  /* 0x0047a40001167983 */ /* 0x010f280000300800 */
[----:B--2---:R-:W2:Y:S04]  /*44700*/  LDL.LU R24, [R1+0x47a0] ;  /* 0x0047a00001187983 */ /* 0x004ea80000300800 */
[----:B---3--:R-:W3:Y:S04]  /*44710*/  LDL.LU R6, [R1+0x9f0] ;  /* 0x0009f00001067983 */ /* 0x008ee80000300800 */
        /* <DEDUP_REMOVED lines=19> */
[----:B0-----:R-:W3:Y:S01]  /*44850*/  LDL.LU R6, [R1+0xa84] ;  /* 0x000a840001067983 */ /* 0x001ee20000300800 */
[----:B------:R-:W0:Y:S03]  /*44860*/  S2R R2, SR_TID.X ;  /* 0x0000000000027919 */ /* 0x000e260000002100 */
[----:B------:R-:W-:Y:S04]  /*44870*/  STS.U16 [R18+UR4+0xdb80], R11 ;  /* 0x00db800b12007988 */ /* 0x000fe80008000404 */
[----:B------:R-:W-:Y:S04]  /*44880*/  STS.U16 [R18+UR4+0xe300], R10 ;  /* 0x00e3000a12007988 */ /* 0x000fe80008000404 */
[----:B------:R0:W-:Y:S04]  /*44890*/  STS.U16 [R18+UR4+0xe380], R0 ;  /* 0x00e3800012007988 */ /* 0x0001e80008000404 */
[----:B------:R-:W-:Y:S04]  /*448a0*/  STS.U16 [R18+UR4+0xeb00], R16 ;  /* 0x00eb001012007988 */ /* 0x000fe80008000404 */
[----:B------:R-:W-:Y:S01]  /*448b0*/  STS.U16 [R18+UR4+0xeb80], R20 ;  /* 0x00eb801412007988 */ /* 0x000fe20008000404 */
[----:B0-----:R-:W-:-:S02]  /*448c0*/  LOP3.LUT R0, R2, 0x3f, RZ, 0xc0, !PT ;  /* 0x0000003f02007812 */ /* 0x001fc400078ec0ff */
[----:B------:R-:W-:Y:S01]  /*448d0*/  LOP3.LUT R2, R2, 0x3f, RZ, 0xc0, !PT ;  /* 0x0000003f02027812 */ /* 0x000fe200078ec0ff */
[----:B---3--:R0:W-:Y:S04]  /*448e0*/  STL [R1+0x479c], R6 ;  /* 0x00479c0601007387 */ /* 0x0081e80000100800 */
        /* <DEDUP_REMOVED lines=11> */
[----:B------:R-:W3:Y:S01]  /*449a0*/  LDL.LU R23, [R1+0x8a0] ;  /* 0x0008a00001177983 */ /* 0x000ee20000300800 */
[----:B0-----:R-:W-:-:S03]  /*449b0*/  IMAD.SHL.U32 R6, R2, 0x2, RZ ;  /* 0x0000000202067824 */ /* 0x001fc600078e00ff */
[----:B------:R-:W3:Y:S04]  /*449c0*/  LDL.LU R21, [R1+0x89c] ;  /* 0x00089c0001157983 */ /* 0x000ee80000300800 */
[----:B------:R-:W3:Y:S04]  /*449d0*/  LDL.LU R19, [R1+0x868] ;  /* 0x0008680001137983 */ /* 0x000ee80000300800 */
[----:B------:R-:W3:Y:S04]  /*449e0*/  LDL.LU R17, [R1+0x864] ;  /* 0x0008640001117983 */ /* 0x000ee80000300800 */
[----:B------:R-:W3:Y:S04]  /*449f0*/  LDL.LU R13, [R1+0x828] ;  /* 0x00082800010d7983 */ /* 0x000ee80000300800 */
[----:B------:R-:W3:Y:S01]  /*44a00*/  LDL.LU R12, [R1+0x824] ;  /* 0x00082400010c7983 */ /* 0x000ee20000300800 */
[----:B------:R-:W-:-:S03]  /*44a10*/  LOP3.LUT R6, R6, 0x30, RZ, 0x3c, !PT ;  /* 0x0000003006067812 */ /* 0x000fc600078e3cff */
[----:B------:R-:W3:Y:S04]  /*44a20*/  LDL.LU R11, [R1+0x7dc] ;  /* 0x0007dc00010b7983 */ /* 0x000ee80000300800 */
[----:B------:R-:W3:Y:S04]  /*44a30*/  LDL.LU R10, [R1+0x7d8] ;  /* 0x0007d800010a7983 */ /* 0x000ee80000300800 */
[----:B------:R-:W3:Y:S04]  /*44a40*/  LDL.LU R16, [R1+0x7a4] ;  /* 0x0007a40001107983 */ /* 0x000ee80000300800 */
[----:B------:R-:W3:Y:S04]  /*44a50*/  LDL.LU R18, [R1+0x7a0] ;  /* 0x0007a00001127983 */ /* 0x000ee80000300800 */
[----:B------:R-:W3:Y:S04]  /*44a60*/  LDL.LU R20, [R1+0x3fc] ;  /* 0x0003fc0001147983 */ /* 0x000ee80000300800 */
[----:B--2---:R0:W-:Y:S01]  /*44a70*/  STS.U16 [R6+UR4+0xf300], R24 ;  /* 0x00f3001806007988 */ /* 0x0041e20008000404 */
[----:B------:R-:W-:-:S03]  /*44a80*/  IMAD.SHL.U32 R2, R0, 0x2, RZ ;  /* 0x0000000200027824 */ /* 0x000fc600078e00ff */
[----:B----4-:R-:W-:Y:S04]  /*44a90*/  STS.U16 [R6+UR4+0xf380], R22 ;  /* 0x00f3801606007988 */ /* 0x010fe80008000404 */
[----:B------:R-:W-:Y:S04]  /*44aa0*/  STS.U16 [R6+UR4+0xfb00], R5 ;  /* 0x00fb000506007988 */ /* 0x000fe80008000404 */
[----:B------:R-:W-:Y:S04]  /*44ab0*/  STS.U16 [R6+UR4+0xfb80], R4 ;  /* 0x00fb800406007988 */ /* 0x000fe80008000404 */
[----:B0-----:R-:W2:Y:S04]  /*44ac0*/  LDL.LU R24, [R1+0xa20] ;  /* 0x000a200001187983 */ /* 0x001ea80000300800 */
[----:B------:R0:W-:Y:S04]  /*44ad0*/  STL [R1+0x4788], R0 ;  /* 0x0047880001007387 */ /* 0x0001e80000100800 */
[----:B0-----:R-:W4:Y:S04]  /*44ae0*/  LDL.LU R0, [R1+0xa24] ;  /* 0x000a240001007983 */ /* 0x001f280000300800 */
[----:B------:R-:W3:Y:S04]  /*44af0*/  LDL.LU R22, [R1+0xa50] ;  /* 0x000a500001167983 */ /* 0x000ee80000300800 */
[----:B------:R-:W2:Y:S04]  /*44b00*/  LDL.LU R5, [R1+0xa54] ;  /* 0x000a540001057983 */ /* 0x000ea80000300800 */
[----:B------:R-:W4:Y:S04]  /*44b10*/  LDL.LU R6, [R1+0x479c] ;  /* 0x00479c0001067983 */ /* 0x000f280000300800 */
[----:B------:R-:W3:Y:S01]  /*44b20*/  LDL.LU R4, [R1+0xa80] ;  /* 0x000a800001047983 */ /* 0x000ee20000300800 */
[----:B------:R-:W-:-:S05]  /*44b30*/  LOP3.LUT R2, R2, 0x40, RZ, 0x3c, !PT ;  /* 0x0000004002027812 */ /* 0x000fca00078e3cff */
[----:B----4-:R0:W-:Y:S04]  /*44b40*/  STS.U16 [R2+UR4+0x400], R6 ;  /* 0x0004000602007988 */ /* 0x0101e80008000404 */
[----:B---3--:R-:W-:Y:S04]  /*44b50*/  STS.U16 [R2+UR4+0x480], R4 ;  /* 0x0004800402007988 */ /* 0x008fe80008000404 */
[----:B--2---:R-:W-:Y:S04]  /*44b60*/  STS.U16 [R2+UR4+0xc00], R5 ;  /* 0x000c000502007988 */ /* 0x004fe80008000404 */
[----:B------:R-:W-:Y:S04]  /*44b70*/  STS.U16 [R2+UR4+0xc80], R22 ;  /* 0x000c801602007988 */ /* 0x000fe80008000404 */
[----:B------:R1:W-:Y:S04]  /*44b80*/  STS.U16 [R2+UR4+0x1400], R0 ;  /* 0x0014000002007988 */ /* 0x0003e80008000404 */
[----:B0-----:R-:W2:Y:S04]  /*44b90*/  LDL.LU R6, [R1+0x4798] ;  /* 0x0047980001067983 */ /* 0x001ea80000300800 */
[----:B-1----:R-:W3:Y:S04]  /*44ba0*/  LDL.LU R0, [R1+0x37c] ;  /* 0x00037c0001007983 */ /* 0x002ee80000300800 */
[----:B---3--:R0:W-:Y:S04]  /*44bb0*/  STL [R1+0x478c], R0 ;  /* 0x00478c0001007387 */ /* 0x0081e80000100800 */
[----:B0-----:R-:W3:Y:S04]  /*44bc0*/  LDL.LU R0, [R1+0x3b0] ;  /* 0x0003b00001007983 */ /* 0x001ee80000300800 */
[----:B---3--:R0:W-:Y:S04]  /*44bd0*/  STL [R1+0x4790], R0 ;  /* 0x0047900001007387 */ /* 0x0081e80000100800 */
[----:B0-----:R-:W3:Y:S04]  /*44be0*/  LDL.LU R0, [R1+0x3b4] ;  /* 0x0003b40001007983 */ /* 0x001ee80000300800 */
        /* <DEDUP_REMOVED lines=156> */
[----:B-1----:R-:W3:Y:S04]  /*455b0*/  LDL.LU R13, [R1+0x3ac] ;  /* 0x0003ac00010d7983 */ /* 0x002ee80000300800 */
[----:B------:R-:W4:Y:S04]  /*455c0*/  LDL.LU R25, [R1+0x374] ;  /* 0x0003740001197983 */ /* 0x000f280000300800 */
        /* <DEDUP_REMOVED lines=187> */
[----:B------:R4:W-:Y:S04]  /*46180*/  STS.U16 [R2+UR4+0x9680], R13 ;  /* 0x0096800d02007988 */ /* 0x0009e80008000404 */
[----:B0-----:R-:W4:Y:S04]  /*46190*/  LDL.LU R0, [R1+0x4748] ;  /* 0x0047480001007983 */ /* 0x001f280000300800 */
[----:B-1----:R-:W4:Y:S04]  /*461a0*/  LDL.LU R29, [R1+0x4744] ;  /* 0x00474400011d7983 */ /* 0x002f280000300800 */
[----:B--2---:R-:W2:Y:S04]  /*461b0*/  LDL.LU R27, [R1+0x4740] ;  /* 0x00474000011b7983 */ /* 0x004ea80000300800 */
[----:B---3--:R-:W3:Y:S04]  /*461c0*/  LDL.LU R21, [R1+0x473c] ;  /* 0x00473c0001157983 */ /* 0x008ee80000300800 */
[----:B----4-:R-:W4:Y:S04]  /*461d0*/  LDL.LU R17, [R1+0x4738] ;  /* 0x0047380001117983 */ /* 0x010f280000300800 */
[----:B------:R-:W2:Y:S04]  /*461e0*/  LDL.LU R13, [R1+0x4734] ;  /* 0x00473400010d7983 */ /* 0x000ea80000300800 */
        /* <DEDUP_REMOVED lines=22> */
[----:B--2---:R0:W-:Y:S04]  /*46350*/  STS.U16 [R2+UR4+0xf600], R13 ;  /* 0x00f6000d02007988 */ /* 0x0041e80008000404 */
[----:B0-----:R-:W2:Y:S04]  /*46360*/  LDL.LU R13, [R1+0xa38] ;  /* 0x000a3800010d7983 */ /* 0x001ea80000300800 */
        /* <DEDUP_REMOVED lines=21> */
[----:B----4-:R0:W-:Y:S04]  /*464c0*/  STS.U16 [R2+UR4+0xf680], R17 ;  /* 0x00f6801102007988 */ /* 0x0101e80008000404 */
[----:B------:R1:W-:Y:S04]  /*464d0*/  STS.U16 [R2+UR4+0xfe00], R29 ;  /* 0x00fe001d02007988 */ /* 0x0003e80008000404 */
[----:B------:R4:W-:Y:S04]  /*464e0*/  STS.U16 [R2+UR4+0xfe80], R27 ;  /* 0x00fe801b02007988 */ /* 0x0009e80008000404 */
[----:B0-----:R-:W2:Y:S04]  /*464f0*/  LDL.LU R17, [R1+0xa3c] ;  /* 0x000a3c0001117983 */ /* 0x001ea80000300800 */
[----:B-1----:R-:W3:Y:S04]  /*46500*/  LDL.LU R29, [R1+0xa68] ;  /* 0x000a6800011d7983 */ /* 0x002ee80000300800 */
[----:B----4-:R-:W4:Y:S01]  /*46510*/  LDL.LU R27, [R1+0xa6c] ;  /* 0x000a6c00011b7983 */ /* 0x010f220000300800 */
[----:B------:R-:W-:-:S03]  /*46520*/  IMAD.SHL.U32 R26, R0, 0x2, RZ ;  /* 0x00000002001a7824 */ /* 0x000fc600078e00ff */
[----:B------:R-:W2:Y:S04]  /*46530*/  LDL.LU R0, [R1+0x7c0] ;  /* 0x0007c00001007983 */ /* 0x000ea80000300800 */
[----:B------:R-:W2:Y:S01]  /*46540*/  LDL.LU R2, [R1+0x78c] ;  /* 0x00078c0001027983 */ /* 0x000ea20000300800 */
[----:B------:R-:W-:-:S05]  /*46550*/  LOP3.LUT R26, R26, 0x70, RZ, 0x3c, !PT ;  /* 0x000000701a1a7812 */ /* 0x000fca00078e3cff */
[----:B----4-:R-:W-:Y:S04]  /*46560*/  STS.U16 [R26+UR4+0x700], R27 ;  /* 0x0007001b1a007988 */ /* 0x010fe80008000404 */
[----:B---3--:R-:W-:Y:S04]  /*46570*/  STS.U16 [R26+UR4+0x780], R29 ;  /* 0x0007801d1a007988 */ /* 0x008fe80008000404 */
        /* <DEDUP_REMOVED lines=19> */
[----:B0-----:R-:W2:Y:S04]  /*466b0*/  LDL.LU R9, [R1+0x788] ;  /* 0x0007880001097983 */ /* 0x001ea80000300800 */
[----:B------:R-:W-:Y:S04]  /*466c0*/  STS.U16 [R26+UR4+0x5780], R8 ;  /* 0x005780081a007988 */ /* 0x000fe80008000404 */
[----:B-1----:R-:W3:Y:S04]  /*466d0*/  LDL.LU R14, [R1+0x3d4] ;  /* 0x0003d400010e7983 */ /* 0x002ee80000300800 */
[----:B------:R0:W-:Y:S04]  /*466e0*/  STS.U16 [R26+UR4+0x5f00], R15 ;  /* 0x005f000f1a007988 */ /* 0x0001e80008000404 */
[----:B------:R1:W-:Y:S04]  /*466f0*/  STS.U16 [R26+UR4+0x5f80], R3 ;  /* 0x005f80031a007988 */ /* 0x0003e80008000404 */
[----:B------:R4:W-:Y:S04]  /*46700*/  STS.U16 [R26+UR4+0x6700], R19 ;  /* 0x006700131a007988 */ /* 0x0009e80008000404 */
[----:B------:R4:W-:Y:S04]  /*46710*/  STS.U16 [R26+UR4+0x6780], R0 ;  /* 0x006780001a007988 */ /* 0x0009e80008000404 */
[----:B------:R4:W-:Y:S04]  /*46720*/  STS.U16 [R26+UR4+0x6f00], R2 ;  /* 0x006f00021a007988 */ /* 0x0009e80008000404 */
[----:B0-----:R-:W3:Y:S04]  /*46730*/  LDL.LU R15, [R1+0x3d0] ;  /* 0x0003d000010f7983 */ /* 0x001ee80000300800 */
[----:B-1----:R-:W3:Y:S04]  /*46740*/  LDL.LU R3, [R1+0x39c] ;  /* 0x00039c0001037983 */ /* 0x002ee80000300800 */
[----:B----4-:R-:W4:Y:S04]  /*46750*/  LDL.LU R19, [R1+0x398] ;  /* 0x0003980001137983 */ /* 0x010f280000300800 */
        /* <DEDUP_REMOVED lines=23> */
[----:B---3--:R1:W-:Y:S04]  /*468d0*/  STS.U16 [R26+UR4+0x7700], R14 ;  /* 0x0077000e1a007988 */ /* 0x0083e80008000404 */
[----:B0-----:R-:W2:Y:S04]  /*468e0*/  LDL.LU R9, [R1+0x7c] ;  /* 0x00007c0001097983 */ /* 0x001ea80000300800 */
[----:B-1----:R-:W3:Y:S04]  /*468f0*/  LDL.LU R14, [R1+0x78] ;  /* 0x00007800010e7983 */ /* 0x002ee80000300800 */
[----:B------:R0:W-:Y:S04]  /*46900*/  STS.U16 [R26+UR4+0x7780], R15 ;  /* 0x0077800f1a007988 */ /* 0x0001e80008000404 */
[----:B------:R1:W-:Y:S04]  /*46910*/  STS.U16 [R26+UR4+0x7f00], R3 ;  /* 0x007f00031a007988 */ /* 0x0003e80008000404 */
[----:B----4-:R4:W-:Y:S04]  /*46920*/  STS.U16 [R26+UR4+0x7f80], R19 ;  /* 0x007f80131a007988 */ /* 0x0109e80008000404 */
[----:B------:R4:W-:Y:S04]  /*46930*/  STS.U16 [R26+UR4+0x8700], R0 ;  /* 0x008700001a007988 */ /* 0x0009e80008000404 */
[----:B------:R4:W-:Y:S04]  /*46940*/  STS.U16 [R26+UR4+0x8780], R2 ;  /* 0x008780021a007988 */ /* 0x0009e80008000404 */
[----:B0-----:R-:W3:Y:S04]  /*46950*/  LDL.LU R15, [R1+0x38] ;  /* 0x00003800010f7983 */ /* 0x001ee80000300800 */
[----:B-1----:R-:W3:Y:S04]  /*46960*/  LDL.LU R3, [R1+0x4] ;  /* 0x0000040001037983 */ /* 0x002ee80000300800 */
[----:B----4-:R-:W4:Y:S04]  /*46970*/  LDL.LU R19, [R1+0x4730] ;  /* 0x0047300001137983 */ /* 0x010f280000300800 */
[----:B------:R-:W4:Y:S04]  /*46980*/  LDL.LU R0, [R1+0x472c] ;  /* 0x00472c0001007983 */ /* 0x000f280000300800 */
        /* <DEDUP_REMOVED lines=11> */
[----:B0-----:R-:W4:Y:S04]  /*46a40*/  LDL.LU R7, [R1+0xa9c] ;  /* 0x000a9c0001077983 */ /* 0x001f280000300800 */
[----:B-1----:R-:W4:Y:S04]  /*46a50*/  LDL.LU R8, [R1+0xa98] ;  /* 0x000a980001087983 */ /* 0x002f280000300800 */
        /* <DEDUP_REMOVED lines=10> */
[----:B--2---:R-:W-:Y:S04]  /*46b00*/  STS.U16 [R26+UR4+0xdf00], R9 ;  /* 0x00df00091a007988 */ /* 0x004fe80008000404 */
[----:B---3--:R-:W-:Y:S04]  /*46b10*/  STS.U16 [R26+UR4+0xdf80], R14 ;  /* 0x00df800e1a007988 */ /* 0x008fe80008000404 */
[----:B----4-:R0:W-:Y:S02]  /*46b20*/  STS.U16 [R26+UR4+0xe700], R2 ;  /* 0x00e700021a007988 */ /* 0x0101e40008000404 */
[----:B0-----:R-:W0:Y:S02]  /*46b30*/  S2R R2, SR_TID.X ;  /* 0x0000000000027919 */ /* 0x001e240000002100 */
[----:B------:R-:W-:Y:S04]  /*46b40*/  STS.U16 [R26+UR4+0xe780], R15 ;  /* 0x00e7800f1a007988 */ /* 0x000fe80008000404 */
[----:B------:R-:W-:Y:S04]  /*46b50*/  STS.U16 [R26+UR4+0xef00], R3 ;  /* 0x00ef00031a007988 */ /* 0x000fe80008000404 */
[----:B------:R0:W-:Y:S04]  /*46b60*/  STS.U16 [R26+UR4+0xef80], R0 ;  /* 0x00ef80001a007988 */ /* 0x0001e80008000404 */
[----:B------:R-:W-:Y:S04]  /*46b70*/  STS.U16 [R26+UR4+0xf700], R19 ;  /* 0x00f700131a007988 */ /* 0x000fe80008000404 */
[----:B------:R-:W-:Y:S04]  /*46b80*/  STS.U16 [R26+UR4+0xf780], R21 ;  /* 0x00f780151a007988 */ /* 0x000fe80008000404 */
[----:B------:R-:W-:Y:S04]  /*46b90*/  STS.U16 [R26+UR4+0xff00], R7 ;  /* 0x00ff00071a007988 */ /* 0x000fe80008000404 */
[----:B------:R-:W-:Y:S01]  /*46ba0*/  STS.U16 [R26+UR4+0xff80], R8 ;  /* 0x00ff80081a007988 */ /* 0x000fe20008000404 */
[----:B------:R-:W-:Y:S01]  /*46bb0*/  BAR.SYNC.DEFER_BLOCKING 0x0 ;  /* 0x0000000000007b1d */ /* 0x000fe20000010000 */
[C---:B0-----:R-:W-:Y:S01]  /*46bc0*/  LOP3.LUT R0, R2.reuse, 0x7, RZ, 0xc0, !PT ;  /* 0x0000000702007812 */ /* 0x041fe200078ec0ff */
[C---:B------:R-:W-:Y:S01]  /*46bd0*/  IMAD.SHL.U32 R9, R2.reuse, 0x2, RZ ;  /* 0x0000000202097824 */ /* 0x040fe200078e00ff */
[----:B------:R-:W-:-:S03]  /*46be0*/  LOP3.LUT R14, R2, 0x7, RZ, 0xc0, !PT ;  /* 0x00000007020e7812 */ /* 0x000fc600078ec0ff */
[----:B------:R-:W-:Y:S02]  /*46bf0*/  IMAD R0, R0, 0x110, RZ ;  /* 0x0000011000007824 */ /* 0x000fe400078e02ff */
[C---:B------:R-:W-:Y:S02]  /*46c00*/  IMAD.SHL.U32 R28, R2.reuse, 0x2, RZ ;  /* 0x00000002021c7824 */ /* 0x040fe400078e00ff */
[C---:B------:R-:W-:Y:S02]  /*46c10*/  IMAD.SHL.U32 R15, R2.reuse, 0x40, RZ ;  /* 0x00000040020f7824 */ /* 0x040fe400078e00ff */
[----:B------:R-:W-:Y:S01]  /*46c20*/  IMAD.SHL.U32 R2, R2, 0x40, RZ ;  /* 0x0000004002027824 */ /* 0x000fe200078e00ff */
[----:B------:R-:W-:-:S04]  /*46c30*/  LOP3.LUT R12, R0, 0x30, R9, 0x78, !PT ;  /* 0x00000030000c7812 */ /* 0x000fc800078e7809 */
[----:B------:R-:W-:-:S05]  /*46c40*/  LOP3.LUT R12, R12, 0x800, R2, 0xf8, !PT ;  /* 0x000008000c0c7812 */ /* 0x000fca00078ef802 */
[----:B------:R-:W0:Y:S04]  /*46c50*/  LDSM.16.M88.4 R24, [R12+UR4] ;  /* 0x000000040c18783b */ /* 0x000e280008000200 */
[----:B------:R-:W1:Y:S01]  /*46c60*/  LDSM.16.M88.4 R4, [R12+UR4+0x3000] ;  /* 0x003000040c04783b */ /* 0x000e620008000200 */
[----:B------:R-:W-:-:S03]  /*46c70*/  IMAD R14, R14, 0x90, RZ ;  /* 0x000000900e0e7824 */ /* 0x000fc600078e02ff */
[----:B------:R-:W-:Y:S04]  /*46c80*/  LDSM.16.M88.4 R20, [R12+UR4+0x2000] ;  /* 0x002000040c14783b */ /* 0x000fe80008000200 */
[----:B------:R-:W-:Y:S01]  /*46c90*/  LDSM.16.M88.4 R16, [R12+UR4+0x1000] ;  /* 0x001000040c10783b */ /* 0x000fe20008000200 */
[----:B------:R-:W-:-:S04]  /*46ca0*/  LOP3.LUT R3, R14, 0x10, R28, 0x78, !PT ;  /* 0x000000100e037812 */ /* 0x000fc800078e781c */
[----:B------:R-:W-:Y:S01]  /*46cb0*/  LOP3.LUT R3, R3, 0x400, R15, 0xf8, !PT ;  /* 0x0000040003037812 */ /* 0x000fe200078ef80f */
[----:B------:R-:W-:Y:S04]  /*46cc0*/  STL.64 [R1+0x4720], R14 ;  /* 0x0047200e01007387 */ /* 0x000fe80000100a00 */
[----:B------:R-:W-:Y:S04]  /*46cd0*/  STL [R1+0x463c], R3 ;  /* 0x00463c0301007387 */ /* 0x000fe80000100800 */
[----:B------:R-:W-:Y:S04]  /*46ce0*/  LDSM.16.MT88.4 R8, [R3+UR4+0x10000] ;  /* 0x010000040308783b */ /* 0x000fe80008004200 */
[----:B0-----:R-:W-:Y:S04]  /*46cf0*/  STL [R1+0x4494], R26 ;  /* 0x0044941a01007387 */ /* 0x001fe80000100800 */
[----:B------:R-:W-:Y:S04]  /*46d00*/  STL [R1+0x4490], R27 ;  /* 0x0044901b01007387 */ /* 0x000fe80000100800 */
[----:B-1----:R-:W-:Y:S04]  /*46d10*/  STL.64 [R1+0xd0], R4 ;  /* 0x0000d00401007387 */ /* 0x002fe80000100a00 */
[----:B------:R-:W-:Y:S04]  /*46d20*/  STL.64 [R1+0xd8], R6 ;  /* 0x0000d80601007387 */ /* 0x000fe80000100a00 */
[----:B------:R-:W0:Y:S04]  /*46d30*/  LDSM.16.M88.4 R4, [R12+UR4+0x4000] ;  /* 0x004000040c04783b */ /* 0x000e280008000200 */
[----:B0-----:R-:W-:Y:S01]  /*46d40*/  STL.64 [R1+0xc0], R4 ;  /* 0x0000c00401007387 */ /* 0x001fe20000100a00 */
[----:B------:R-:W-:-:S03]  /*46d50*/  IMAD.MOV.U32 R3, RZ, RZ, R4 ;  /* 0x000000ffff037224 */ /* 0x000fc600078e0004 */
[----:B------:R-:W-:Y:S01]  /*46d60*/  STL.64 [R1+0xc8], R6 ;  /* 0x0000c80601007387 */ /* 0x000fe20000100a00 */
[----:B------:R-:W-:-:S03]  /*46d70*/  IMAD.MOV.U32 R2, RZ, RZ, R5 ;  /* 0x000000ffff027224 */ /* 0x000fc600078e0005 */
[----:B------:R-:W0:Y:S04]  /*46d80*/  LDSM.16.M88.4 R4, [R12+UR4+0x5000] ;  /* 0x005000040c04783b */ /* 0x000e280008000200 */
[----:B------:R-:W-:Y:S04]  /*46d90*/  STL.64 [R1+0x8], R22 ;  /* 0x0000081601007387 */ /* 0x000fe80000100a00 */
[----:B0-----:R-:W-:Y:S04]  /*46da0*/  STL.64 [R1+0xb0], R4 ;  /* 0x0000b00401007387 */ /* 0x001fe80000100a00 */
[----:B------:R-:W-:Y:S04]  /*46db0*/  STL.64 [R1+0xb8], R6 ;  /* 0x0000b80601007387 */ /* 0x000fe80000100a00 */
[----:B------:R-:W0:Y:S04]  /*46dc0*/  LDSM.16.M88.4 R4, [R12+UR4+0x6000] ;  /* 0x006000040c04783b */ /* 0x000e280008000200 */
        /* <DEDUP_REMOVED lines=15> */
[----:B0-----:R-:W-:Y:S01]  /*46ec0*/  STL.64 [R1+0x50], R4 ;  /* 0x0000500401007387 */ /* 0x001fe20000100a00 */
[----:B------:R-:W-:-:S03]  /*46ed0*/  IMAD.MOV.U32 R27, RZ, RZ, R4 ;  /* 0x000000ffff1b7224 */ /* 0x000fc600078e0004 */
[----:B------:R-:W-:Y:S01]  /*46ee0*/  STL.64 [R1+0x58], R6 ;  /* 0x0000580601007387 */ /* 0x000fe20000100a00 */
[----:B------:R-:W-:-:S03]  /*46ef0*/  IMAD.MOV.U32 R26, RZ, RZ, R5 ;  /* 0x000000ffff1a7224 */ /* 0x000fc600078e0005 */
[----:B------:R-:W0:Y:S04]  /*46f00*/  LDSM.16.M88.4 R4, [R12+UR4+0xc000] ;  /* 0x00c000040c04783b */ /* 0x000e280008000200 */
[----:B0-----:R-:W-:Y:S04]  /*46f10*/  STL.64 [R1+0x40], R4 ;  /* 0x0000400401007387 */ /* 0x001fe80000100a00 */
[----:B------:R-:W-:Y:S04]  /*46f20*/  STL.64 [R1+0x48], R6 ;  /* 0x0000480601007387 */ /* 0x000fe80000100a00 */
[----:B------:R-:W0:Y:S04]  /*46f30*/  LDSM.16.M88.4 R4, [R12+UR4+0xd000] ;  /* 0x00d000040c04783b */ /* 0x000e280008000200 */
[----:B0-----:R-:W-:Y:S04]  /*46f40*/  STL.64 [R1+0x30], R4 ;  /* 0x0000300401007387 */ /* 0x001fe80000100a00 */
[----:B------:R-:W-:Y:S04]  /*46f50*/  STL.64 [R1+0x38], R6 ;  /* 0x0000380601007387 */ /* 0x000fe80000100a00 */
[----:B------:R-:W0:Y:S04]  /*46f60*/  LDSM.16.M88.4 R4, [R12+UR4+0xe000] ;  /* 0x00e000040c04783b */ /* 0x000e280008000200 */
[----:B------:R-:W1:Y:S01]  /*46f70*/  LDSM.16.M88.4 R12, [R12+UR4+0xf000] ;  /* 0x00f000040c0c783b */ /* 0x000e620008000200 */
[----:B0-----:R-:W-:-:S02]  /*46f80*/  IMAD.MOV.U32 R0, RZ, RZ, R7 ;  /* 0x000000ffff007224 */ /* 0x001fc400078e0007 */
[----:B------:R-:W-:Y:S01]  /*46f90*/  IMAD.MOV.U32 R29, RZ, RZ, R6 ;  /* 0x000000ffff1d7224 */ /* 0x000fe200078e0006 */
[----:B------:R0:W-:Y:S04]  /*46fa0*/  STL.64 [R1+0x20], R4 ;  /* 0x0000200401007387 */ /* 0x0001e80000100a00 */
[----:B------:R2:W-:Y:S04]  /*46fb0*/  STL.64 [R1+0x28], R6 ;  /* 0x0000280601007387 */ /* 0x0005e80000100a00 */
[----:B0-----:R-:W3:Y:S04]  /*46fc0*/  LDL.LU.64 R4, [R1+0x740] ;  /* 0x0007400001047983 */ /* 0x001ee80000300a00 */
[----:B--2---:R-:W3:Y:S04]  /*46fd0*/  LDL.LU.64 R6, [R1+0x748] ;  /* 0x0007480001067983 */ /* 0x004ee80000300a00 */
[----:B------:R-:W-:Y:S04]  /*46fe0*/  STL [R1+0x430c], R0 ;  /* 0x00430c0001007387 */ /* 0x000fe80000100800 */
[----:B------:R-:W-:Y:S04]  /*46ff0*/  STL [R1+0x4308], R29 ;  /* 0x0043081d01007387 */ /* 0x000fe80000100800 */
[----:B-1----:R-:W-:Y:S04]  /*47000*/  STL.64 [R1+0x10], R12 ;  /* 0x0000100c01007387 */ /* 0x002fe80000100a00 */
[----:B------:R0:W-:Y:S04]  /*47010*/  STL.64 [R1+0x18], R14 ;  /* 0x0000180e01007387 */ /* 0x0001e80000100a00 */
[----:B0-----:R-:W2:Y:S02]  /*47020*/  LDL.LU.64 R14, [R1+0x4720] ;  /* 0x00472000010e7983 */ /* 0x001ea40000300a00 */
[----:B--2---:R-:W-:-:S04]  /*47030*/  LOP3.LUT R12, R14, 0x10, R28, 0x78, !PT ;  /* 0x000000100e0c7812 */ /* 0x004fc800078e781c */
[--C-:B------:R-:W-:Y:S02]  /*47040*/  LOP3.LUT R12, R12, 0x400, R15.reuse, 0xf8, !PT ;  /* 0x000004000c0c7812 */ /* 0x100fe400078ef80f */
[----:B------:R-:W-:Y:S02]  /*47050*/  LOP3.LUT R28, R14, 0x10, R28, 0x78, !PT ;  /* 0x000000100e1c7812 */ /* 0x000fe400078e781c */
[----:B------:R-:W-:Y:S02]  /*47060*/  LOP3.LUT R12, R12, 0x20, RZ, 0x3c, !PT ;  /* 0x000000200c0c7812 */ /* 0x000fe400078e3cff */
[----:B------:R-:W-:-:S04]  /*47070*/  LOP3.LUT R28, R28, 0x400, R15, 0xf8, !PT ;  /* 0x000004001c1c7812 */ /* 0x000fc800078ef80f */
[----:B------:R-:W0:Y:S04]  /*47080*/  LDSM.16.MT88.4 R12, [R12+UR4+0x10000] ;  /* 0x010000040c0c783b */ /* 0x000e280008004200 */
[----:B0-----:R-:W-:Y:S04]  /*47090*/  STL.64 [R1+0x4678], R14 ;  /* 0x0046780e01007387 */ /* 0x001fe80000100a00 */
[----:B------:R0:W-:Y:S04]  /*470a0*/  STL.64 [R1+0x4670], R12 ;  /* 0x0046700c01007387 */ /* 0x0001e80000100a00 */
[----:B0-----:R-:W2:Y:S04]  /*470b0*/  LDL.64 R12, [R1+0xb0] ;  /* 0x0000b000010c7983 */ /* 0x001ea80000100a00 */
[----:B--2---:R0:W-:Y:S04]  /*470c0*/  STL.64 [R1+0x46f0], R12 ;  /* 0x0046f00c01007387 */ /* 0x0041e80000100a00 */
[----:B0-----:R-:W2:Y:S04]  /*470d0*/  LDL.LU.64 R12, [R1+0x770] ;  /* 0x00077000010c7983 */ /* 0x001ea80000300a00 */
[----:B------:R-:W2:Y:S04]  /*470e0*/  LDL.LU.64 R14, [R1+0x778] ;  /* 0x00077800010e7983 */ /* 0x000ea80000300a00 */
[----:B------:R-:W-:Y:S04]  /*470f0*/  STL.64 [R1+0x4700], R26 ;  /* 0x0047001a01007387 */ /* 0x000fe80000100a00 */
[----:B------:R0:W-:Y:S01]  /*47100*/  STL.64 [R1+0x46f8], R24 ;  /* 0x0046f81801007387 */ /* 0x0001e20000100a00 */
[----:B--2---:R-:W-:-:S15]  /*47110*/  HMMA.16816.F32 R12, R8, R24, R12 ;  /* 0x00000018080c723c */ /* 0x004fde000000180c */
[----:B------:R-:W-:-:S08]  /*47120*/  NOP ;  /* 0x0000000000007918 */ /* 0x000fd00000000000 */
[----:B------:R-:W-:Y:S04]  /*47130*/  STL.64 [R1+0x220], R12 ;  /* 0x0002200c01007387 */ /* 0x000fe80000100a00 */
[----:B------:R-:W-:Y:S04]  /*47140*/  STL.64 [R1+0x228], R14 ;  /* 0x0002280e01007387 */ /* 0x000fe80000100a00 */
[----:B0-----:R-:W2:Y:S01]  /*47150*/  LDL.64 R24, [R1+0xd0] ;  /* 0x0000d00001187983 */ /* 0x001ea20000100a00 */
[----:B---3--:R-:W-:Y:S01]  /*47160*/  HMMA.16816.F32 R4, R8, R16, R4 ;  /* 0x000000100804723c */ /* 0x008fe20000001804 */
[----:B------:R-:W-:-:S02]  /*47170*/  LOP3.LUT R28, R28, 0x40, RZ, 0x3c, !PT ;  /* 0x000000401c1c7812 */ /* 0x000fc400078e3cff */
[----:B--2---:R0:W-:Y:S04]  /*47180*/  STL.64 [R1+0x4718], R24 ;  /* 0x0047181801007387 */ /* 0x0041e80000100a00 */
[----:B0-----:R-:W2:Y:S04]  /*47190*/  LDL.LU.64 R24, [R1+0x730] ;  /* 0x0007300001187983 */ /* 0x001ea80000300a00 */
[----:B------:R-:W2:Y:S04]  /*471a0*/  LDL.LU.64 R26, [R1+0x738] ;  /* 0x00073800011a7983 */ /* 0x000ea80000300a00 */
[----:B------:R-:W3:Y:S04]  /*471b0*/  LDL.LU.64 R12, [R1+0x690] ;  /* 0x00069000010c7983 */ /* 0x000ee80000300a00 */
[----:B------:R-:W4:Y:S04]  /*471c0*/  LDL.LU.64 R14, [R1+0x698] ;  /* 0x00069800010e7983 */ /* 0x000f280000300a00 */
[----:B------:R-:W-:Y:S04]  /*471d0*/  STL.64 [R1+0x210], R4 ;  /* 0x0002100401007387 */ /* 0x000fe80000100a00 */
[----:B------:R-:W-:Y:S04]  /*471e0*/  STL.64 [R1+0x218], R6 ;  /* 0x0002180601007387 */ /* 0x000fe80000100a00 */
[----:B------:R-:W0:Y:S01]  /*471f0*/  LDSM.16.MT88.4 R4, [R28+UR4+0x10000] ;  /* 0x010000041c04783b */ /* 0x000e220008004200 */
[C---:B--2---:R-:W-:Y:S03]  /*47200*/  HMMA.16816.F32 R24, R8.reuse, R20, R24 ;  /* 0x000000140818723c */ /* 0x044fe60000001818 */
[----:B----4-:R-:W-:Y:S04]  /*47210*/  STL.64 [R1+0x4710], R14 ;  /* 0x0047100e01007387 */ /* 0x010fe80000100a00 */
[----:B---3--:R1:W-:Y:S04]  /*47220*/  STL.64 [R1+0x4708], R12 ;  /* 0x0047080c01007387 */ /* 0x0083e80000100a00 */
[----:B-1----:R-:W2:Y:S04]  /*47230*/  LDL.LU.64 R12, [R1+0x6e0] ;  /* 0x0006e000010c7983 */ /* 0x002ea80000300a00 */
[----:B------:R-:W2:Y:S04]  /*47240*/  LDL.LU.64 R14, [R1+0x6e8] ;  /* 0x0006e800010e7983 */ /* 0x000ea80000300a00 */
[----:B------:R-:W-:Y:S04]  /*47250*/  STL.64 [R1+0x4668], R18 ;  /* 0x0046681201007387 */ /* 0x000fe80000100a00 */
[----:B------:R1:W-:Y:S04]  /*47260*/  STL.64 [R1+0x4660], R16 ;  /* 0x0046601001007387 */ /* 0x0003e80000100a00 */
[----:B-1----:R-:W3:Y:S04]  /*47270*/  LDL.LU.64 R16, [R1+0x660] ;  /* 0x0006600001107983 */ /* 0x002ee80000300a00 */
[----:B------:R-:W3:Y:S04]  /*47280*/  LDL.LU.64 R18, [R1+0x668] ;  /* 0x0006680001127983 */ /* 0x000ee80000300a00 */
[----:B0-----:R-:W-:Y:S04]  /*47290*/  STL.64 [R1+0x4558], R6 ;  /* 0x0045580601007387 */ /* 0x001fe80000100a00 */
[----:B------:R0:W-:Y:S04]  /*472a0*/  STL.64 [R1+0x4550], R4 ;  /* 0x0045500401007387 */ /* 0x0001e80000100a00 */
[----:B0-----:R-:W4:Y:S04]  /*472b0*/  LDL.LU.64 R4, [R1+0x10] ;  /* 0x0000100001047983 */ /* 0x001f280000300a00 */
[----:B------:R-:W-:Y:S04]  /*472c0*/  STL [R1+0x4398], R28 ;  /* 0x0043981c01007387 */ /* 0x000fe80000100800 */
[----:B------:R0:W-:Y:S04]  /*472d0*/  STL.64 [R1+0x3d0], R24 ;  /* 0x0003d01801007387 */ /* 0x0001e80000100a00 */
[----:B------:R-:W-:Y:S04]  /*472e0*/  STL.64 [R1+0x3d8], R26 ;  /* 0x0003d81a01007387 */ /* 0x000fe80000100a00 */
[----:B0-----:R-:W2:Y:S04]  /*472f0*/  LDL.LU.64 R24, [R1+0x4718] ;  /* 0x0047180001187983 */ /* 0x001ea80000300a00 */
[----:B------:R-:W-:Y:S04]  /*47300*/  STL [R1+0x4650], R20 ;  /* 0x0046501401007387 */ /* 0x000fe80000100800 */
[----:B------:R-:W-:Y:S01]  /*47310*/  STL [R1+0x464c], R21 ;  /* 0x00464c1501007387 */ /* 0x000fe20000100800 */
[----:B--2---:R-:W-:-:S15]  /*47320*/  HMMA.16816.F32 R12, R8, R24, R12 ;  /* 0x00000018080c723c */ /* 0x004fde000000180c */
[----:B------:R-:W-:-:S08]  /*47330*/  NOP ;  /* 0x0000000000007918 */ /* 0x000fd00000000000 */
[----:B------:R-:W-:Y:S04]  /*47340*/  STL.64 [R1+0x3c0], R12 ;  /* 0x0003c00c01007387 */ /* 0x000fe80000100a00 */
[----:B------:R0:W-:Y:S04]  /*47350*/  STL.64 [R1+0x3c8], R14 ;  /* 0x0003c80e01007387 */ /* 0x0001e80000100a00 */
[----:B0-----:R-:W2:Y:S04]  /*47360*/  LDL.LU.64 R14, [R1+0x4710] ;  /* 0x00471000010e7983 */ /* 0x001ea80000300a00 */
[----:B------:R-:W2:Y:S01]  /*47370*/  LDL.LU.64 R12, [R1+0x4708] ;  /* 0x00470800010c7983 */ /* 0x000ea20000300a00 */
[----:B------:R-:W-:-:S02]  /*47380*/  IMAD.MOV.U32 R20, RZ, RZ, R3 ;  /* 0x000000ffff147224 */ /* 0x000fc400078e0003 */
[----:B------:R-:W-:Y:S02]  /*47390*/  IMAD.MOV.U32 R21, RZ, RZ, R2 ;  /* 0x000000ffff157224 */ /* 0x000fe400078e0002 */
[----:B------:R-:W-:Y:S01]  /*473a0*/  IMAD.MOV.U32 R3, RZ, RZ, R25 ;  /* 0x000000ffff037224 */ /* 0x000fe200078e0019 */
[----:B------:R-:W4:Y:S04]  /*473b0*/  LDL.LU.64 R26, [R1+0x4700] ;  /* 0x00470000011a7983 */ /* 0x000f280000300a00 */
[----:B------:R-:W4:Y:S04]  /*473c0*/  LDL.LU.64 R24, [R1+0x46f8] ;  /* 0x0046f80001187983 */ /* 0x000f280000300a00 */
[----:B------:R-:W-:Y:S01]  /*473d0*/  STL [R1+0x4644], R3 ;  /* 0x0046440301007387 */ /* 0x000fe20000100800 */
[----:B--2---:R-:W-:Y:S03]  /*473e0*/  HMMA.16816.F32 R20, R8, R20, R12 ;  /* 0x000000140814723c */ /* 0x004fe6000000180c */
[----:B------:R-:W3:-:S15]  /*473f0*/  LDL.LU.64 R12, [R1+0x46f0] ;  /* 0x0046f000010c7983 */ /* 0x000ede0000300a00 */
[----:B------:R-:W-:-:S05]  /*47400*/  NOP ;  /* 0x0000000000007918 */ /* 0x000fca0000000000 */
[----:B------:R0:W-:Y:S01]  /*47410*/  STL.64 [R1+0x3b0], R20 ;  /* 0x0003b01401007387 */ /* 0x0001e20000100a00 */
[----:B------:R-:W-:-:S03]  /*47420*/  IMAD.MOV.U32 R28, RZ, RZ, R23 ;  /* 0x000000ffff1c7224 */ /* 0x000fc600078e0017 */
[----:B------:R1:W-:Y:S04]  /*47430*/  STL [R1+0x3b8], R22 ;  /* 0x0003b81601007387 */ /* 0x0003e80000100800 */
[----:B0-----:R-:W2:Y:S04]  /*47440*/  LDL.LU.64 R20, [R1+0x620] ;  /* 0x0006200001147983 */ /* 0x001ea80000300a00 */
[----:B-1----:R-:W2:Y:S04]  /*47450*/  LDL.LU.64 R22, [R1+0x628] ;  /* 0x0006280001167983 */ /* 0x002ea80000300a00 */
[----:B------:R-:W-:Y:S01]  /*47460*/  STL [R1+0x4448], R28 ;  /* 0x0044481c01007387 */ /* 0x000fe20000100800 */
[----:B---3--:R-:W-:Y:S06]  /*47470*/  HMMA.16816.F32 R16, R8, R12, R16 ;  /* 0x0000000c0810723c */ /* 0x008fec0000001810 */
[----:B------:R-:W-:-:S02]  /*47480*/  IMAD.MOV.U32 R6, RZ, RZ, R12 ;  /* 0x000000ffff067224 */ /* 0x000fc400078e000c */
[----:B------:R-:W-:-:S15]  /*47490*/  IMAD.MOV.U32 R2, RZ, RZ, R13 ;  /* 0x000000ffff027224 */ /* 0x000fde00078e000d */
[----:B------:R-:W-:Y:S04]  /*474a0*/  STL.64 [R1+0x3a0], R16 ;  /* 0x0003a01001007387 */ /* 0x000fe80000100a00 */
[----:B------:R-:W-:Y:S04]  /*474b0*/  STL.64 [R1+0x3a8], R18 ;  /* 0x0003a81201007387 */ /* 0x000fe80000100a00 */
[----:B------:R-:W3:Y:S04]  /*474c0*/  LDL.64 R12, [R1+0x60] ;  /* 0x00006000010c7983 */ /* 0x000ee80000100a00 */
[----:B---3--:R0:W-:Y:S04]  /*474d0*/  STL.64 [R1+0x46d8], R12 ;  /* 0x0046d80c01007387 */ /* 0x0081e80000100a00 */
[----:B0-----:R-:W3:Y:S04]  /*474e0*/  LDL.64 R12, [R1+0x70] ;  /* 0x00007000010c7983 */ /* 0x001ee80000100a00 */
[----:B---3--:R0:W-:Y:S04]  /*474f0*/  STL.64 [R1+0x46e8], R12 ;  /* 0x0046e80c01007387 */ /* 0x0081e80000100a00 */
[----:B------:R-:W3:Y:S04]  /*47500*/  LDL.64 R16, [R1+0x40] ;  /* 0x0000400001107983 */ /* 0x000ee80000100a00 */
[----:B0-----:R-:W2:Y:S02]  /*47510*/  LDL.64 R12, [R1+0xa0] ;  /* 0x0000a000010c7983 */ /* 0x001ea40000100a00 */
[----:B--2---:R-:W-:Y:S02]  /*47520*/  HMMA.16816.F32 R20, R8, R12, R20 ;  /* 0x0000000c0814723c */ /* 0x004fe40000001814 */
[----:B---3--:R4:W-:Y:S04]  /*47530*/  STL.64 [R1+0x46c0], R16 ;  /* 0x0046c01001007387 */ /* 0x0089e80000100a00 */
[----:B------:R-:W-:-:S02]  /*47540*/  IMAD.MOV.U32 R7, RZ, RZ, R13 ;  /* 0x000000ffff077224 */ /* 0x000fc400078e000d */
[----:B----4-:R-:W-:Y:S02]  /*47550*/  IMAD.MOV.U32 R16, RZ, RZ, R27 ;  /* 0x000000ffff107224 */ /* 0x010fe400078e001b */
[----:B------:R-:W-:-:S05]  /*47560*/  IMAD.MOV.U32 R17, RZ, RZ, R26 ;  /* 0x000000ffff117224 */ /* 0x000fca00078e001a */
[----:B------:R0:W-:Y:S04]  /*47570*/  STL.64 [R1+0x46e0], R16 ;  /* 0x0046e01001007387 */ /* 0x0001e80000100a00 */
[----:B0-----:R-:W2:Y:S04]  /*47580*/  LDL.64 R16, [R1+0x90] ;  /* 0x0000900001107983 */ /* 0x001ea80000100a00 */
[----:B------:R-:W-:Y:S04]  /*47590*/  STL [R1+0x4648], R2 ;  /* 0x0046480201007387 */ /* 0x000fe80000100800 */
[----:B------:R-:W-:Y:S04]  /*475a0*/  STL [R1+0x4640], R6 ;  /* 0x0046400601007387 */ /* 0x000fe80000100800 */
[----:B------:R-:W-:Y:S04]  /*475b0*/  STL.64 [R1+0x390], R20 ;  /* 0x0003901401007387 */ /* 0x000fe80000100a00 */
[----:B------:R0:W-:Y:S02]  /*475c0*/  STL.64 [R1+0x398], R22 ;  /* 0x0003981601007387 */ /* 0x0001e40000100a00 */
[----:B0-----:R-:W-:-:S02]  /*475d0*/  IMAD.MOV.U32 R22, RZ, RZ, R12 ;  /* 0x000000ffff167224 */ /* 0x001fc400078e000c */
[----:B------:R-:W3:Y:S04]  /*475e0*/  LDL.LU.64 R12, [R1+0x360] ;  /* 0x00036000010c7983 */ /* 0x000ee80000300a00 */
[----:B------:R-:W3:Y:S04]  /*475f0*/  LDL.LU.64 R14, [R1+0x368] ;  /* 0x00036800010e7983 */ /* 0x000ee80000300a00 */
[----:B------:R-:W-:Y:S04]  /*47600*/  STL [R1+0x4658], R7 ;  /* 0x0046580701007387 */ /* 0x000fe80000100800 */
[----:B------:R0:W-:Y:S04]  /*47610*/  STL [R1+0x4654], R22 ;  /* 0x0046541601007387 */ /* 0x0001e80000100800 */
[----:B------:R-:W4:Y:S04]  /*47620*/  LDL.LU.64 R20, [R1+0x5e0] ;  /* 0x0005e00001147983 */ /* 0x000f280000300a00 */
[----:B0-----:R-:W4:Y:S01]  /*47630*/  LDL.LU.64 R22, [R1+0x5e8] ;  /* 0x0005e80001167983 */ /* 0x001f220000300a00 */
[----:B--2---:R-:W-:Y:S01]  /*47640*/  IMAD.MOV.U32 R26, RZ, RZ, R16 ;  /* 0x000000ffff1a7224 */ /* 0x004fe200078e0010 */
[----:B----4-:R-:W-:-:S15]  /*47650*/  HMMA.16816.F32 R20, R8, R16, R20 ;  /* 0x000000100814723c */ /* 0x010fde0000001814 */
[----:B------:R-:W-:-:S08]  /*47660*/  NOP ;  /* 0x0000000000007918 */ /* 0x000fd00000000000 */
[----:B------:R-:W-:Y:S04]  /*47670*/  STL.64 [R1+0x380], R20 ;  /* 0x0003801401007387 */ /* 0x000fe80000100a00 */
[----:B------:R0:W-:Y:S02]  /*47680*/  STL.64 [R1+0x388], R22 ;  /* 0x0003881601007387 */ /* 0x0001e40000100a00 */
[----:B0-----:R-:W-:Y:S02]  /*47690*/  IMAD.MOV.U32 R23, RZ, RZ, R17 ;  /* 0x000000ffff177224 */ /* 0x001fe400078e0011 */
[----:B------:R-:W2:Y:S04]  /*476a0*/  LDL.LU.64 R16, [R1+0x350] ;  /* 0x0003500001107983 */ /* 0x000ea80000300a00 */
[----:B------:R-:W2:Y:S04]  /*476b0*/  LDL.LU.64 R18, [R1+0x358] ;  /* 0x0003580001127983 */ /* 0x000ea80000300a00 */
[----:B------:R-:W-:Y:S04]  /*476c0*/  STL [R1+0x46b0], R26 ;  /* 0x0046b01a01007387 */ /* 0x000fe80000100800 */
[----:B------:R0:W-:Y:S04]  /*476d0*/  STL.64 [R1+0x46a8], R24 ;  /* 0x0046a81801007387 */ /* 0x0001e80000100a00 */
[----:B0-----:R-:W4:Y:S04]  /*476e0*/  LDL.64 R24, [R1+0x30] ;  /* 0x0000300001187983 */ /* 0x001f280000100a00 */
[----:B----4-:R0:W-:Y:S04]  /*476f0*/  STL.64 [R1+0x46b8], R24 ;  /* 0x0046b81801007387 */ /* 0x0101e80000100a00 */
[----:B0-----:R-:W3:Y:S04]  /*47700*/  LDL.64 R24, [R1+0x80] ;  /* 0x0000800001187983 */ /* 0x001ee80000100a00 */
[----:B------:R0:W-:Y:S04]  /*47710*/  STL [R1+0x465c], R23 ;  /* 0x00465c1701007387 */ /* 0x0001e80000100800 */
[----:B------:R-:W4:Y:S04]  /*47720*/  LDL.LU.64 R20, [R1+0x340] ;  /* 0x0003400001147983 */ /* 0x000f280000300a00 */
[----:B0-----:R-:W4:Y:S01]  /*47730*/  LDL.LU.64 R22, [R1+0x348] ;  /* 0x0003480001167983 */ /* 0x001f220000300a00 */
[----:B---3--:R-:W-:-:S15]  /*47740*/  HMMA.16816.F32 R12, R8, R24, R12 ;  /* 0x00000018080c723c */ /* 0x008fde000000180c */
[----:B------:R-:W-:-:S08]  /*47750*/  NOP ;  /* 0x0000000000007918 */ /* 0x000fd00000000000 */
[----:B------:R0:W-:Y:S04]  /*47760*/  STL.64 [R1+0x370], R12 ;  /* 0x0003700c01007387 */ /* 0x0001e80000100a00 */
[----:B------:R-:W-:Y:S04]  /*47770*/  STL.64 [R1+0x378], R14 ;  /* 0x0003780e01007387 */ /* 0x000fe80000100a00 */
[----:B0-----:R-:W2:Y:S01]  /*47780*/  LDL.LU.64 R12, [R1+0x46e8] ;  /* 0x0046e800010c7983 */ /* 0x001ea20000300a00 */
[----:B------:R-:W-:Y:S02]  /*47790*/  IMAD.MOV.U32 R6, RZ, RZ, R24 ;  /* 0x000000ffff067224 */ /* 0x000fe400078e0018 */
[----:B------:R-:W-:-:S03]  /*477a0*/  IMAD.MOV.U32 R28, RZ, RZ, R25 ;  /* 0x000000ffff1c7224 */ /* 0x000fc600078e0019 */
[----:B------:R-:W-:Y:S04]  /*477b0*/  STL [R1+0x46d0], R6 ;  /* 0x0046d00601007387 */ /* 0x000fe80000100800 */
[----:B------:R0:W-:Y:S04]  /*477c0*/  STL.64 [R1+0x46c8], R4 ;  /* 0x0046c80401007387 */ /* 0x0001e80000100a00 */
[----:B0-----:R-:W3:Y:S04]  /*477d0*/  LDL.LU.64 R4, [R1+0x330] ;  /* 0x0003300001047983 */ /* 0x001ee80000300a00 */
[----:B------:R-:W3:Y:S04]  /*477e0*/  LDL.LU.64 R6, [R1+0x338] ;  /* 0x0003380001067983 */ /* 0x000ee80000300a00 */
[----:B------:R-:W3:Y:S04]  /*477f0*/  LDL.LU.64 R24, [R1+0x320] ;  /* 0x0003200001187983 */ /* 0x000ee80000300a00 */
[----:B------:R-:W3:Y:S01]  /*47800*/  LDL.LU.64 R26, [R1+0x328] ;  /* 0x00032800011a7983 */ /* 0x000ee20000300a00 */
[----:B--2---:R-:W-:Y:S06]  /*47810*/  HMMA.16816.F32 R16, R8, R12, R16 ;  /* 0x0000000c0810723c */ /* 0x004fec0000001810 */
[----:B------:R-:W-:-:S02]  /*47820*/  IMAD.MOV.U32 R2, RZ, RZ, R12 ;  /* 0x000000ffff027224 */ /* 0x000fc400078e000c */
[----:B------:R-:W-:-:S15]  /*47830*/  IMAD.MOV.U32 R3, RZ, RZ, R13 ;  /* 0x000000ffff037224 */ /* 0x000fde00078e000d */
[----:B------:R0:W-:Y:S04]  /*47840*/  STL.64 [R1+0x360], R16 ;  /* 0x0003601001007387 */ /* 0x0001e80000100a00 */
[----:B------:R-:W-:Y:S04]  /*47850*/  STL.64 [R1+0x368], R18 ;  /* 0x0003681201007387 */ /* 0x000fe80000100a00 */
[----:B0-----:R-:W3:Y:S04]  /*47860*/  LDL.LU.64 R16, [R1+0x46e0] ;  /* 0x0046e00001107983 */ /* 0x001ee80000300a00 */
[----:B------:R-:W4:Y:S02]  /*47870*/  LDL.LU.64 R12, [R1+0x46d8] ;  /* 0x0046d800010c7983 */ /* 0x000f240000300a00 */
[----:B----4-:R-:W-:-:S15]  /*47880*/  HMMA.16816.F32 R20, R8, R12, R20 ;  /* 0x0000000c0814723c */ /* 0x010fde0000001814 */
[----:B------:R-:W-:-:S08]  /*47890*/  NOP ;  /* 0x0000000000007918 */ /* 0x000fd00000000000 */
[----:B------:R0:W-:Y:S04]  /*478a0*/  STL.64 [R1+0x350], R20 ;  /* 0x0003501401007387 */ /* 0x0001e80000100a00 */
[----:B------:R-:W-:Y:S01]  /*478b0*/  STL.64 [R1+0x358], R22 ;  /* 0x0003581601007387 */ /* 0x000fe20000100a00 */
[----:B0-----:R-:W-:Y:S02]  /*478c0*/  IMAD.MOV.U32 R20, RZ, RZ, R12 ;  /* 0x000000ffff147224 */ /* 0x001fe400078e000c */
[----:B------:R-:W-:Y:S02]  /*478d0*/  IMAD.MOV.U32 R21, RZ, RZ, R13 ;  /* 0x000000ffff157224 */ /* 0x000fe400078e000d */
[----:B------:R-:W2:Y:S04]  /*478e0*/  LDL.LU.64 R12, [R1+0x2f0] ;  /* 0x0002f000010c7983 */ /* 0x000ea80000300a00 */
[----:B------:R-:W4:Y:S01]  /*478f0*/  LDL.LU.64 R14, [R1+0x2f8] ;  /* 0x0002f800010e7983 */ /* 0x000f220000300a00 */
[C---:B---3--:R-:W-:Y:S03]  /*47900*/  HMMA.16816.F32 R16, R8.reuse, R16, R4 ;  /* 0x000000100810723c */ /* 0x048fe60000001804 */
[----:B----4-:R-:W-:Y:S04]  /*47910*/  STL.64 [R1+0x4688], R14 ;  /* 0x0046880e01007387 */ /* 0x010fe80000100a00 */
[----:B--2---:R0:W-:Y:S04]  /*47920*/  STL.64 [R1+0x4680], R12 ;  /* 0x0046800c01007387 */ /* 0x0041e80000100a00 */
[----:B0-----:R-:W2:Y:S04]  /*47930*/  LDL.64 R12, [R1+0x20] ;  /* 0x00002000010c7983 */ /* 0x001ea80000100a00 */
[----:B--2---:R0:W-:Y:S04]  /*47940*/  STL.64 [R1+0x46a0], R12 ;  /* 0x0046a00c01007387 */ /* 0x0041e80000100a00 */
[----:B0-----:R-:W2:Y:S04]  /*47950*/  LDL.LU.64 R12, [R1+0x310] ;  /* 0x00031000010c7983 */ /* 0x001ea80000300a00 */
[----:B------:R-:W2:Y:S04]  /*47960*/  LDL.LU.64 R14, [R1+0x318] ;  /* 0x00031800010e7983 */ /* 0x000ea80000300a00 */
[----:B------:R-:W3:Y:S04]  /*47970*/  LDL.LU R6, [R1+0x46d0] ;  /* 0x0046d00001067983 */ /* 0x000ee80000300800 */
[----:B------:R-:W4:Y:S04]  /*47980*/  LDL.LU.64 R4, [R1+0x46c8] ;  /* 0x0046c80001047983 */ /* 0x000f280000300a00 */
[----:B------:R0:W-:Y:S04]  /*47990*/  STL.64 [R1+0x340], R16 ;  /* 0x0003401001007387 */ /* 0x0001e80000100a00 */
[----:B------:R-:W-:Y:S04]  /*479a0*/  STL.64 [R1+0x348], R18 ;  /* 0x0003481201007387 */ /* 0x000fe80000100a00 */
[----:B0-----:R-:W2:Y:S02]  /*479b0*/  LDL.LU.64 R16, [R1+0x46c0] ;  /* 0x0046c00001107983 */ /* 0x001ea40000300a00 */
[----:B--2---:R-:W-:-:S15]  /*479c0*/  HMMA.16816.F32 R24, R8, R16, R24 ;  /* 0x000000100818723c */ /* 0x004fde0000001818 */
[----:B------:R-:W-:-:S08]  /*479d0*/  NOP ;  /* 0x0000000000007918 */ /* 0x000fd00000000000 */
[----:B------:R0:W-:Y:S04]  /*479e0*/  STL.64 [R1+0x330], R24 ;  /* 0x0003301801007387 */ /* 0x0001e80000100a00 */
[----:B------:R-:W-:Y:S04]  /*479f0*/  STL.64 [R1+0x338], R26 ;  /* 0x0003381a01007387 */ /* 0x000fe80000100a00 */
[----:B0-----:R-:W2:Y:S01]  /*47a00*/  LDL.LU.64 R24, [R1+0x46b8] ;  /* 0x0046b80001187983 */ /* 0x001ea20000300a00 */
[----:B------:R-:W-:Y:S02]  /*47a10*/  IMAD.MOV.U32 R7, RZ, RZ, R16 ;  /* 0x000000ffff077224 */ /* 0x000fe400078e0010 */
[----:B------:R-:W-:-:S03]  /*47a20*/  IMAD.MOV.U32 R22, RZ, RZ, R17 ;  /* 0x000000ffff167224 */ /* 0x000fc600078e0011 */
[----:B---3--:R-:W-:Y:S04]  /*47a30*/  STL.64 [R1+0x4698], R6 ;  /* 0x0046980601007387 */ /* 0x008fe80000100a00 */
[----:B----4-:R0:W-:Y:S04]  /*47a40*/  STL.64 [R1+0x4690], R4 ;  /* 0x0046900401007387 */ /* 0x0101e80000100a00 */
[----:B0-----:R-:W3:Y:S04]  /*47a50*/  LDL.LU.64 R4, [R1+0x300] ;  /* 0x0003000001047983 */ /* 0x001ee80000300a00 */
[----:B------:R-:W3:Y:S04]  /*47a60*/  LDL.LU.64 R6, [R1+0x308] ;  /* 0x0003080001067983 */ /* 0x000ee80000300a00 */
[----:B------:R-:W4:Y:S04]  /*47a70*/  LDL.LU.64 R16, [R1+0x760] ;  /* 0x0007600001107983 */ /* 0x000f280000300a00 */
[----:B------:R-:W4:Y:S04]  /*47a80*/  LDL.LU.64 R18, [R1+0x768] ;  /* 0x0007680001127983 */ /* 0x000f280000300a00 */
[----:B------:R-:W4:Y:S01]  /*47a90*/  LDL.LU R26, [R1+0x46b0] ;  /* 0x0046b000011a7983 */ /* 0x000f220000300800 */
[----:B--2---:R-:W-:Y:S06]  /*47aa0*/  HMMA.16816.F32 R12, R8, R24, R12 ;  /* 0x00000018080c723c */ /* 0x004fec000000180c */
[----:B------:R-:W-:-:S02]  /*47ab0*/  IMAD.MOV.U32 R23, RZ, RZ, R24 ;  /* 0x000000ffff177224 */ /* 0x000fc400078e0018 */
[----:B------:R-:W-:Y:S02]  /*47ac0*/  IMAD.MOV.U32 R27, RZ, RZ, R25 ;  /* 0x000000ffff1b7224 */ /* 0x000fe400078e0019 */
[----:B------:R-:W4:-:S13]  /*47ad0*/  LDL.LU.64 R24, [R1+0x46a8] ;  /* 0x0046a80001187983 */ /* 0x000f1a0000300a00 */
[----:B------:R0:W-:Y:S04]  /*47ae0*/  STL.64 [R1+0x400], R12 ;  /* 0x0004000c01007387 */ /* 0x0001e80000100a00 */
[----:B0-----:R-:W3:Y:S01]  /*47af0*/  LDL.LU.64 R12, [R1+0x46a0] ;  /* 0x0046a000010c7983 */ /* 0x001ee20000300a00 */
[----:B------:R-:W-:Y:S02]  /*47b00*/  IMAD.MOV.U32 R29, RZ, RZ, R15 ;  /* 0x000000ffff1d7224 */ /* 0x000fe400078e000f */
[----:B------:R-:W-:-:S03]  /*47b10*/  IMAD.MOV.U32 R0, RZ, RZ, R14 ;  /* 0x000000ffff007224 */ /* 0x000fc600078e000e */
[----:B------:R0:W-:Y:S04]  /*47b20*/  STL [R1+0x4454], R29 ;  /* 0x0044541d01007387 */ /* 0x0001e80000100800 */
[----:B------:R1:W-:Y:S01]  /*47b30*/  STL [R1+0x4450], R0 ;  /* 0x0044500001007387 */ /* 0x0003e20000100800 */
[----:B---3--:R-:W-:Y:S06]  /*47b40*/  HMMA.16816.F32 R4, R8, R12, R4 ;  /* 0x0000000c0804723c */ /* 0x008fec0000001804 */
[----:B0-----:R-:W-:-:S02]  /*47b50*/  IMAD.MOV.U32 R29, RZ, RZ, R12 ;  /* 0x000000ffff1d7224 */ /* 0x001fc400078e000c */
[----:B-1----:R-:W-:-:S15]  /*47b60*/  IMAD.MOV.U32 R0, RZ, RZ, R13 ;  /* 0x000000ffff007224 */ /* 0x002fde00078e000d */
[----:B------:R-:W-:Y:S04]  /*47b70*/  STL.64 [R1+0x3f0], R4 ;  /* 0x0003f00401007387 */ /* 0x000fe80000100a00 */
[----:B------:R0:W-:Y:S04]  /*47b80*/  STL.64 [R1+0x3f8], R6 ;  /* 0x0003f80601007387 */ /* 0x0001e80000100a00 */
[----:B0-----:R-:W2:Y:S04]  /*47b90*/  LDL.LU.64 R6, [R1+0x4698] ;  /* 0x0046980001067983 */ /* 0x001ea80000300a00 */
[----:B------:R-:W3:Y:S04]  /*47ba0*/  LDL.LU.64 R4, [R1+0x4690] ;  /* 0x0046900001047983 */ /* 0x000ee80000300a00 */
[----:B------:R-:W3:Y:S04]  /*47bb0*/  LDL.LU.64 R14, [R1+0x4688] ;  /* 0x00468800010e7983 */ /* 0x000ee80000300a00 */
[----:B------:R-:W3:Y:S02]  /*47bc0*/  LDL.LU.64 R12, [R1+0x4680] ;  /* 0x00468000010c7983 */ /* 0x000ee40000300a00 */
[----:B---3--:R-:W-:Y:S02]  /*47bd0*/  HMMA.16816.F32 R8, R8, R4, R12 ;  /* 0x000000040808723c */ /* 0x008fe4000000180c */
[----:B------:R-:W4:Y:S04]  /*47be0*/  LDL.LU.64 R14, [R1+0x4678] ;  /* 0x00467800010e7983 */ /* 0x000f280000300a00 */
[----:B------:R-:W4:-:S15]  /*47bf0*/  LDL.LU.64 R12, [R1+0x4670] ;  /* 0x00467000010c7983 */ /* 0x000f1e0000300a00 */
[----:B------:R-:W-:-:S02]  /*47c00*/  NOP ;  /* 0x0000000000007918 */ /* 0x000fc40000000000 */
[----:B------:R0:W-:Y:S04]  /*47c10*/  STL.64 [R1+0x320], R8 ;  /* 0x0003200801007387 */ /* 0x0001e80000100a00 */
[----:B------:R1:W-:Y:S04]  /*47c20*/  STL.64 [R1+0x328], R10 ;  /* 0x0003280a01007387 */ /* 0x0003e80000100a00 */
[----:B0-----:R-:W3:Y:S04]  /*47c30*/  LDL.LU.64 R8, [R1+0x720] ;  /* 0x0007200001087983 */ /* 0x001ee80000300a00 */
[----:B-1----:R-:W3:Y:S04]  /*47c40*/  LDL.LU.64 R10, [R1+0x728] ;  /* 0x00072800010a7983 */ /* 0x002ee80000300a00 */
[----:B------:R0:W-:Y:S02]  /*47c50*/  STL.64 [R1+0x4568], R4 ;  /* 0x0045680401007387 */ /* 0x0001e40000100a00 */
[----:B0-----:R-:W-:-:S02]  /*47c60*/  IMAD.MOV.U32 R4, RZ, RZ, R29 ;  /* 0x000000ffff047224 */ /* 0x001fc400078e001d */
[----:B------:R-:W-:Y:S01]  /*47c70*/  IMAD.MOV.U32 R5, RZ, RZ, R0 ;  /* 0x000000ffff057224 */ /* 0x000fe200078e0000 */
[----:B----4-:R-:W-:-:S15]  /*47c80*/  HMMA.16816.F32 R16, R12, R24, R16 ;  /* 0x000000180c10723c */ /* 0x010fde0000001810 */
[----:B------:R-:W-:-:S08]  /*47c90*/  NOP ;  /* 0x0000000000007918 */ /* 0x000fd00000000000 */
[----:B------:R-:W-:Y:S04]  /*47ca0*/  STL.64 [R1+0x310], R16 ;  /* 0x0003101001007387 */ /* 0x000fe80000100a00 */
[----:B------:R0:W-:Y:S04]  /*47cb0*/  STL.64 [R1+0x318], R18 ;  /* 0x0003181201007387 */ /* 0x0001e80000100a00 */
[----:B0-----:R-:W4:Y:S04]  /*47cc0*/  LDL.LU.64 R18, [R1+0x4668] ;  /* 0x0046680001127983 */ /* 0x001f280000300a00 */
[----:B------:R-:W3:Y:S04]  /*47cd0*/  LDL.LU.64 R16, [R1+0x4660] ;  /* 0x0046600001107983 */ /* 0x000ee80000300a00 */
[----:B------:R-:W-:Y:S04]  /*47ce0*/  STL.64 [R1+0x4580], R4 ;  /* 0x0045800401007387 */ /* 0x000fe80000100a00 */
[----:B------:R0:W-:Y:S04]  /*47cf0*/  STL.64 [R1+0x4560], R24 ;  /* 0x0045601801007387 */ /* 0x0001e80000100a00 */
[----:B0-----:R-:W2:Y:S01]  /*47d00*/  LDL.64 R24, [R1+0xc0] ;  /* 0x0000c00001187983 */ /* 0x001ea20000100a00 */
[----:B------:R-:W-:-:S02]  /*47d10*/  IMAD.MOV.U32 R5, RZ, RZ, R27 ;  /* 0x000000ffff057224 */ /* 0x000fc400078e001b */
[----:B------:R-:W0:Y:S01]  /*47d20*/  S2R R27, SR_TID.X ;  /* 0x00000000001b7919 */ /* 0x000e220000002100 */
[----:B------:R-:W-:Y:S01]  /*47d30*/  STL [R1+0x4638], R26 ;  /* 0x0046381a01007387 */ /* 0x000fe20000100800 */
[----:B------:R-:W-:Y:S01]  /*47d40*/  IMAD.MOV.U32 R4, RZ, RZ, R23 ;  /* 0x000000ffff047224 */ /* 0x000fe200078e0017 */
[C---:B0-----:R-:W-:Y:S01]  /*47d50*/  LOP3.LUT R0, R27.reuse, 0x7, RZ, 0xc0, !PT ;  /* 0x000000071b007812 */ /* 0x041fe200078ec0ff */
[----:B------:R-:W-:Y:S01]  /*47d60*/  IMAD.SHL.U32 R29, R27, 0x40, RZ ;  /* 0x000000401b1d7824 */ /* 0x000fe200078e00ff */
[----:B---3--:R-:W-:Y:S01]  /*47d70*/  HMMA.16816.F32 R8, R12, R16, R8 ;  /* 0x000000100c08723c */ /* 0x008fe20000001808 */
[----:B--2---:R-:W-:Y:S04]  /*47d80*/  STL.64 [R1+0x4630], R24 ;  /* 0x0046301801007387 */ /* 0x004fe80000100a00 */
[----:B------:R-:W2:-:S15]  /*47d90*/  LDL.LU R23, [R1+0x465c] ;  /* 0x00465c0001177983 */ /* 0x000e9e0000300800 */
[----:B------:R-:W-:-:S03]  /*47da0*/  NOP ;  /* 0x0000000000007918 */ /* 0x000fc60000000000 */
[----:B------:R-:W-:Y:S04]  /*47db0*/  STL.64 [R1+0x300], R8 ;  /* 0x0003000801007387 */ /* 0x000fe80000100a00 */
[----:B------:R0:W-:Y:S04]  /*47dc0*/  STL.64 [R1+0x308], R10 ;  /* 0x0003080a01007387 */ /* 0x0001e80000100a00 */
[----:B------:R-:W-:Y:S04]  /*47dd0*/  STL.64 [R1+0x4598], R4 ;  /* 0x0045980401007387 */ /* 0x000fe80000100a00 */
[----:B----4-:R-:W-:Y:S04]  /*47de0*/  STL.64 [R1+0x4548], R18 ;  /* 0x0045481201007387 */ /* 0x010fe80000100a00 */
[----:B------:R1:W-:Y:S01]  /*47df0*/  STL.64 [R1+0x4540], R16 ;  /* 0x0045401001007387 */ /* 0x0003e20000100a00 */
[----:B0-----:R-:W-:-:S02]  /*47e00*/  IMAD.SHL.U32 R11, R27, 0x2, RZ ;  /* 0x000000021b0b7824 */ /* 0x001fc400078e00ff */
[----:B-1----:R-:W-:Y:S02]  /*47e10*/  IMAD.MOV.U32 R16, RZ, RZ, R7 ;  /* 0x000000ffff107224 */ /* 0x002fe400078e0007 */
[----:B------:R-:W-:Y:S01]  /*47e20*/  IMAD.MOV.U32 R17, RZ, RZ, R22 ;  /* 0x000000ffff117224 */ /* 0x000fe200078e0016 */
[----:B------:R-:W3:Y:S04]  /*47e30*/  LDL.LU R7, [R1+0x4658] ;  /* 0x0046580001077983 */ /* 0x000ee80000300800 */
[----:B------:R-:W4:Y:S04]  /*47e40*/  LDL.LU R22, [R1+0x4654] ;  /* 0x0046540001167983 */ /* 0x000f280000300800 */
[----:B------:R-:W2:Y:S04]  /*47e50*/  LDL.LU.64 R24, [R1+0x6c0] ;  /* 0x0006c00001187983 */ /* 0x000ea80000300a00 */
[----:B------:R-:W2:Y:S04]  /*47e60*/  LDL.LU.64 R26, [R1+0x6c8] ;  /* 0x0006c800011a7983 */ /* 0x000ea80000300a00 */
[----:B------:R0:W-:Y:S02]  /*47e70*/  STL.64 [R1+0x45a0], R16 ;  /* 0x0045a01001007387 */ /* 0x0001e40000100a00 */
[----:B0-----:R-:W-:-:S02]  /*47e80*/  IMAD.MOV.U32 R16, RZ, RZ, R20 ;  /* 0x000000ffff107224 */ /* 0x001fc400078e0014 */
[----:B------:R-:W-:Y:S01]  /*47e90*/  IMAD.MOV.U32 R17, RZ, RZ, R21 ;  /* 0x000000ffff117224 */ /* 0x000fe200078e0015 */
[----:B------:R-:W3:Y:S04]  /*47ea0*/  LDL.LU R20, [R1+0x4650] ;  /* 0x0046500001147983 */ /* 0x000ee80000300800 */
[----:B------:R-:W3:Y:S04]  /*47eb0*/  LDL.LU R21, [R1+0x464c] ;  /* 0x00464c0001157983 */ /* 0x000ee80000300800 */
[----:B------:R0:W-:Y:S02]  /*47ec0*/  STL.64 [R1+0x45b8], R16 ;  /* 0x0045b81001007387 */ /* 0x0001e40000100a00 */
[----:B0-----:R-:W-:-:S02]  /*47ed0*/  IMAD.MOV.U32 R16, RZ, RZ, R2 ;  /* 0x000000ffff107224 */ /* 0x001fc400078e0002 */
[----:B------:R-:W-:Y:S01]  /*47ee0*/  IMAD.MOV.U32 R17, RZ, RZ, R3 ;  /* 0x000000ffff117224 */ /* 0x000fe200078e0003 */
[----:B------:R-:W4:Y:S04]  /*47ef0*/  LDL.LU R2, [R1+0x4648] ;  /* 0x0046480001027983 */ /* 0x000f280000300800 */
[----:B------:R-:W2:Y:S04]  /*47f00*/  LDL.LU R3, [R1+0x4644] ;  /* 0x0046440001037983 */ /* 0x000ea80000300800 */
[----:B------:R0:W-:Y:S04]  /*47f10*/  STL.64 [R1+0x45d0], R16 ;  /* 0x0045d01001007387 */ /* 0x0001e80000100a00 */
[----:B0-----:R-:W3:Y:S04]  /*47f20*/  LDL.LU.64 R16, [R1+0x6f0] ;  /* 0x0006f00001107983 */ /* 0x001ee80000300a00 */
[----:B------:R-:W3:Y:S01]  /*47f30*/  LDL.LU.64 R18, [R1+0x6f8] ;  /* 0x0006f80001127983 */ /* 0x000ee20000300a00 */
[----:B------:R-:W-:-:S05]  /*47f40*/  IMAD R0, R0, 0x90, RZ ;  /* 0x0000009000007824 */ /* 0x000fca00078e02ff */
[----:B------:R-:W-:-:S04]  /*47f50*/  LOP3.LUT R0, R0, 0x10, R11, 0x78, !PT ;  /* 0x0000001000007812 */ /* 0x000fc800078e780b */
[----:B------:R-:W-:-:S04]  /*47f60*/  LOP3.LUT R0, R0, 0x400, R29, 0xf8, !PT ;  /* 0x0000040000007812 */ /* 0x000fc800078ef81d */
[----:B------:R-:W-:-:S05]  /*47f70*/  LOP3.LUT R0, R0, 0x60, RZ, 0x3c, !PT ;  /* 0x0000006000007812 */ /* 0x000fca00078e3cff */
[----:B------:R-:W0:Y:S04]  /*47f80*/  LDSM.16.MT88.4 R8, [R0+UR4+0x10000] ;  /* 0x010000040008783b */ /* 0x000e280008004200 */
[----:B0-----:R-:W-:Y:S04]  /*47f90*/  STL.64 [R1+0x44a8], R10 ;  /* 0x0044a80a01007387 */ /* 0x001fe80000100a00 */
[----:B------:R0:W-:Y:S04]  /*47fa0*/  STL.64 [R1+0x44a0], R8 ;  /* 0x0044a00801007387 */ /* 0x0001e80000100a00 */
[----:B0-----:R-:W4:Y:S01]  /*47fb0*/  LDL.LU.64 R8, [R1+0x50] ;  /* 0x0000500001087983 */ /* 0x001f220000300a00 */
[----:B---3--:R-:W-:-:S15]  /*47fc0*/  HMMA.16816.F32 R16, R12, R20, R16 ;  /* 0x000000140c10723c */ /* 0x008fde0000001810 */
[----:B------:R-:W-:-:S08]  /*47fd0*/  NOP ;  /* 0x0000000000007918 */ /* 0x000fd00000000000 */
[----:B------:R0:W-:Y:S04]  /*47fe0*/  STL.64 [R1+0x2f0], R16 ;  /* 0x0002f01001007387 */ /* 0x0001e80000100a00 */
[----:B------:R-:W-:Y:S01]  /*47ff0*/  STL.64 [R1+0x2f8], R18 ;  /* 0x0002f81201007387 */ /* 0x000fe20000100a00 */
[----:B0-----:R-:W-:Y:S02]  /*48000*/  IMAD.MOV.U32 R16, RZ, RZ, R6 ;  /* 0x000000ffff107224 */ /* 0x001fe400078e0006 */
[----:B------:R-:W-:Y:S01]  /*48010*/  IMAD.MOV.U32 R17, RZ, RZ, R28 ;  /* 0x000000ffff117224 */ /* 0x000fe200078e001c */
[----:B------:R-:W3:Y:S04]  /*48020*/  LDL.LU R6, [R1+0x4640] ;  /* 0x0046400001067983 */ /* 0x000ee80000300800 */
[----:B------:R0:W-:Y:S04]  /*48030*/  STL.64 [R1+0x45e8], R16 ;  /* 0x0045e81001007387 */ /* 0x0001e80000100a00 */
[----:B0-----:R-:W4:Y:S01]  /*48040*/  LDL R16, [R1+0xd0] ;  /* 0x0000d00001107983 */ /* 0x001f220000100800 */
[----:B--2---:R-:W-:-:S03]  /*48050*/  IMAD.MOV.U32 R17, RZ, RZ, R3 ;  /* 0x000000ffff117224 */ /* 0x004fc600078e0003 */
[----:B------:R-:W2:Y:S04]  /*48060*/  LDL.LU R3, [R1+0x463c] ;  /* 0x00463c0001037983 */ /* 0x000ea80000300800 */
[----:B------:R-:W-:Y:S01]  /*48070*/  STL.64 [R1+0x4538], R20 ;  /* 0x0045381401007387 */ /* 0x000fe20000100a00 */
[----:B----4-:R-:W-:Y:S03]  /*48080*/  HMMA.16816.F32 R16, R12, R16, R24 ;  /* 0x000000100c10723c */ /* 0x010fe60000001818 */
[----:B------:R-:W4:Y:S04]  /*48090*/  LDL.LU R26, [R1+0x4638] ;  /* 0x00463800011a7983 */ /* 0x000f280000300800 */
[----:B------:R-:W3:-:S15]  /*480a0*/  LDL.LU.64 R24, [R1+0x4630] ;  /* 0x0046300001187983 */ /* 0x000ede0000300a00 */
[----:B------:R-:W-:-:S01]  /*480b0*/  NOP ;  /* 0x0000000000007918 */ /* 0x000fc20000000000 */
[----:B------:R0:W-:Y:S04]  /*480c0*/  STL.64 [R1+0x2e0], R16 ;  /* 0x0002e01001007387 */ /* 0x0001e80000100a00 */
[----:B------:R-:W-:Y:S01]  /*480d0*/  STL.64 [R1+0x2e8], R18 ;  /* 0x0002e81201007387 */ /* 0x000fe20000100a00 */
[----:B0-----:R-:W-:Y:S02]  /*480e0*/  IMAD.MOV.U32 R17, RZ, RZ, R23 ;  /* 0x000000ffff117224 */ /* 0x001fe400078e0017 */
[----:B----4-:R-:W-:-:S05]  /*480f0*/  IMAD.MOV.U32 R16, RZ, RZ, R26 ;  /* 0x000000ffff107224 */ /* 0x010fca00078e001a */
[----:B------:R0:W-:Y:S04]  /*48100*/  STL.64 [R1+0x4600], R16 ;  /* 0x0046001001007387 */ /* 0x0001e80000100a00 */
[----:B0-----:R-:W4:Y:S04]  /*48110*/  LDL.LU.64 R16, [R1+0x680] ;  /* 0x0006800001107983 */ /* 0x001f280000300a00 */
[----:B------:R-:W4:Y:S01]  /*48120*/  LDL.LU.64 R18, [R1+0x688] ;  /* 0x0006880001127983 */ /* 0x000f220000300a00 */
[----:B---3--:R-:W-:Y:S02]  /*48130*/  IMAD.MOV.U32 R11, RZ, RZ, R24 ;  /* 0x000000ffff0b7224 */ /* 0x008fe400078e0018 */
[----:B------:R-:W-:Y:S01]  /*48140*/  IMAD.MOV.U32 R10, RZ, RZ, R25 ;  /* 0x000000ffff0a7224 */ /* 0x000fe200078e0019 */
[----:B----4-:R-:W-:-:S15]  /*48150*/  HMMA.16816.F32 R16, R12, R24, R16 ;  /* 0x000000180c10723c */ /* 0x010fde0000001810 */
[----:B------:R-:W-:-:S08]  /*48160*/  NOP ;  /* 0x0000000000007918 */ /* 0x000fd00000000000 */
[----:B------:R0:W-:Y:S04]  /*48170*/  STL.64 [R1+0x2d0], R16 ;  /* 0x0002d01001007387 */ /* 0x0001e80000100a00 */
[----:B------:R-:W-:Y:S01]  /*48180*/  STL.64 [R1+0x2d8], R18 ;  /* 0x0002d81201007387 */ /* 0x000fe20000100a00 */
[----:B0-----:R-:W-:Y:S02]  /*48190*/  IMAD.MOV.U32 R16, RZ, RZ, R22 ;  /* 0x000000ffff107224 */ /* 0x001fe400078e0016 */
[----:B------:R-:W-:-:S05]  /*481a0*/  IMAD.MOV.U32 R17, RZ, RZ, R7 ;  /* 0x000000ffff117224 */ /* 0x000fca00078e0007 */
[----:B------:R-:W-:Y:S04]  /*481b0*/  STL.64 [R1+0x4618], R16 ;  /* 0x0046181001007387 */ /* 0x000fe80000100a00 */
[----:B------:R-:W-:Y:S04]  /*481c0*/  STL.64 [R1+0x45b0], R10 ;  /* 0x0045b00a01007387 */ /* 0x000fe80000100a00 */
[----:B------:R0:W-:Y:S04]  /*481d0*/  STL.64 [R1+0x45a8], R8 ;  /* 0x0045a80801007387 */ /* 0x0001e80000100a00 */
[----:B0-----:R-:W3:Y:S04]  /*481e0*/  LDL.LU.64 R8, [R1+0x550] ;  /* 0x0005500001087983 */ /* 0x001ee80000300a00 */
[----:B------:R-:W4:Y:S04]  /*481f0*/  LDL.LU.64 R10, [R1+0x558] ;  /* 0x00055800010a7983 */ /* 0x000f280000300a00 */
[----:B----4-:R-:W-:Y:S04]  /*48200*/  STL.64 [R1+0x45c8], R10 ;  /* 0x0045c80a01007387 */ /* 0x010fe80000100a00 */
[----:B---3--:R0:W-:Y:S04]  /*48210*/  STL.64 [R1+0x45c0], R8 ;  /* 0x0045c00801007387 */ /* 0x0081e80000100a00 */
        /* <DEDUP_REMOVED lines=13> */
[----:B------:R-:W4:Y:S01]  /*482f0*/  LDL.LU.64 R10, [R1+0x618] ;  /* 0x00061800010a7983 */ /* 0x000f220000300a00 */
[----:B------:R-:W-:-:S03]  /*48300*/  IMAD.MOV.U32 R16, RZ, RZ, R6 ;  /* 0x000000ffff107224 */ /* 0x000fc600078e0006 */
[----:B----4-:R-:W-:Y:S04]  /*48310*/  STL.64 [R1+0x4628], R10 ;  /* 0x0046280a01007387 */ /* 0x010fe80000100a00 */
[----:B---3--:R0:W-:Y:S04]  /*48320*/  STL.64 [R1+0x4620], R8 ;  /* 0x0046200801007387 */ /* 0x0081e80000100a00 */
[----:B0-----:R-:W3:Y:S04]  /*48330*/  LDL.LU.64 R8, [R1+0x640] ;  /* 0x0006400001087983 */ /* 0x001ee80000300a00 */
[----:B------:R-:W3:Y:S04]  /*48340*/  LDL.LU.64 R10, [R1+0x648] ;  /* 0x00064800010a7983 */ /* 0x000ee80000300a00 */
[----:B------:R-:W4:Y:S04]  /*48350*/  LDL.LU.64 R4, [R1+0x520] ;  /* 0x0005200001047983 */ /* 0x000f280000300a00 */
[----:B------:R-:W4:Y:S04]  /*48360*/  LDL.LU.64 R6, [R1+0x528] ;  /* 0x0005280001067983 */ /* 0x000f280000300a00 */
[----:B------:R-:W2:Y:S04]  /*48370*/  LDL.LU.64 R20, [R1+0x500] ;  /* 0x0005000001147983 */ /* 0x000ea80000300a00 */
[----:B------:R-:W2:Y:S04]  /*48380*/  LDL.LU.64 R22, [R1+0x508] ;  /* 0x0005080001167983 */ /* 0x000ea80000300a00 */
[----:B------:R-:W3:Y:S04]  /*48390*/  LDL.LU.64 R24, [R1+0x410] ;  /* 0x0004100001187983 */ /* 0x000ee80000300a00 */
[----:B------:R-:W4:Y:S01]  /*483a0*/  LDL.LU.64 R26, [R1+0x418] ;  /* 0x00041800011a7983 */ /* 0x000f220000300a00 */
[----:B------:R-:W-:-:S03]  /*483b0*/  IMAD.MOV.U32 R17, RZ, RZ, R2 ;  /* 0x000000ffff117224 */ /* 0x000fc600078e0002 */
[----:B----4-:R-:W-:Y:S04]  /*483c0*/  STL.64 [R1+0x4578], R26 ;  /* 0x0045781a01007387 */ /* 0x010fe80000100a00 */
[----:B---3--:R0:W-:Y:S04]  /*483d0*/  STL.64 [R1+0x4570], R24 ;  /* 0x0045701801007387 */ /* 0x0081e80000100a00 */
[----:B0-----:R-:W3:Y:S04]  /*483e0*/  LDL.LU.64 R24, [R1+0x430] ;  /* 0x0004300001187983 */ /* 0x001ee80000300a00 */
[----:B------:R-:W4:Y:S01]  /*483f0*/  LDL.LU.64 R26, [R1+0x438] ;  /* 0x00043800011a7983 */ /* 0x000f220000300a00 */
[C---:B------:R-:W-:Y:S03]  /*48400*/  HMMA.16816.F32 R16, R12.reuse, R16, R8 ;  /* 0x000000100c10723c */ /* 0x040fe60000001808 */
[----:B----4-:R-:W-:Y:S04]  /*48410*/  STL.64 [R1+0x4590], R26 ;  /* 0x0045901a01007387 */ /* 0x010fe80000100a00 */
[----:B---3--:R0:W-:Y:S04]  /*48420*/  STL.64 [R1+0x4588], R24 ;  /* 0x0045881801007387 */ /* 0x0081e80000100a00 */
[----:B0-----:R-:W3:Y:S04]  /*48430*/  LDL.LU.64 R24, [R1+0x450] ;  /* 0x0004500001187983 */ /* 0x001ee80000300a00 */
[----:B------:R-:W3:Y:S04]  /*48440*/  LDL.LU.64 R26, [R1+0x458] ;  /* 0x00045800011a7983 */ /* 0x000ee80000300a00 */
[----:B------:R-:W4:Y:S04]  /*48450*/  LDL.LU.64 R10, [R1+0x4628] ;  /* 0x00462800010a7983 */ /* 0x000f280000300a00 */
[----:B------:R-:W4:Y:S04]  /*48460*/  LDL.LU.64 R8, [R1+0x4620] ;  /* 0x0046200001087983 */ /* 0x000f280000300a00 */
[----:B------:R0:W-:Y:S04]  /*48470*/  STL.64 [R1+0x2c0], R16 ;  /* 0x0002c01001007387 */ /* 0x0001e80000100a00 */
[----:B------:R4:W-:Y:S04]  /*48480*/  STL.64 [R1+0x2c8], R18 ;  /* 0x0002c81201007387 */ /* 0x0009e80000100a00 */
[----:B0-----:R-:W4:Y:S02]  /*48490*/  LDL.LU.64 R16, [R1+0x4618] ;  /* 0x0046180001107983 */ /* 0x001f240000300a00 */
[----:B----4-:R-:W-:Y:S02]  /*484a0*/  HMMA.16816.F32 R16, R12, R16, R8 ;  /* 0x000000100c10723c */ /* 0x010fe40000001808 */
[----:B------:R-:W4:Y:S04]  /*484b0*/  LDL.LU.64 R10, [R1+0x4610] ;  /* 0x00461000010a7983 */ /* 0x000f280000300a00 */
[----:B------:R-:W4:-:S15]  /*484c0*/  LDL.LU.64 R8, [R1+0x4608] ;  /* 0x0046080001087983 */ /* 0x000f1e0000300a00 */
[----:B------:R-:W-:-:S02]  /*484d0*/  NOP ;  /* 0x0000000000007918 */ /* 0x000fc40000000000 */
        /* <DEDUP_REMOVED lines=26> */
[----:B------:R-:W2:-:S15]  /*48680*/  LDL.LU.64 R8, [R1+0x45a8] ;  /* 0x0045a80001087983 */ /* 0x000e9e0000300a00 */
[----:B------:R-:W-:-:S02]  /*48690*/  NOP ;  /* 0x0000000000007918 */ /* 0x000fc40000000000 */
[----:B------:R0:W-:Y:S04]  /*486a0*/  STL.64 [R1+0x270], R16 ;  /* 0x0002701001007387 */ /* 0x0001e80000100a00 */
[----:B------:R-:W-:Y:S04]  /*486b0*/  STL.64 [R1+0x278], R18 ;  /* 0x0002781201007387 */ /* 0x000fe80000100a00 */
[----:B0-----:R-:W3:Y:S01]  /*486c0*/  LDL.LU.64 R16, [R1+0x45a0] ;  /* 0x0045a00001107983 */ /* 0x001ee20000300a00 */
[----:B--2---:R-:W-:-:S15]  /*486d0*/  HMMA.16816.F32 R4, R12, R8, R4 ;  /* 0x000000080c04723c */ /* 0x004fde0000001804 */
[----:B------:R-:W-:-:S08]  /*486e0*/  NOP ;  /* 0x0000000000007918 */ /* 0x000fd00000000000 */
[----:B------:R0:W-:Y:S04]  /*486f0*/  STL.64 [R1+0x260], R4 ;  /* 0x0002600401007387 */ /* 0x0001e80000100a00 */
[----:B------:R-:W-:Y:S04]  /*48700*/  STL.64 [R1+0x268], R6 ;  /* 0x0002680601007387 */ /* 0x000fe80000100a00 */
[----:B0-----:R-:W2:Y:S01]  /*48710*/  LDL.LU.64 R4, [R1+0x4598] ;  /* 0x0045980001047983 */ /* 0x001ea20000300a00 */
[----:B---3--:R-:W-:Y:S03]  /*48720*/  HMMA.16816.F32 R20, R12, R16, R20 ;  /* 0x000000100c14723c */ /* 0x008fe60000001814 */
[----:B------:R-:W-:Y:S04]  /*48730*/  STL.64 [R1+0x44f0], R8 ;  /* 0x0044f00801007387 */ /* 0x000fe80000100a00 */
[----:B------:R-:W3:Y:S04]  /*48740*/  LDL.LU.64 R16, [R1+0x750] ;  /* 0x0007500001107983 */ /* 0x000ee80000300a00 */
[----:B------:R-:W3:-:S12]  /*48750*/  LDL.LU.64 R18, [R1+0x758] ;  /* 0x0007580001127983 */ /* 0x000ed80000300a00 */
[----:B------:R0:W-:Y:S04]  /*48760*/  STL.64 [R1+0x250], R20 ;  /* 0x0002501401007387 */ /* 0x0001e80000100a00 */
[----:B------:R1:W-:Y:S04]  /*48770*/  STL.64 [R1+0x258], R22 ;  /* 0x0002581601007387 */ /* 0x0003e80000100a00 */
[----:B0-----:R-:W3:Y:S04]  /*48780*/  LDL.LU.64 R20, [R1+0x710] ;  /* 0x0007100001147983 */ /* 0x001ee80000300a00 */
[----:B-1----:R-:W3:Y:S01]  /*48790*/  LDL.LU.64 R22, [R1+0x718] ;  /* 0x0007180001167983 */ /* 0x002ee20000300a00 */
[----:B--2---:R-:W-:Y:S03]  /*487a0*/  HMMA.16816.F32 R4, R12, R4, R24 ;  /* 0x000000040c04723c */ /* 0x004fe60000001818 */
[----:B------:R-:W2:Y:S04]  /*487b0*/  LDL.LU.64 R26, [R1+0x4590] ;  /* 0x00459000011a7983 */ /* 0x000ea80000300a00 */
[----:B------:R-:W2:-:S15]  /*487c0*/  LDL.LU.64 R24, [R1+0x4588] ;  /* 0x0045880001187983 */ /* 0x000e9e0000300a00 */
[----:B------:R-:W-:-:S01]  /*487d0*/  NOP ;  /* 0x0000000000007918 */ /* 0x000fc20000000000 */
[----:B------:R0:W-:Y:S04]  /*487e0*/  STL.64 [R1+0x240], R4 ;  /* 0x0002400401007387 */ /* 0x0001e80000100a00 */
[----:B------:R2:W-:Y:S04]  /*487f0*/  STL.64 [R1+0x248], R6 ;  /* 0x0002480601007387 */ /* 0x0005e80000100a00 */
[----:B0-----:R-:W2:Y:S02]  /*48800*/  LDL.LU.64 R4, [R1+0x4580] ;  /* 0x0045800001047983 */ /* 0x001ea40000300a00 */
[----:B--2---:R-:W-:Y:S02]  /*48810*/  HMMA.16816.F32 R4, R12, R4, R24 ;  /* 0x000000040c04723c */ /* 0x004fe40000001818 */
[----:B------:R-:W2:Y:S04]  /*48820*/  LDL.LU.64 R26, [R1+0x4578] ;  /* 0x00457800011a7983 */ /* 0x000ea80000300a00 */
[----:B------:R-:W2:-:S15]  /*48830*/  LDL.LU.64 R24, [R1+0x4570] ;  /* 0x0045700001187983 */ /* 0x000e9e0000300a00 */
[----:B------:R-:W-:-:S02]  /*48840*/  NOP ;  /* 0x0000000000007918 */ /* 0x000fc40000000000 */
[----:B------:R0:W-:Y:S04]  /*48850*/  STL.64 [R1+0x230], R4 ;  /* 0x0002300401007387 */ /* 0x0001e80000100a00 */
[----:B------:R1:W-:Y:S04]  /*48860*/  STL.64 [R1+0x238], R6 ;  /* 0x0002380601007387 */ /* 0x0003e80000100a00 */
[----:B0-----:R-:W2:Y:S01]  /*48870*/  LDL.LU.64 R4, [R1+0x4568] ;  /* 0x0045680001047983 */ /* 0x001ea20000300a00 */
[----:B----4-:R-:W-:Y:S02]  /*48880*/  IMAD.MOV.U32 R8, RZ, RZ, R11 ;  /* 0x000000ffff087224 */ /* 0x010fe400078e000b */
[----:B------:R-:W-:Y:S01]  /*48890*/  IMAD.MOV.U32 R9, RZ, RZ, R10 ;  /* 0x000000ffff097224 */ /* 0x000fe200078e000a */
[----:B--2---:R-:W-:Y:S01]  /*488a0*/  HMMA.16816.F32 R12, R12, R4, R24 ;  /* 0x000000040c0c723c */ /* 0x004fe20000001818 */
[----:B------:R-:W3:Y:S05]  /*488b0*/  LDL.LU.64 R24, [R1+0x4560] ;  /* 0x0045600001187983 */ /* 0x000eea0000300a00 */
[----:B------:R-:W-:-:S02]  /*488c0*/  IMAD.MOV.U32 R2, RZ, RZ, R4 ;  /* 0x000000ffff027224 */ /* 0x000fc400078e0004 */
[----:B------:R-:W-:-:S15]  /*488d0*/  IMAD.MOV.U32 R0, RZ, RZ, R5 ;  /* 0x000000ffff007224 */ /* 0x000fde00078e0005 */
[----:B------:R-:W-:Y:S04]  /*488e0*/  STL.64 [R1+0x200], R12 ;  /* 0x0002000c01007387 */ /* 0x000fe80000100a00 */
[----:B------:R-:W-:Y:S04]  /*488f0*/  STL.64 [R1+0x208], R14 ;  /* 0x0002080e01007387 */ /* 0x000fe80000100a00 */
[----:B-1----:R-:W3:Y:S04]  /*48900*/  LDL.LU.64 R6, [R1+0x4558] ;  /* 0x0045580001067983 */ /* 0x002ee80000300a00 */
[----:B------:R-:W3:Y:S04]  /*48910*/  LDL.LU.64 R4, [R1+0x4550] ;  /* 0x0045500001047983 */ /* 0x000ee80000300a00 */
[----:B------:R0:W-:Y:S04]  /*48920*/  STL.64 [R1+0x4530], R8 ;  /* 0x0045300801007387 */ /* 0x0001e80000100a00 */
[----:B0-----:R-:W2:Y:S04]  /*48930*/  LDL.LU.64 R8, [R1+0x6d0] ;  /* 0x0006d00001087983 */ /* 0x001ea80000300a00 */
[----:B------:R-:W2:Y:S04]  /*48940*/  LDL.LU.64 R10, [R1+0x6d8] ;  /* 0x0006d800010a7983 */ /* 0x000ea80000300a00 */
[----:B------:R-:W4:Y:S04]  /*48950*/  LDL.LU.64 R12, [R1+0x70] ;  /* 0x00007000010c7983 */ /* 0x000f280000300a00 */
[----:B------:R-:W2:Y:S01]  /*48960*/  LDL.64 R14, [R1+0x78] ;  /* 0x00007800010e7983 */ /* 0x000ea20000100a00 */
[----:B---3--:R-:W-:Y:S03]  /*48970*/  HMMA.16816.F32 R16, R4, R24, R16 ;  /* 0x000000180410723c */ /* 0x008fe60000001810 */
[----:B--2---:R-:W-:Y:S04]  /*48980*/  STL.64 [R1+0x4500], R14 ;  /* 0x0045000e01007387 */ /* 0x004fe80000100a00 */
[----:B----4-:R0:W-:Y:S04]  /*48990*/  STL.64 [R1+0x44f8], R12 ;  /* 0x0044f80c01007387 */ /* 0x0101e80000100a00 */
[----:B0-----:R-:W2:-:S12]  /*489a0*/  LDL.LU.64 R12, [R1+0xd0] ;  /* 0x0000d000010c7983 */ /* 0x001e980000300a00 */
[----:B------:R-:W-:Y:S04]  /*489b0*/  STL.64 [R1+0x1f0], R16 ;  /* 0x0001f01001007387 */ /* 0x000fe80000100a00 */
[----:B------:R0:W-:Y:S04]  /*489c0*/  STL.64 [R1+0x1f8], R18 ;  /* 0x0001f81201007387 */ /* 0x0001e80000100a00 */
[----:B0-----:R-:W3:Y:S04]  /*489d0*/  LDL.LU.64 R18, [R1+0x4548] ;  /* 0x0045480001127983 */ /* 0x001ee80000300a00 */
[----:B------:R-:W4:Y:S02]  /*489e0*/  LDL.LU.64 R16, [R1+0x4540] ;  /* 0x0045400001107983 */ /* 0x000f240000300a00 */
[----:B----4-:R-:W-:-:S15]  /*489f0*/  HMMA.16816.F32 R20, R4, R16, R20 ;  /* 0x000000100414723c */ /* 0x010fde0000001814 */
[----:B------:R-:W-:-:S08]  /*48a00*/  NOP ;  /* 0x0000000000007918 */ /* 0x000fd00000000000 */
[----:B------:R0:W-:Y:S04]  /*48a10*/  STL.64 [R1+0x1e0], R20 ;  /* 0x0001e01401007387 */ /* 0x0001e80000100a00 */
[----:B------:R-:W-:Y:S04]  /*48a20*/  STL.64 [R1+0x1e8], R22 ;  /* 0x0001e81601007387 */ /* 0x000fe80000100a00 */
[----:B0-----:R-:W4:Y:S04]  /*48a30*/  LDL.LU.64 R20, [R1+0x4538] ;  /* 0x0045380001147983 */ /* 0x001f280000300a00 */
[----:B---3--:R-:W-:Y:S04]  /*48a40*/  STL.64 [R1+0x4488], R18 ;  /* 0x0044881201007387 */ /* 0x008fe80000100a00 */
[----:B------:R0:W-:Y:S04]  /*48a50*/  STL.64 [R1+0x4480], R16 ;  /* 0x0044801001007387 */ /* 0x0001e80000100a00 */
[----:B0-----:R-:W3:Y:S01]  /*48a60*/  LDL.LU.64 R16, [R1+0xa0] ;  /* 0x0000a00001107983 */ /* 0x001ee20000300a00 */
[----:B----4-:R-:W-:Y:S06]  /*48a70*/  HMMA.16816.F32 R8, R4, R20, R8 ;  /* 0x000000140408723c */ /* 0x010fec0000001808 */
[----:B------:R-:W-:-:S02]  /*48a80*/  IMAD.MOV.U32 R26, RZ, RZ, R20 ;  /* 0x000000ffff1a7224 */ /* 0x000fc400078e0014 */
[----:B------:R-:W-:Y:S02]  /*48a90*/  IMAD.MOV.U32 R27, RZ, RZ, R21 ;  /* 0x000000ffff1b7224 */ /* 0x000fe400078e0015 */
[----:B------:R-:W0:Y:S04]  /*48aa0*/  LDSM.16.MT88.4 R20, [R3+UR4+0x10800] ;  /* 0x010800040314783b */ /* 0x000e280008004200 */
[----:B---3--:R-:W-:Y:S09]  /*48ab0*/  STL.64 [R1+0x4518], R16 ;  /* 0x0045181001007387 */ /* 0x008ff20000100a00 */
[----:B------:R1:W-:Y:S04]  /*48ac0*/  STL.64 [R1+0x1d0], R8 ;  /* 0x0001d00801007387 */ /* 0x0003e80000100a00 */
[----:B------:R3:W-:Y:S04]  /*48ad0*/  STL.64 [R1+0x1d8], R10 ;  /* 0x0001d80a01007387 */ /* 0x0007e80000100a00 */
[----:B-1----:R-:W4:Y:S04]  /*48ae0*/  LDL.LU.64 R8, [R1+0x6b0] ;  /* 0x0006b00001087983 */ /* 0x002f280000300a00 */
[----:B---3--:R-:W4:Y:S04]  /*48af0*/  LDL.LU.64 R10, [R1+0x6b8] ;  /* 0x0006b800010a7983 */ /* 0x008f280000300a00 */
[----:B------:R-:W-:Y:S04]  /*48b00*/  STL.64 [R1+0x44b8], R26 ;  /* 0x0044b81a01007387 */ /* 0x000fe80000100a00 */
[----:B------:R-:W-:Y:S04]  /*48b10*/  STL.64 [R1+0x44b0], R24 ;  /* 0x0044b01801007387 */ /* 0x000fe80000100a00 */
[----:B------:R-:W3:Y:S04]  /*48b20*/  LDL.LU.64 R16, [R1+0x630] ;  /* 0x0006300001107983 */ /* 0x000ee80000300a00 */
[----:B------:R-:W3:Y:S01]  /*48b30*/  LDL.LU.64 R18, [R1+0x638] ;  /* 0x0006380001127983 */ /* 0x000ee20000300a00 */
[----:B--2---:R-:W-:Y:S01]  /*48b40*/  IMAD.MOV.U32 R29, RZ, RZ, R12 ;  /* 0x000000ffff1d7224 */ /* 0x004fe200078e000c */
[----:B----4-:R-:W-:Y:S02]  /*48b50*/  HMMA.16816.F32 R8, R4, R12, R8 ;  /* 0x0000000c0408723c */ /* 0x010fe40000001808 */
[----:B---3--:R-:W-:Y:S04]  /*48b60*/  STL.64 [R1+0x4528], R18 ;  /* 0x0045281201007387 */ /* 0x008fe80000100a00 */
[----:B------:R1:W-:Y:S04]  /*48b70*/  STL.64 [R1+0x4520], R16 ;  /* 0x0045201001007387 */ /* 0x0003e80000100a00 */
[----:B-1----:R-:W2:Y:S04]  /*48b80*/  LDL.LU.64 R16, [R1+0x670] ;  /* 0x0006700001107983 */ /* 0x002ea80000300a00 */
[----:B------:R-:W2:Y:S04]  /*48b90*/  LDL.LU.64 R18, [R1+0x678] ;  /* 0x0006780001127983 */ /* 0x000ea80000300a00 */
[----:B0-----:R-:W-:Y:S04]  /*48ba0*/  STL.64 [R1+0x4388], R22 ;  /* 0x0043881601007387 */ /* 0x001fe80000100a00 */
[----:B------:R-:W-:Y:S04]  /*48bb0*/  STL.64 [R1+0x4380], R20 ;  /* 0x0043801401007387 */ /* 0x000fe80000100a00 */
[----:B------:R-:W3:Y:S04]  /*48bc0*/  LDL.LU.64 R24, [R1+0x600] ;  /* 0x0006000001187983 */ /* 0x000ee80000300a00 */
[----:B------:R-:W3:Y:S04]  /*48bd0*/  LDL.LU.64 R26, [R1+0x608] ;  /* 0x00060800011a7983 */ /* 0x000ee80000300a00 */
[----:B------:R0:W-:Y:S04]  /*48be0*/  STL.64 [R1+0x1c0], R8 ;  /* 0x0001c00801007387 */ /* 0x0001e80000100a00 */
[----:B------:R2:W-:Y:S04]  /*48bf0*/  STL.64 [R1+0x1c8], R10 ;  /* 0x0001c80a01007387 */ /* 0x0005e80000100a00 */
[----:B0-----:R-:W2:Y:S01]  /*48c00*/  LDL.LU.64 R8, [R1+0x4530] ;  /* 0x0045300001087983 */ /* 0x001ea20000300a00 */
[----:B------:R-:W-:-:S02]  /*48c10*/  IMAD.MOV.U32 R21, RZ, RZ, R0 ;  /* 0x000000ffff157224 */ /* 0x000fc400078e0000 */
[----:B------:R-:W-:Y:S02]  /*48c20*/  IMAD.MOV.U32 R0, RZ, RZ, R13 ;  /* 0x000000ffff007224 */ /* 0x000fe400078e000d */
[----:B------:R-:W4:Y:S01]  /*48c30*/  LDL.64 R12, [R1+0x80] ;  /* 0x00008000010c7983 */ /* 0x000f220000100a00 */
[C---:B--2---:R-:W-:Y:S03]  /*48c40*/  HMMA.16816.F32 R8, R4.reuse, R8, R16 ;  /* 0x000000080408723c */ /* 0x044fe60000001810 */
[----:B----4-:R0:W-:Y:S04]  /*48c50*/  STL.64 [R1+0x4510], R12 ;  /* 0x0045100c01007387 */ /* 0x0101e80000100a00 */
[----:B0-----:R-:W2:Y:S04]  /*48c60*/  LDL.64 R12, [R1+0x90] ;  /* 0x00009000010c7983 */ /* 0x001ea80000100a00 */
[----:B------:R-:W-:Y:S04]  /*48c70*/  STL [R1+0x4460], R0 ;  /* 0x0044600001007387 */ /* 0x000fe80000100800 */
[----:B------:R-:W-:Y:S04]  /*48c80*/  STL [R1+0x445c], R29 ;  /* 0x00445c1d01007387 */ /* 0x000fe80000100800 */
[----:B------:R-:W4:Y:S04]  /*48c90*/  LDL.LU.64 R18, [R1+0x4528] ;  /* 0x0045280001127983 */ /* 0x000f280000300a00 */
[----:B------:R-:W4:Y:S04]  /*48ca0*/  LDL.LU.64 R16, [R1+0x4520] ;  /* 0x0045200001107983 */ /* 0x000f280000300a00 */
[----:B------:R0:W-:Y:S04]  /*48cb0*/  STL.64 [R1+0x1b0], R8 ;  /* 0x0001b00801007387 */ /* 0x0001e80000100a00 */
[----:B------:R-:W-:Y:S04]  /*48cc0*/  STL.64 [R1+0x1b8], R10 ;  /* 0x0001b80a01007387 */ /* 0x000fe80000100a00 */
[----:B0-----:R-:W3:Y:S04]  /*48cd0*/  LDL.LU.64 R8, [R1+0x60] ;  /* 0x0000600001087983 */ /* 0x001ee80000300a00 */
[----:B---3--:R0:W-:Y:S04]  /*48ce0*/  STL.64 [R1+0x4508], R8 ;  /* 0x0045080801007387 */ /* 0x0081e80000100a00 */
[----:B0-----:R-:W4:Y:S02]  /*48cf0*/  LDL.LU.64 R8, [R1+0xb0] ;  /* 0x0000b00001087983 */ /* 0x001f240000300a00 */
[----:B----4-:R-:W-:-:S15]  /*48d00*/  HMMA.16816.F32 R16, R4, R8, R16 ;  /* 0x000000080410723c */ /* 0x010fde0000001810 */
[----:B------:R-:W-:-:S08]  /*48d10*/  NOP ;  /* 0x0000000000007918 */ /* 0x000fd00000000000 */
[----:B------:R0:W-:Y:S04]  /*48d20*/  STL.64 [R1+0x1a0], R16 ;  /* 0x0001a01001007387 */ /* 0x0001e80000100a00 */
[----:B------:R-:W-:Y:S04]  /*48d30*/  STL.64 [R1+0x1a8], R18 ;  /* 0x0001a81201007387 */ /* 0x000fe80000100a00 */
[----:B0-----:R-:W3:Y:S01]  /*48d40*/  LDL.LU.64 R16, [R1+0x4518] ;  /* 0x0045180001107983 */ /* 0x001ee20000300a00 */
[----:B------:R-:W-:Y:S02]  /*48d50*/  IMAD.MOV.U32 R0, RZ, RZ, R8 ;  /* 0x000000ffff007224 */ /* 0x000fe400078e0008 */
[----:B------:R-:W-:-:S02]  /*48d60*/  IMAD.MOV.U32 R29, RZ, RZ, R9 ;  /* 0x000000ffff1d7224 */ /* 0x000fc400078e0009 */
[----:B------:R-:W-:-:S03]  /*48d70*/  IMAD.MOV.U32 R20, RZ, RZ, R2 ;  /* 0x000000ffff147224 */ /* 0x000fc600078e0002 */
[----:B------:R-:W-:Y:S04]  /*48d80*/  STL [R1+0x4498], R29 ;  /* 0x0044981d01007387 */ /* 0x000fe80000100800 */
[----:B------:R-:W-:Y:S01]  /*48d90*/  STL [R1+0x446c], R0 ;  /* 0x00446c0001007387 */ /* 0x000fe20000100800 */
[----:B---3--:R-:W-:Y:S06]  /*48da0*/  HMMA.16816.F32 R8, R4, R16, R24 ;  /* 0x000000100408723c */ /* 0x008fec0000001818 */
[----:B------:R-:W-:-:S02]  /*48db0*/  IMAD.MOV.U32 R23, RZ, RZ, R17 ;  /* 0x000000ffff177224 */ /* 0x000fc400078e0011 */
[----:B------:R-:W-:-:S15]  /*48dc0*/  IMAD.MOV.U32 R28, RZ, RZ, R16 ;  /* 0x000000ffff1c7224 */ /* 0x000fde00078e0010 */
[----:B------:R0:W-:Y:S04]  /*48dd0*/  STL.64 [R1+0x190], R8 ;  /* 0x0001900801007387 */ /* 0x0001e80000100a00 */
[----:B------:R1:W-:Y:S04]  /*48de0*/  STL.64 [R1+0x198], R10 ;  /* 0x0001980a01007387 */ /* 0x0003e80000100a00 */
[----:B0-----:R-:W3:Y:S04]  /*48df0*/  LDL.LU.64 R8, [R1+0x590] ;  /* 0x0005900001087983 */ /* 0x001ee80000300a00 */
[----:B-1----:R-:W3:Y:S04]  /*48e00*/  LDL.LU.64 R10, [R1+0x598] ;  /* 0x00059800010a7983 */ /* 0x002ee80000300a00 */
[----:B------:R-:W4:Y:S04]  /*48e10*/  LDL.LU.64 R16, [R1+0x40] ;  /* 0x0000400001107983 */ /* 0x000f280000300a00 */
[----:B------:R-:W-:Y:S04]  /*48e20*/  STL [R1+0x44c8], R23 ;  /* 0x0044c81701007387 */ /* 0x000fe80000100800 */
[----:B------:R0:W-:Y:S04]  /*48e30*/  STL.64 [R1+0x44c0], R20 ;  /* 0x0044c01401007387 */ /* 0x0001e80000100a00 */
[----:B0-----:R-:W2:Y:S04]  /*48e40*/  LDL.LU.64 R20, [R1+0x5c0] ;  /* 0x0005c00001147983 */ /* 0x001ea80000300a00 */
[----:B------:R-:W2:Y:S04]  /*48e50*/  LDL.LU.64 R22, [R1+0x5c8] ;  /* 0x0005c80001167983 */ /* 0x000ea80000300a00 */
[----:B------:R-:W3:Y:S04]  /*48e60*/  LDL.LU.64 R24, [R1+0x20] ;  /* 0x0000200001187983 */ /* 0x000ee80000300a00 */
[----:B---3--:R0:W-:Y:S04]  /*48e70*/  STL.64 [R1+0x44d0], R24 ;  /* 0x0044d01801007387 */ /* 0x0081e80000100a00 */
[----:B0-----:R-:W3:Y:S01]  /*48e80*/  LDL.LU.64 R24, [R1+0x30] ;  /* 0x0000300001187983 */ /* 0x001ee20000300a00 */
[----:B--2---:R-:W-:Y:S06]  /*48e90*/  HMMA.16816.F32 R20, R4, R12, R20 ;  /* 0x0000000c0414723c */ /* 0x004fec0000001814 */
[----:B------:R-:W-:Y:S01]  /*48ea0*/  IMAD.MOV.U32 R29, RZ, RZ, R13 ;  /* 0x000000ffff1d7224 */ /* 0x000fe200078e000d */
[----:B---3--:R0:W-:Y:S04]  /*48eb0*/  STL.64 [R1+0x44e8], R24 ;  /* 0x0044e81801007387 */ /* 0x0081e80000100a00 */
[----:B0-----:R-:W2:Y:S04]  /*48ec0*/  LDL.LU.64 R24, [R1+0x570] ;  /* 0x0005700001187983 */ /* 0x001ea80000300a00 */
[----:B------:R-:W2:Y:S04]  /*48ed0*/  LDL.LU.64 R26, [R1+0x578] ;  /* 0x00057800011a7983 */ /* 0x000ea80000300a00 */
[----:B------:R-:W-:Y:S04]  /*48ee0*/  STL [R1+0x4458], R28 ;  /* 0x0044581c01007387 */ /* 0x000fe80000100800 */
[----:B------:R-:W3:Y:S01]  /*48ef0*/  LDL.LU.64 R12, [R1+0x4510] ;  /* 0x00451000010c7983 */ /* 0x000ee20000300a00 */
[----:B------:R-:W-:-:S02]  /*48f00*/  IMAD.MOV.U32 R2, RZ, RZ, R23 ;  /* 0x000000ffff027224 */ /* 0x000fc400078e0017 */
[----:B------:R-:W-:Y:S01]  /*48f10*/  IMAD.MOV.U32 R3, RZ, RZ, R22 ;  /* 0x000000ffff037224 */ /* 0x000fe200078e0016 */
[----:B------:R0:W-:Y:S04]  /*48f20*/  STL.64 [R1+0x180], R20 ;  /* 0x0001801401007387 */ /* 0x0001e80000100a00 */
[----:B0-----:R-:W4:Y:S04]  /*48f30*/  LDL.LU.64 R20, [R1+0x510] ;  /* 0x0005100001147983 */ /* 0x001f280000300a00 */
[----:B------:R-:W4:Y:S04]  /*48f40*/  LDL.LU.64 R22, [R1+0x518] ;  /* 0x0005180001167983 */ /* 0x000f280000300a00 */
[----:B------:R-:W-:Y:S04]  /*48f50*/  STL [R1+0x4264], R2 ;  /* 0x0042640201007387 */ /* 0x000fe80000100800 */
[----:B------:R-:W-:Y:S01]  /*48f60*/  STL [R1+0x4260], R3 ;  /* 0x0042600301007387 */ /* 0x000fe20000100800 */
[----:B---3--:R-:W-:Y:S06]  /*48f70*/  HMMA.16816.F32 R8, R4, R12, R8 ;  /* 0x0000000c0408723c */ /* 0x008fec0000001808 */
[----:B------:R-:W-:-:S15]  /*48f80*/  IMAD.MOV.U32 R28, RZ, RZ, R13 ;  /* 0x000000ffff1c7224 */ /* 0x000fde00078e000d */
[----:B------:R-:W-:-:S02]  /*48f90*/  NOP ;  /* 0x0000000000007918 */ /* 0x000fc40000000000 */
[----:B------:R0:W-:Y:S04]  /*48fa0*/  STL.64 [R1+0x170], R8 ;  /* 0x0001700801007387 */ /* 0x0001e80000100a00 */
[----:B------:R-:W-:Y:S04]  /*48fb0*/  STL.64 [R1+0x178], R10 ;  /* 0x0001780a01007387 */ /* 0x000fe80000100a00 */
[----:B0-----:R-:W3:Y:S04]  /*48fc0*/  LDL.LU.64 R8, [R1+0x4508] ;  /* 0x0045080001087983 */ /* 0x001ee80000300a00 */
[----:B------:R-:W4:Y:S04]  /*48fd0*/  LDL.LU.64 R14, [R1+0x4500] ;  /* 0x00450000010e7983 */ /* 0x000f280000300a00 */
[----:B------:R-:W2:Y:S04]  /*48fe0*/  LDL.LU.64 R12, [R1+0x44f8] ;  /* 0x0044f800010c7983 */ /* 0x000ea80000300a00 */
[----:B------:R-:W-:Y:S01]  /*48ff0*/  STL [R1+0x4464], R28 ;  /* 0x0044641c01007387 */ /* 0x000fe20000100800 */
[----:B--2---:R-:W-:-:S15]  /*49000*/  HMMA.16816.F32 R24, R4, R12, R24 ;  /* 0x0000000c0418723c */ /* 0x004fde0000001818 */
[----:B------:R-:W-:-:S08]  /*49010*/  NOP ;  /* 0x0000000000007918 */ /* 0x000fd00000000000 */
[----:B------:R0:W-:Y:S04]  /*49020*/  STL.64 [R1+0x160], R24 ;  /* 0x0001601801007387 */ /* 0x0001e80000100a00 */
[----:B------:R1:W-:Y:S04]  /*49030*/  STL.64 [R1+0x168], R26 ;  /* 0x0001681a01007387 */ /* 0x0003e80000100a00 */
[----:B0-----:R-:W2:Y:S04]  /*49040*/  LDL.LU.64 R24, [R1+0x4f0] ;  /* 0x0004f00001187983 */ /* 0x001ea80000300a00 */
[----:B-1----:R-:W2:Y:S04]  /*49050*/  LDL.LU.64 R26, [R1+0x4f8] ;  /* 0x0004f800011a7983 */ /* 0x002ea80000300a00 */
[----:B----4-:R-:W-:Y:S04]  /*49060*/  STL.64 [R1+0x43f8], R14 ;  /* 0x0043f80e01007387 */ /* 0x010fe80000100a00 */
[----:B------:R0:W-:Y:S04]  /*49070*/  STL.64 [R1+0x43f0], R12 ;  /* 0x0043f00c01007387 */ /* 0x0001e80000100a00 */
[----:B0-----:R-:W3:Y:S04]  /*49080*/  LDL.LU.64 R12, [R1+0x540] ;  /* 0x00054000010c7983 */ /* 0x001ee80000300a00 */
[----:B------:R-:W3:Y:S02]  /*49090*/  LDL.LU.64 R14, [R1+0x548] ;  /* 0x00054800010e7983 */ /* 0x000ee40000300a00 */
[----:B---3--:R-:W-:-:S15]  /*490a0*/  HMMA.16816.F32 R12, R4, R8, R12 ;  /* 0x00000008040c723c */ /* 0x008fde000000180c */
[----:B------:R-:W-:-:S08]  /*490b0*/  NOP ;  /* 0x0000000000007918 */ /* 0x000fd00000000000 */
[----:B------:R-:W-:Y:S04]  /*490c0*/  STL.64 [R1+0x150], R12 ;  /* 0x0001500c01007387 */ /* 0x000fe80000100a00 */
[----:B------:R0:W-:Y:S02]  /*490d0*/  STL.64 [R1+0x158], R14 ;  /* 0x0001580e01007387 */ /* 0x0001e40000100a00 */
[----:B0-----:R-:W-:Y:S02]  /*490e0*/  IMAD.MOV.U32 R15, RZ, RZ, R8 ;  /* 0x000000ffff0f7224 */ /* 0x001fe400078e0008 */
[----:B------:R-:W-:Y:S02]  /*490f0*/  IMAD.MOV.U32 R14, RZ, RZ, R9 ;  /* 0x000000ffff0e7224 */ /* 0x000fe400078e0009 */
[----:B------:R-:W3:Y:S04]  /*49100*/  LDL.LU.64 R8, [R1+0x44f0] ;  /* 0x0044f00001087983 */ /* 0x000ee80000300a00 */
[----:B------:R-:W-:Y:S01]  /*49110*/  STL [R1+0x4468], R15 ;  /* 0x0044680f01007387 */ /* 0x000fe20000100800 */
[----:B---3--:R-:W-:-:S15]  /*49120*/  HMMA.16816.F32 R20, R4, R8, R20 ;  /* 0x000000080414723c */ /* 0x008fde0000001814 */
[----:B------:R-:W-:-:S08]  /*49130*/  NOP ;  /* 0x0000000000007918 */ /* 0x000fd00000000000 */
[----:B------:R0:W-:Y:S04]  /*49140*/  STL.64 [R1+0x140], R20 ;  /* 0x0001401401007387 */ /* 0x0001e80000100a00 */
[----:B------:R1:W-:Y:S04]  /*49150*/  STL.64 [R1+0x148], R22 ;  /* 0x0001481601007387 */ /* 0x0003e80000100a00 */
[----:B0-----:R-:W3:Y:S04]  /*49160*/  LDL.LU.64 R20, [R1+0x420] ;  /* 0x0004200001147983 */ /* 0x001ee80000300a00 */
[----:B-1----:R-:W4:Y:S01]  /*49170*/  LDL.LU.64 R22, [R1+0x428] ;  /* 0x0004280001167983 */ /* 0x002f220000300a00 */
[----:B--2---:R-:W-:Y:S01]  /*49180*/  HMMA.16816.F32 R24, R4, R16, R24 ;  /* 0x000000100418723c */ /* 0x004fe20000001818 */
[----:B------:R-:W-:-:S02]  /*49190*/  IMAD.MOV.U32 R13, RZ, RZ, R8 ;  /* 0x000000ffff0d7224 */ /* 0x000fc400078e0008 */
[----:B------:R-:W-:Y:S01]  /*491a0*/  IMAD.MOV.U32 R12, RZ, RZ, R9 ;  /* 0x000000ffff0c7224 */ /* 0x000fe200078e0009 */
[----:B----4-:R-:W-:Y:S04]  /*491b0*/  STL.64 [R1+0x44e0], R22 ;  /* 0x0044e01601007387 */ /* 0x010fe80000100a00 */
[----:B---3--:R0:W-:Y:S04]  /*491c0*/  STL.64 [R1+0x44d8], R20 ;  /* 0x0044d81401007387 */ /* 0x0081e80000100a00 */
[----:B0-----:R-:W2:Y:S04]  /*491d0*/  LDL.LU.64 R20, [R1+0x440] ;  /* 0x0004400001147983 */ /* 0x001ea80000300a00 */
[----:B------:R-:W2:Y:S04]  /*491e0*/  LDL.LU.64 R22, [R1+0x448] ;  /* 0x0004480001167983 */ /* 0x000ea80000300a00 */
[----:B------:R-:W3:Y:S04]  /*491f0*/  LDL.LU.64 R8, [R1+0x3e0] ;  /* 0x0003e00001087983 */ /* 0x000ee80000300a00 */
[----:B------:R-:W3:Y:S04]  /*49200*/  LDL.LU.64 R10, [R1+0x3e8] ;  /* 0x0003e800010a7983 */ /* 0x000ee80000300a00 */
[----:B------:R0:W-:Y:S04]  /*49210*/  STL.64 [R1+0x130], R24 ;  /* 0x0001301801007387 */ /* 0x0001e80000100a00 */
[----:B------:R-:W-:Y:S04]  /*49220*/  STL.64 [R1+0x138], R26 ;  /* 0x0001381a01007387 */ /* 0x000fe80000100a00 */
[----:B0-----:R-:W2:Y:S01]  /*49230*/  LDL.LU.64 R24, [R1+0x44e8] ;  /* 0x0044e80001187983 */ /* 0x001ea20000300a00 */
[----:B------:R-:W-:-:S02]  /*49240*/  IMAD.MOV.U32 R15, RZ, RZ, R16 ;  /* 0x000000ffff0f7224 */ /* 0x000fc400078e0010 */
[----:B------:R-:W-:Y:S02]  /*49250*/  IMAD.MOV.U32 R28, RZ, RZ, R17 ;  /* 0x000000ffff1c7224 */ /* 0x000fe400078e0011 */
[----:B------:R-:W4:Y:S04]  /*49260*/  LDL.LU.64 R16, [R1+0x700] ;  /* 0x0007000001107983 */ /* 0x000f280000300a00 */
[----:B------:R-:W4:Y:S04]  /*49270*/  LDL.LU.64 R18, [R1+0x708] ;  /* 0x0007080001127983 */ /* 0x000f280000300a00 */
[----:B------:R-:W-:Y:S04]  /*49280*/  STL.64 [R1+0x4478], R14 ;  /* 0x0044780e01007387 */ /* 0x000fe80000100a00 */
[----:B------:R0:W-:Y:S04]  /*49290*/  STL.64 [R1+0x4470], R12 ;  /* 0x0044700c01007387 */ /* 0x0001e80000100a00 */
[----:B0-----:R-:W4:Y:S04]  /*492a0*/  LDL.LU.64 R12, [R1+0x6a0] ;  /* 0x0006a000010c7983 */ /* 0x001f280000300a00 */
[----:B------:R-:W4:Y:S01]  /*492b0*/  LDL.LU.64 R14, [R1+0x6a8] ;  /* 0x0006a800010e7983 */ /* 0x000f220000300a00 */
[----:B--2---:R-:W-:Y:S06]  /*492c0*/  HMMA.16816.F32 R20, R4, R24, R20 ;  /* 0x000000180414723c */ /* 0x004fec0000001814 */
[----:B------:R-:W-:-:S02]  /*492d0*/  IMAD.MOV.U32 R3, RZ, RZ, R24 ;  /* 0x000000ffff037224 */ /* 0x000fc400078e0018 */
[----:B------:R-:W-:-:S15]  /*492e0*/  IMAD.MOV.U32 R2, RZ, RZ, R25 ;  /* 0x000000ffff027224 */ /* 0x000fde00078e0019 */
[----:B------:R-:W-:Y:S04]  /*492f0*/  STL.64 [R1+0x120], R20 ;  /* 0x0001201401007387 */ /* 0x000fe80000100a00 */
[----:B------:R0:W-:Y:S04]  /*49300*/  STL.64 [R1+0x128], R22 ;  /* 0x0001281601007387 */ /* 0x0001e80000100a00 */
[----:B0-----:R-:W2:Y:S04]  /*49310*/  LDL.LU.64 R22, [R1+0x44e0] ;  /* 0x0044e00001167983 */ /* 0x001ea80000300a00 */
[----:B------:R-:W2:Y:S04]  /*49320*/  LDL.LU.64 R20, [R1+0x44d8] ;  /* 0x0044d80001147983 */ /* 0x000ea80000300a00 */
[----:B------:R-:W2:Y:S02]  /*49330*/  LDL.LU.64 R24, [R1+0x44d0] ;  /* 0x0044d00001187983 */ /* 0x000ea40000300a00 */
[----:B--2---:R-:W-:-:S15]  /*49340*/  HMMA.16816.F32 R20, R4, R24, R20 ;  /* 0x000000180414723c */ /* 0x004fde0000001814 */
[----:B------:R-:W-:-:S08]  /*49350*/  NOP ;  /* 0x0000000000007918 */ /* 0x000fd00000000000 */
[----:B------:R-:W-:Y:S04]  /*49360*/  STL.64 [R1+0x110], R20 ;  /* 0x0001101401007387 */ /* 0x000fe80000100a00 */
[----:B------:R0:W-:Y:S04]  /*49370*/  STL.64 [R1+0x118], R22 ;  /* 0x0001181601007387 */ /* 0x0001e80000100a00 */
[----:B0-----:R-:W2:Y:S04]  /*49380*/  LDL.LU R23, [R1+0x44c8] ;  /* 0x0044c80001177983 */ /* 0x001ea80000300800 */
[----:B------:R-:W3:Y:S01]  /*49390*/  LDL.LU.64 R20, [R1+0x44c0] ;  /* 0x0044c00001147983 */ /* 0x000ee20000300a00 */
[----:B------:R-:W-:-:S02]  /*493a0*/  IMAD.MOV.U32 R0, RZ, RZ, R24 ;  /* 0x000000ffff007224 */ /* 0x000fc400078e0018 */
[----:B------:R-:W-:Y:S01]  /*493b0*/  IMAD.MOV.U32 R22, RZ, RZ, R25 ;  /* 0x000000ffff167224 */ /* 0x000fe200078e0019 */
[----:B------:R-:W2:Y:S04]  /*493c0*/  LDL.LU.64 R26, [R1+0x44b8] ;  /* 0x0044b800011a7983 */ /* 0x000ea80000300a00 */
[----:B------:R-:W4:Y:S01]  /*493d0*/  LDL.LU.64 R24, [R1+0x44b0] ;  /* 0x0044b00001187983 */ /* 0x000f220000300a00 */
[----:B---3--:R-:W-:Y:S03]  /*493e0*/  HMMA.16816.F32 R4, R4, R20, R8 ;  /* 0x000000140404723c */ /* 0x008fe60000001808 */
[----:B------:R-:W4:Y:S04]  /*493f0*/  LDL.LU.64 R10, [R1+0x44a8] ;  /* 0x0044a800010a7983 */ /* 0x000f280000300a00 */
[----:B------:R-:W4:-:S15]  /*49400*/  LDL.LU.64 R8, [R1+0x44a0] ;  /* 0x0044a00001087983 */ /* 0x000f1e0000300a00 */
[----:B------:R-:W-:-:S01]  /*49410*/  NOP ;  /* 0x0000000000007918 */ /* 0x000fc20000000000 */
[----:B------:R0:W-:Y:S04]  /*49420*/  STL.64 [R1+0x100], R4 ;  /* 0x0001000401007387 */ /* 0x0001e80000100a00 */
[----:B------:R-:W-:Y:S04]  /*49430*/  STL.64 [R1+0x108], R6 ;  /* 0x0001080601007387 */ /* 0x000fe80000100a00 */
[----:B0-----:R-:W3:Y:S01]  /*49440*/  LDL.LU R4, [R1+0x90] ;  /* 0x0000900001047983 */ /* 0x001ee20000300800 */
[----:B------:R-:W-:-:S03]  /*49450*/  IMAD.MOV.U32 R5, RZ, RZ, R29 ;  /* 0x000000ffff057224 */ /* 0x000fc600078e001d */
[----:B------:R-:W2:Y:S01]  /*49460*/  LDL.LU R29, [R1+0x4498] ;  /* 0x00449800011d7983 */ /* 0x000ea20000300800 */
[C---:B----4-:R-:W-:Y:S03]  /*49470*/  HMMA.16816.F32 R16, R8.reuse, R24, R16 ;  /* 0x000000180810723c */ /* 0x050fe60000001810 */
[----:B---3--:R2:W-:Y:S02]  /*49480*/  STL.64 [R1+0x4408], R4 ;  /* 0x0044080401007387 */ /* 0x0085e40000100a00 */
[----:B--2---:R-:W-:Y:S02]  /*49490*/  IMAD.MOV.U32 R4, RZ, RZ, R26 ;  /* 0x000000ffff047224 */ /* 0x004fe400078e001a */
[----:B------:R-:W-:Y:S01]  /*494a0*/  IMAD.MOV.U32 R5, RZ, RZ, R27 ;  /* 0x000000ffff057224 */ /* 0x000fe200078e001b */
[----:B------:R-:W2:Y:S04]  /*494b0*/  LDL.LU R26, [R1+0x4494] ;  /* 0x00449400011a7983 */ /* 0x000ea80000300800 */
[----:B------:R-:W2:Y:S04]  /*494c0*/  LDL.LU R27, [R1+0x4490] ;  /* 0x00449000011b7983 */ /* 0x000ea80000300800 */
[----:B------:R-:W-:Y:S04]  /*494d0*/  STL.64 [R1+0x43a0], R20 ;  /* 0x0043a01401007387 */ /* 0x000fe80000100a00 */
[----:B------:R-:W-:Y:S04]  /*494e0*/  STL [R1+0x444c], R23 ;  /* 0x00444c1701007387 */ /* 0x000fe80000100800 */
[----:B------:R-:W-:Y:S04]  /*494f0*/  STL.64 [R1+0xf0], R16 ;  /* 0x0000f01001007387 */ /* 0x000fe80000100a00 */
[----:B------:R0:W-:Y:S04]  /*49500*/  STL.64 [R1+0xf8], R18 ;  /* 0x0000f81201007387 */ /* 0x0001e80000100a00 */
[----:B0-----:R-:W3:Y:S04]  /*49510*/  LDL.LU.64 R18, [R1+0x4488] ;  /* 0x0044880001127983 */ /* 0x001ee80000300a00 */
[----:B------:R-:W4:Y:S02]  /*49520*/  LDL.LU.64 R16, [R1+0x4480] ;  /* 0x0044800001107983 */ /* 0x000f240000300a00 */
[----:B----4-:R-:W-:-:S15]  /*49530*/  HMMA.16816.F32 R12, R8, R16, R12 ;  /* 0x00000010080c723c */ /* 0x010fde000000180c */
[----:B------:R-:W-:-:S08]  /*49540*/  NOP ;  /* 0x0000000000007918 */ /* 0x000fd00000000000 */
[----:B------:R-:W-:Y:S04]  /*49550*/  STL.64 [R1+0xe0], R12 ;  /* 0x0000e00c01007387 */ /* 0x000fe80000100a00 */
[----:B------:R0:W-:Y:S04]  /*49560*/  STL.64 [R1+0xe8], R14 ;  /* 0x0000e80e01007387 */ /* 0x0001e80000100a00 */
[----:B0-----:R-:W4:Y:S04]  /*49570*/  LDL.LU.64 R14, [R1+0x4478] ;  /* 0x00447800010e7983 */ /* 0x001f280000300a00 */
[----:B------:R-:W4:Y:S04]  /*49580*/  LDL.LU.64 R12, [R1+0x4470] ;  /* 0x00447000010c7983 */ /* 0x000f280000300a00 */
[----:B---3--:R0:W-:Y:S04]  /*49590*/  STL.64 [R1+0x4378], R18 ;  /* 0x0043781201007387 */ /* 0x0081e80000100a00 */
[----:B------:R-:W3:Y:S04]  /*495a0*/  LDL.LU.64 R16, [R1+0x650] ;  /* 0x0006500001107983 */ /* 0x000ee80000300a00 */
[----:B0-----:R-:W3:Y:S02]  /*495b0*/  LDL.LU.64 R18, [R1+0x658] ;  /* 0x0006580001127983 */ /* 0x001ee40000300a00 */
[----:B---3--:R-:W-:-:S15]  /*495c0*/  HMMA.16816.F32 R4, R8, R4, R16 ;  /* 0x000000040804723c */ /* 0x008fde0000001810 */
[----:B------:R-:W-:-:S09]  /*495d0*/  NOP ;  /* 0x0000000000007918 */ /* 0x000fd20000000000 */
[----:B------:R-:W-:Y:S02]  /*495e0*/  IMAD.MOV.U32 R24, RZ, RZ, R7 ;  /* 0x000000ffff187224 */ /* 0x000fe400078e0007 */
[----:B------:R-:W-:Y:S01]  /*495f0*/  IMAD.MOV.U32 R25, RZ, RZ, R6 ;  /* 0x000000ffff197224 */ /* 0x000fe200078e0006 */
[----:B------:R-:W-:Y:S04]  /*49600*/  STL.64 [R1+0x3e0], R4 ;  /* 0x0003e00401007387 */ /* 0x000fe80000100a00 */
[----:B------:R0:W-:Y:S04]  /*49610*/  STL [R1+0x426c], R24 ;  /* 0x00426c1801007387 */ /* 0x0001e80000100800 */
[----:B------:R1:W-:Y:S04]  /*49620*/  STL [R1+0x4268], R25 ;  /* 0x0042681901007387 */ /* 0x0003e80000100800 */
[----:B--2---:R-:W-:Y:S01]  /*49630*/  STL.64 [R1+0x4390], R26 ;  /* 0x0043901a01007387 */ /* 0x004fe20000100a00 */
[----:B0-----:R-:W-:-:S03]  /*49640*/  IMAD.MOV.U32 R24, RZ, RZ, R0 ;  /* 0x000000ffff187224 */ /* 0x001fc600078e0000 */
[----:B------:R-:W2:Y:S01]  /*49650*/  LDL.LU R0, [R1+0x446c] ;  /* 0x00446c0001007983 */ /* 0x000ea20000300800 */
[----:B-1----:R-:W-:-:S03]  /*49660*/  IMAD.MOV.U32 R25, RZ, RZ, R22 ;  /* 0x000000ffff197224 */ /* 0x002fc600078e0016 */
[----:B------:R-:W3:Y:S04]  /*49670*/  LDL.LU.64 R20, [R1+0x5f0] ;  /* 0x0005f00001147983 */ /* 0x000ee80000300a00 */
[----:B------:R-:W3:Y:S04]  /*49680*/  LDL.LU.64 R22, [R1+0x5f8] ;  /* 0x0005f80001167983 */ /* 0x000ee80000300a00 */
[----:B------:R4:W-:Y:S02]  /*49690*/  STL.64 [R1+0x43a8], R24 ;  /* 0x0043a81801007387 */ /* 0x0009e40000100a00 */
[----:B----4-:R-:W-:-:S02]  /*496a0*/  IMAD.MOV.U32 R24, RZ, RZ, R15 ;  /* 0x000000ffff187224 */ /* 0x010fc400078e000f */
[----:B------:R-:W-:Y:S01]  /*496b0*/  IMAD.MOV.U32 R25, RZ, RZ, R28 ;  /* 0x000000ffff197224 */ /* 0x000fe200078e001c */
[----:B------:R-:W4:Y:S04]  /*496c0*/  LDL.LU R15, [R1+0x4468] ;  /* 0x00446800010f7983 */ /* 0x000f280000300800 */
[----:B------:R-:W3:Y:S04]  /*496d0*/  LDL.LU R28, [R1+0x4464] ;  /* 0x00446400011c7983 */ /* 0x000ee80000300800 */
[----:B------:R-:W2:Y:S04]  /*496e0*/  LDL.LU.64 R4, [R1+0x530] ;  /* 0x0005300001047983 */ /* 0x000ea80000300a00 */
[----:B------:R-:W4:Y:S04]  /*496f0*/  LDL.LU.64 R6, [R1+0x538] ;  /* 0x0005380001067983 */ /* 0x000f280000300a00 */
[----:B----4-:R-:W-:Y:S04]  /*49700*/  STL.64 [R1+0x4418], R6 ;  /* 0x0044180601007387 */ /* 0x010fe80000100a00 */
[----:B--2---:R0:W-:Y:S02]  /*49710*/  STL.64 [R1+0x4410], R4 ;  /* 0x0044100401007387 */ /* 0x0041e40000100a00 */
[----:B0-----:R-:W-:-:S02]  /*49720*/  IMAD.MOV.U32 R4, RZ, RZ, R0 ;  /* 0x000000ffff047224 */ /* 0x001fc400078e0000 */
[----:B------:R-:W-:Y:S01]  /*49730*/  IMAD.MOV.U32 R5, RZ, RZ, R29 ;  /* 0x000000ffff057224 */ /* 0x000fe200078e001d */
[----:B------:R-:W2:Y:S04]  /*49740*/  LDL.LU R0, [R1+0x4460] ;  /* 0x0044600001007983 */ /* 0x000ea80000300800 */
[----:B------:R-:W4:Y:S04]  /*49750*/  LDL.LU R29, [R1+0x445c] ;  /* 0x00445c00011d7983 */ /* 0x000f280000300800 */
[----:B------:R0:W-:Y:S04]  /*49760*/  STL.64 [R1+0x4430], R4 ;  /* 0x0044300401007387 */ /* 0x0001e80000100a00 */
[----:B0-----:R-:W2:Y:S04]  /*49770*/  LDL.LU R4, [R1+0xc0] ;  /* 0x0000c00001047983 */ /* 0x001ea80000300800 */
[----:B------:R-:W2:Y:S04]  /*49780*/  LDL.LU R5, [R1+0xc4] ;  /* 0x0000c40001057983 */ /* 0x000ea80000300800 */
[----:B------:R-:W3:Y:S04]  /*49790*/  LDL.LU.64 R16, [R1+0x4e0] ;  /* 0x0004e00001107983 */ /* 0x000ee80000300a00 */
        /* <DEDUP_REMOVED lines=8> */
[----:B------:R-:W3:Y:S04]  /*49820*/  LDL.LU.64 R18, [R1+0x5b8] ;  /* 0x0005b80001127983 */ /* 0x000ee80000300a00 */
[----:B------:R0:W-:Y:S02]  /*49830*/  STL.64 [R1+0x43c0], R24 ;  /* 0x0043c01801007387 */ /* 0x0001e40000100a00 */
[----:B0-----:R-:W-:-:S02]  /*49840*/  IMAD.MOV.U32 R24, RZ, RZ, R13 ;  /* 0x000000ffff187224 */ /* 0x001fc400078e000d */
[----:B------:R-:W-:Y:S02]  /*49850*/  IMAD.MOV.U32 R25, RZ, RZ, R12 ;  /* 0x000000ffff197224 */ /* 0x000fe400078e000c */
[----:B------:R-:W-:Y:S01]  /*49860*/  IMAD.MOV.U32 R13, RZ, RZ, R28 ;  /* 0x000000ffff0d7224 */ /* 0x000fe200078e001c */
[----:B------:R-:W4:Y:S04]  /*49870*/  LDL.LU R12, [R1+0x80] ;  /* 0x00008000010c7983 */ /* 0x000f280000300800 */
[----:B------:R-:W4:Y:S04]  /*49880*/  LDL.LU R28, [R1+0x4458] ;  /* 0x00445800011c7983 */ /* 0x000f280000300800 */
[----:B------:R0:W-:Y:S02]  /*49890*/  STL.64 [R1+0x43d8], R24 ;  /* 0x0043d81801007387 */ /* 0x0001e40000100a00 */
[----:B0-----:R-:W-:-:S02]  /*498a0*/  IMAD.MOV.U32 R24, RZ, RZ, R29 ;  /* 0x000000ffff187224 */ /* 0x001fc400078e001d */
[----:B--2---:R-:W-:Y:S01]  /*498b0*/  IMAD.MOV.U32 R25, RZ, RZ, R0 ;  /* 0x000000ffff197224 */ /* 0x004fe200078e0000 */
[----:B------:R-:W2:Y:S04]  /*498c0*/  LDL.LU R29, [R1+0x4454] ;  /* 0x00445400011d7983 */ /* 0x000ea80000300800 */
[----:B------:R-:W2:Y:S02]  /*498d0*/  LDL.LU R0, [R1+0x4450] ;  /* 0x0044500001007983 */ /* 0x000ea40000300800 */
[----:B------:R-:W-:Y:S02]  /*498e0*/  HMMA.16816.F32 R24, R8, R24, R20 ;  /* 0x000000180818723c */ /* 0x000fe40000001814 */
[----:B------:R-:W2:-:S15]  /*498f0*/  LDL.LU R23, [R1+0x444c] ;  /* 0x00444c0001177983 */ /* 0x000e9e0000300800 */
[----:B------:R-:W-:-:S06]  /*49900*/  NOP ;  /* 0x0000000000007918 */ /* 0x000fcc0000000000 */
[----:B------:R0:W-:Y:S04]  /*49910*/  STL.64 [R1+0x430], R24 ;  /* 0x0004301801007387 */ /* 0x0001e80000100a00 */
[----:B------:R-:W-:Y:S01]  /*49920*/  STL.64 [R1+0x438], R26 ;  /* 0x0004381a01007387 */ /* 0x000fe20000100a00 */
[----:B0-----:R-:W-:Y:S02]  /*49930*/  IMAD.MOV.U32 R24, RZ, RZ, R15 ;  /* 0x000000ffff187224 */ /* 0x001fe400078e000f */
[----:B------:R-:W-:-:S05]  /*49940*/  IMAD.MOV.U32 R25, RZ, RZ, R14 ;  /* 0x000000ffff197224 */ /* 0x000fca00078e000e */
[----:B------:R4:W-:Y:S01]  /*49950*/  STL.64 [R1+0x4400], R24 ;  /* 0x0044001801007387 */ /* 0x0009e20000100a00 */
[----:B---3--:R-:W-:Y:S01]  /*49960*/  HMMA.16816.F32 R4, R8, R4, R16 ;  /* 0x000000040804723c */ /* 0x008fe20000001810 */
[----:B----4-:R-:W-:Y:S02]  /*49970*/  IMAD.MOV.U32 R24, RZ, RZ, R28 ;  /* 0x000000ffff187224 */ /* 0x010fe400078e001c */
[----:B------:R-:W3:Y:S04]  /*49980*/  LDL.LU R28, [R1+0x4448] ;  /* 0x00444800011c7983 */ /* 0x000ee80000300800 */
[----:B------:R-:W4:Y:S04]  /*49990*/  LDL.LU.64 R18, [R1+0x4440] ;  /* 0x0044400001127983 */ /* 0x000f280000300a00 */
[----:B------:R-:W4:-:S12]  /*499a0*/  LDL.LU.64 R16, [R1+0x4438] ;  /* 0x0044380001107983 */ /* 0x000f180000300a00 */
[----:B------:R0:W-:Y:S04]  /*499b0*/  STL.64 [R1+0x420], R4 ;  /* 0x0004200401007387 */ /* 0x0001e80000100a00 */
[----:B------:R4:W-:Y:S04]  /*499c0*/  STL.64 [R1+0x428], R6 ;  /* 0x0004280601007387 */ /* 0x0009e80000100a00 */
[----:B0-----:R-:W4:Y:S02]  /*499d0*/  LDL.LU.64 R4, [R1+0x4430] ;  /* 0x0044300001047983 */ /* 0x001f240000300a00 */
[----:B----4-:R-:W-:Y:S02]  /*499e0*/  HMMA.16816.F32 R4, R8, R4, R16 ;  /* 0x000000040804723c */ /* 0x010fe40000001810 */
[----:B------:R-:W4:Y:S04]  /*499f0*/  LDL.LU.64 R18, [R1+0x4428] ;  /* 0x0044280001127983 */ /* 0x000f280000300a00 */
[----:B------:R-:W4:-:S15]  /*49a00*/  LDL.LU.64 R16, [R1+0x4420] ;  /* 0x0044200001107983 */ /* 0x000f1e0000300a00 */
[----:B------:R-:W-:-:S02]  /*49a10*/  NOP ;  /* 0x0000000000007918 */ /* 0x000fc40000000000 */
[----:B------:R-:W-:Y:S04]  /*49a20*/  STL.64 [R1+0x410], R4 ;  /* 0x0004100401007387 */ /* 0x000fe80000100a00 */
[----:B------:R0:W-:Y:S04]  /*49a30*/  STL.64 [R1+0x418], R6 ;  /* 0x0004180601007387 */ /* 0x0001e80000100a00 */
[----:B0-----:R-:W3:Y:S04]  /*49a40*/  LDL.LU.64 R6, [R1+0x4418] ;  /* 0x0044180001067983 */ /* 0x001ee80000300a00 */
[----:B------:R-:W3:Y:S01]  /*49a50*/  LDL.LU.64 R4, [R1+0x4410] ;  /* 0x0044100001047983 */ /* 0x000ee20000300a00 */
[----:B--2---:R-:W-:Y:S01]  /*49a60*/  IMAD.MOV.U32 R25, RZ, RZ, R23 ;  /* 0x000000ffff197224 */ /* 0x004fe200078e0017 */
[----:B------:R-:W0:Y:S06]  /*49a70*/  S2R R22, SR_TID.X ;  /* 0x0000000000167919 */ /* 0x000e2c0000002100 */
[----:B---3--:R-:W-:Y:S01]  /*49a80*/  HMMA.16816.F32 R24, R8, R24, R4 ;  /* 0x000000180818723c */ /* 0x008fe20000001804 */
[----:B------:R-:W4:Y:S01]  /*49a90*/  LDL.LU.64 R4, [R1+0x4408] ;  /* 0x0044080001047983 */ /* 0x000f220000300a00 */
[C---:B0-----:R-:W-:Y:S01]  /*49aa0*/  LOP3.LUT R23, R22.reuse, 0x7, RZ, 0xc0, !PT ;  /* 0x0000000716177812 */ /* 0x041fe200078ec0ff */
[----:B------:R-:W-:-:S04]  /*49ab0*/  IMAD.SHL.U32 R15, R22, 0x2, RZ ;  /* 0x00000002160f7824 */ /* 0x000fc800078e00ff */
[----:B------:R-:W-:Y:S02]  /*49ac0*/  IMAD R23, R23, 0x90, RZ ;  /* 0x0000009017177824 */ /* 0x000fe400078e02ff */
[----:B------:R-:W-:-:S03]  /*49ad0*/  IMAD.SHL.U32 R22, R22, 0x40, RZ ;  /* 0x0000004016167824 */ /* 0x000fc600078e00ff */
[----:B------:R-:W-:-:S04]  /*49ae0*/  LOP3.LUT R23, R23, 0x10, R15, 0x78, !PT ;  /* 0x0000001017177812 */ /* 0x000fc800078e780f */
[----:B------:R-:W-:-:S04]  /*49af0*/  LOP3.LUT R23, R23, 0x400, R22, 0xf8, !PT ;  /* 0x0000040017177812 */ /* 0x000fc800078ef816 */
[----:B------:R-:W-:-:S03]  /*49b00*/  LOP3.LUT R23, R23, 0x20, RZ, 0x3c, !PT ;  /* 0x0000002017177812 */ /* 0x000fc600078e3cff */
[----:B------:R0:W-:Y:S04]  /*49b10*/  STL.64 [R1+0x440], R24 ;  /* 0x0004401801007387 */ /* 0x0001e80000100a00 */
[----:B------:R1:W-:Y:S04]  /*49b20*/  STL.64 [R1+0x448], R26 ;  /* 0x0004481a01007387 */ /* 0x0003e80000100a00 */
[----:B0-----:R-:W2:Y:S04]  /*49b30*/  LDL.LU.64 R24, [R1+0x460] ;  /* 0x0004600001187983 */ /* 0x001ea80000300a00 */
[----:B-1----:R-:W2:Y:S01]  /*49b40*/  LDL.LU.64 R26, [R1+0x468] ;  /* 0x00046800011a7983 */ /* 0x002ea20000300a00 */
[----:B----4-:R-:W-:-:S15]  /*49b50*/  HMMA.16816.F32 R4, R8, R4, R16 ;  /* 0x000000040804723c */ /* 0x010fde0000001810 */
[----:B------:R-:W-:-:S08]  /*49b60*/  NOP ;  /* 0x0000000000007918 */ /* 0x000fd00000000000 */
[----:B------:R-:W-:Y:S04]  /*49b70*/  STL.64 [R1+0x450], R4 ;  /* 0x0004500401007387 */ /* 0x000fe80000100a00 */
[----:B------:R-:W-:Y:S04]  /*49b80*/  STL.64 [R1+0x458], R6 ;  /* 0x0004580601007387 */ /* 0x000fe80000100a00 */
[----:B------:R-:W3:Y:S04]  /*49b90*/  LDL.LU.64 R16, [R1+0x470] ;  /* 0x0004700001107983 */ /* 0x000ee80000300a00 */
[----:B------:R-:W3:Y:S04]  /*49ba0*/  LDL.LU.64 R18, [R1+0x478] ;  /* 0x0004780001127983 */ /* 0x000ee80000300a00 */
[----:B------:R0:W1:Y:S04]  /*49bb0*/  LDSM.16.MT88.4 R4, [R23+UR4+0x10800] ;  /* 0x010800041704783b */ /* 0x0000680008004200 */
[----:B------:R-:W4:Y:S04]  /*49bc0*/  LDL.LU.64 R20, [R1+0x4a0] ;  /* 0x0004a00001147983 */ /* 0x000f280000300a00 */
[----:B0-----:R-:W2:Y:S04]  /*49bd0*/  LDL.LU.64 R22, [R1+0x4a8] ;  /* 0x0004a80001167983 */ /* 0x001ea80000300a00 */
[----:B--2---:R-:W-:Y:S04]  /*49be0*/  STL.64 [R1+0x43b8], R22 ;  /* 0x0043b81601007387 */ /* 0x004fe80000100a00 */
[----:B----4-:R0:W-:Y:S04]  /*49bf0*/  STL.64 [R1+0x43b0], R20 ;  /* 0x0043b01401007387 */ /* 0x0101e80000100a00 */
[----:B0-----:R-:W2:Y:S04]  /*49c00*/  LDL.LU.64 R20, [R1+0x4b0] ;  /* 0x0004b00001147983 */ /* 0x001ea80000300a00 */
[----:B------:R-:W4:Y:S01]  /*49c10*/  LDL.LU.64 R22, [R1+0x4b8] ;  /* 0x0004b80001167983 */ /* 0x000f220000300a00 */
[C---:B------:R-:W-:Y:S03]  /*49c20*/  HMMA.16816.F32 R12, R8.reuse, R12, R24 ;  /* 0x0000000c080c723c */ /* 0x040fe60000001818 */
[----:B----4-:R-:W-:Y:S04]  /*49c30*/  STL.64 [R1+0x43d0], R22 ;  /* 0x0043d01601007387 */ /* 0x010fe80000100a00 */
[----:B--2---:R0:W-:Y:S04]  /*49c40*/  STL.64 [R1+0x43c8], R20 ;  /* 0x0043c81401007387 */ /* 0x0041e80000100a00 */
[----:B0-----:R-:W2:Y:S04]  /*49c50*/  LDL.LU.64 R20, [R1+0x4c0] ;  /* 0x0004c00001147983 */ /* 0x001ea80000300a00 */
[----:B------:R-:W4:Y:S04]  /*49c60*/  LDL.LU.64 R22, [R1+0x4c8] ;  /* 0x0004c80001167983 */ /* 0x000f280000300a00 */
[----:B----4-:R-:W-:Y:S04]  /*49c70*/  STL.64 [R1+0x43e8], R22 ;  /* 0x0043e81601007387 */ /* 0x010fe80000100a00 */
[----:B--2---:R0:W-:Y:S04]  /*49c80*/  STL.64 [R1+0x43e0], R20 ;  /* 0x0043e01401007387 */ /* 0x0041e80000100a00 */
[----:B0-----:R-:W2:Y:S04]  /*49c90*/  LDL.LU.64 R20, [R1+0x4d0] ;  /* 0x0004d00001147983 */ /* 0x001ea80000300a00 */
[----:B------:R-:W2:Y:S04]  /*49ca0*/  LDL.LU.64 R22, [R1+0x4d8] ;  /* 0x0004d80001167983 */ /* 0x000ea80000300a00 */
[----:B-1----:R-:W-:Y:S04]  /*49cb0*/  STL [R1+0x427c], R4 ;  /* 0x00427c0401007387 */ /* 0x002fe80000100800 */
[----:B------:R0:W-:Y:S04]  /*49cc0*/  STL [R1+0x4278], R5 ;  /* 0x0042780501007387 */ /* 0x0001e80000100800 */
[----:B------:R-:W-:Y:S04]  /*49cd0*/  STL [R1+0x4274], R6 ;  /* 0x0042740601007387 */ /* 0x000fe80000100800 */
[----:B------:R1:W-:Y:S04]  /*49ce0*/  STL [R1+0x4270], R7 ;  /* 0x0042700701007387 */ /* 0x0003e80000100800 */
[----:B0-----:R-:W4:Y:S04]  /*49cf0*/  LDL.LU.64 R4, [R1+0x490] ;  /* 0x0004900001047983 */ /* 0x001f280000300a00 */
[----:B-1----:R-:W4:Y:S04]  /*49d00*/  LDL.LU.64 R6, [R1+0x498] ;  /* 0x0004980001067983 */ /* 0x002f280000300a00 */
[----:B------:R-:W2:Y:S04]  /*49d10*/  LDL.LU.64 R24, [R1+0x4400] ;  /* 0x0044000001187983 */ /* 0x000ea80000300a00 */
[----:B------:R-:W-:Y:S04]  /*49d20*/  STL.64 [R1+0x460], R12 ;  /* 0x0004600c01007387 */ /* 0x000fe80000100a00 */
[----:B------:R0:W-:Y:S04]  /*49d30*/  STL.64 [R1+0x468], R14 ;  /* 0x0004680e01007387 */ /* 0x0001e80000100a00 */
[----:B0-----:R-:W4:Y:S04]  /*49d40*/  LDL.LU.64 R14, [R1+0x43f8] ;  /* 0x0043f800010e7983 */ /* 0x001f280000300a00 */
[----:B------:R-:W3:Y:S01]  /*49d50*/  LDL.LU.64 R12, [R1+0x43f0] ;  /* 0x0043f000010c7983 */ /* 0x000ee20000300a00 */
[C---:B--2---:R-:W-:Y:S06]  /*49d60*/  HMMA.16816.F32 R24, R8.reuse, R24, R20 ;  /* 0x000000180818723c */ /* 0x044fec0000001814 */
[----:B---3--:R-:W-:-:S15]  /*49d70*/  HMMA.16816.F32 R16, R8, R12, R16 ;  /* 0x0000000c0810723c */ /* 0x008fde0000001810 */
[----:B------:R-:W-:-:S08]  /*49d80*/  NOP ;  /* 0x0000000000007918 */ /* 0x000fd00000000000 */
[----:B------:R0:W-:Y:S04]  /*49d90*/  STL.64 [R1+0x470], R16 ;  /* 0x0004701001007387 */ /* 0x0001e80000100a00 */
[----:B------:R1:W-:Y:S04]  /*49da0*/  STL.64 [R1+0x478], R18 ;  /* 0x0004781201007387 */ /* 0x0003e80000100a00 */
[----:B0-----:R-:W2:Y:S04]  /*49db0*/  LDL.LU R16, [R1+0x220] ;  /* 0x0002200001107983 */ /* 0x001ea80000300800 */
[----:B------:R-:W2:Y:S04]  /*49dc0*/  LDL.LU R17, [R1+0x224] ;  /* 0x0002240001117983 */ /* 0x000ea80000300800 */
[----:B-1----:R-:W2:Y:S04]  /*49dd0*/  LDL.LU R18, [R1+0x228] ;  /* 0x0002280001127983 */ /* 0x002ea80000300800 */
[----:B------:R-:W2:Y:S04]  /*49de0*/  LDL.LU R19, [R1+0x22c] ;  /* 0x00022c0001137983 */ /* 0x000ea80000300800 */
[----:B----4-:R-:W-:Y:S04]  /*49df0*/  STL.64 [R1+0x4318], R14 ;  /* 0x0043180e01007387 */ /* 0x010fe80000100a00 */
[----:B------:R-:W3:Y:S04]  /*49e00*/  LDL.LU.64 R22, [R1+0x43e8] ;  /* 0x0043e80001167983 */ /* 0x000ee80000300a00 */
[----:B------:R-:W3:Y:S04]  /*49e10*/  LDL.LU.64 R20, [R1+0x43e0] ;  /* 0x0043e00001147983 */ /* 0x000ee80000300a00 */
[----:B------:R0:W-:Y:S04]  /*49e20*/  STL.64 [R1+0x4e0], R24 ;  /* 0x0004e01801007387 */ /* 0x0001e80000100a00 */
[----:B------:R3:W-:Y:S04]  /*49e30*/  STL.64 [R1+0x4e8], R26 ;  /* 0x0004e81a01007387 */ /* 0x0007e80000100a00 */
[----:B0-----:R-:W3:Y:S02]  /*49e40*/  LDL.LU.64 R24, [R1+0x43d8] ;  /* 0x0043d80001187983 */ /* 0x001ee40000300a00 */
[----:B---3--:R-:W-:Y:S02]  /*49e50*/  HMMA.16816.F32 R24, R8, R24, R20 ;  /* 0x000000180818723c */ /* 0x008fe40000001814 */
[----:B------:R-:W3:Y:S04]  /*49e60*/  LDL.LU.64 R22, [R1+0x43d0] ;  /* 0x0043d00001167983 */ /* 0x000ee80000300a00 */
[----:B------:R-:W3:-:S15]  /*49e70*/  LDL.LU.64 R20, [R1+0x43c8] ;  /* 0x0043c80001147983 */ /* 0x000ede0000300a00 */
[----:B------:R-:W-:-:S02]  /*49e80*/  NOP ;  /* 0x0000000000007918 */ /* 0x000fc40000000000 */
        /* <DEDUP_REMOVED lines=9> */
[----:B0-----:R-:W4:Y:S01]  /*49f20*/  LDL.LU.64 R24, [R1+0x43a8] ;  /* 0x0043a80001187983 */ /* 0x001f220000300a00 */
[----:B------:R-:W-:Y:S02]  /*49f30*/  IMAD.MOV.U32 R12, RZ, RZ, R3 ;  /* 0x000000ffff0c7224 */ /* 0x000fe400078e0003 */
[----:B------:R-:W-:-:S07]  /*49f40*/  IMAD.MOV.U32 R13, RZ, RZ, R2 ;  /* 0x000000ffff0d7224 */ /* 0x000fce00078e0002 */
[C---:B---3--:R-:W-:Y:S01]  /*49f50*/  HMMA.16816.F32 R12, R8.reuse, R12, R20 ;  /* 0x0000000c080c723c */ /* 0x048fe20000001814 */
[----:B------:R-:W3:Y:S05]  /*49f60*/  LDL.LU.64 R20, [R1+0x43a0] ;  /* 0x0043a00001147983 */ /* 0x000eea0000300a00 */
[----:B----4-:R-:W-:Y:S01]  /*49f70*/  HMMA.16816.F32 R4, R8, R24, R4 ;  /* 0x000000180804723c */ /* 0x010fe20000001804 */
[----:B------:R-:W3:-:S15]  /*49f80*/  LDL.LU.64 R24, [R1+0x480] ;  /* 0x0004800001187983 */ /* 0x000ede0000300a00 */
[----:B------:R-:W-:-:S01]  /*49f90*/  NOP ;  /* 0x0000000000007918 */ /* 0x000fc20000000000 */
[----:B------:R-:W-:Y:S04]  /*49fa0*/  STL.64 [R1+0x530], R12 ;  /* 0x0005300c01007387 */ /* 0x000fe80000100a00 */
[----:B------:R-:W-:Y:S04]  /*49fb0*/  STL.64 [R1+0x538], R14 ;  /* 0x0005380e01007387 */ /* 0x000fe80000100a00 */
[----:B-1----:R-:W3:Y:S04]  /*49fc0*/  LDL.LU.64 R26, [R1+0x488] ;  /* 0x00048800011a7983 */ /* 0x002ee80000300a00 */
[----:B------:R0:W-:Y:S04]  /*49fd0*/  STL.64 [R1+0x560], R4 ;  /* 0x0005600401007387 */ /* 0x0001e80000100a00 */
[----:B------:R1:W-:Y:S04]  /*49fe0*/  STL.64 [R1+0x568], R6 ;  /* 0x0005680601007387 */ /* 0x0003e80000100a00 */
[----:B0-----:R-:W4:Y:S04]  /*49ff0*/  LDL.LU R4, [R1+0x3b0] ;  /* 0x0003b00001047983 */ /* 0x001f280000300800 */
[----:B------:R-:W4:Y:S04]  /*4a000*/  LDL.LU R5, [R1+0x3b4] ;  /* 0x0003b40001057983 */ /* 0x000f280000300800 */
[----:B-1----:R-:W2:Y:S01]  /*4a010*/  LDL.LU R6, [R1+0x3b8] ;  /* 0x0003b80001067983 */ /* 0x002ea20000300800 */
[----:B------:R-:W-:-:S03]  /*4a020*/  IMAD.MOV.U32 R7, RZ, RZ, R28 ;  /* 0x000000ffff077224 */ /* 0x000fc600078e001c */
[----:B------:R-:W3:Y:S04]  /*4a030*/  LDL.LU R28, [R1+0x4398] ;  /* 0x00439800011c7983 */ /* 0x000ee80000300800 */
[----:B--2---:R0:W-:Y:S04]  /*4a040*/  STL.64 [R1+0x4360], R6 ;  /* 0x0043600601007387 */ /* 0x0041e80000100a00 */
[----:B----4-:R-:W-:Y:S04]  /*4a050*/  STL.64 [R1+0x4358], R4 ;  /* 0x0043580401007387 */ /* 0x010fe80000100a00 */
[----:B0-----:R-:W2:Y:S04]  /*4a060*/  LDL.64 R6, [R1+0xd8] ;  /* 0x0000d80001067983 */ /* 0x001ea80000100a00 */
[----:B--2---:R0:W-:Y:S04]  /*4a070*/  STL.64 [R1+0x4368], R6 ;  /* 0x0043680601007387 */ /* 0x0041e80000100a00 */
[----:B------:R-:W2:Y:S04]  /*4a080*/  LDL.64 R14, [R1+0xa8] ;  /* 0x0000a800010e7983 */ /* 0x000ea80000100a00 */
[----:B0-----:R-:W4:Y:S04]  /*4a090*/  LDL.64 R6, [R1+0x8] ;  /* 0x0000080001067983 */ /* 0x001f280000100a00 */
[----:B--2---:R0:W-:Y:S04]  /*4a0a0*/  STL.64 [R1+0x4348], R14 ;  /* 0x0043480e01007387 */ /* 0x0041e80000100a00 */
[----:B0-----:R-:W2:Y:S04]  /*4a0b0*/  LDL.64 R14, [R1+0xb8] ;  /* 0x0000b800010e7983 */ /* 0x001ea80000100a00 */
[----:B--2---:R0:W-:Y:S04]  /*4a0c0*/  STL.64 [R1+0x4350], R14 ;  /* 0x0043500e01007387 */ /* 0x0041e80000100a00 */
[----:B0-----:R-:W2:Y:S01]  /*4a0d0*/  LDL.64 R14, [R1+0xc8] ;  /* 0x0000c800010e7983 */ /* 0x001ea20000100a00 */
[----:B---3--:R-:W-:Y:S03]  /*4a0e0*/  HMMA.16816.F32 R8, R8, R20, R24 ;  /* 0x000000140808723c */ /* 0x008fe60000001818 */
[----:B--2---:R0:W-:Y:S04]  /*4a0f0*/  STL.64 [R1+0x4370], R14 ;  /* 0x0043700e01007387 */ /* 0x0041e80000100a00 */
[----:B------:R-:W4:Y:S04]  /*4a100*/  LDL.LU R12, [R1+0x3d0] ;  /* 0x0003d000010c7983 */ /* 0x000f280000300800 */
[----:B------:R-:W4:Y:S04]  /*4a110*/  LDL.LU R13, [R1+0x3d4] ;  /* 0x0003d400010d7983 */ /* 0x000f280000300800 */
[----:B0-----:R-:W4:Y:S04]  /*4a120*/  LDL.LU R14, [R1+0x3d8] ;  /* 0x0003d800010e7983 */ /* 0x001f280000300800 */
[----:B------:R-:W4:Y:S04]  /*4a130*/  LDL.LU R15, [R1+0x3dc] ;  /* 0x0003dc00010f7983 */ /* 0x000f280000300800 */
[----:B------:R-:W2:Y:S04]  /*4a140*/  LDL.LU.64 R26, [R1+0x4390] ;  /* 0x00439000011a7983 */ /* 0x000ea80000300a00 */
[----:B------:R-:W2:Y:S04]  /*4a150*/  LDL.LU.64 R22, [R1+0x4388] ;  /* 0x0043880001167983 */ /* 0x000ea80000300a00 */
[----:B------:R-:W2:Y:S04]  /*4a160*/  LDL.LU.64 R20, [R1+0x4380] ;  /* 0x0043800001147983 */ /* 0x000ea80000300a00 */
[----:B------:R0:W-:Y:S04]  /*4a170*/  STL.64 [R1+0x550], R8 ;  /* 0x0005500801007387 */ /* 0x0001e80000100a00 */
[----:B------:R1:W-:Y:S04]  /*4a180*/  STL.64 [R1+0x558], R10 ;  /* 0x0005580a01007387 */ /* 0x0003e80000100a00 */
[----:B0-----:R-:W3:Y:S04]  /*4a190*/  LDL.LU R8, [R1+0x210] ;  /* 0x0002100001087983 */ /* 0x001ee80000300800 */
[----:B------:R-:W3:Y:S04]  /*4a1a0*/  LDL.LU R9, [R1+0x214] ;  /* 0x0002140001097983 */ /* 0x000ee80000300800 */
[----:B-1----:R-:W3:Y:S04]  /*4a1b0*/  LDL.LU R10, [R1+0x218] ;  /* 0x00021800010a7983 */ /* 0x002ee80000300800 */
[----:B------:R-:W3:Y:S01]  /*4a1c0*/  LDL.LU R11, [R1+0x21c] ;  /* 0x00021c00010b7983 */ /* 0x000ee20000300800 */
[----:B--2---:R-:W-:-:S15]  /*4a1d0*/  HMMA.16816.F32 R16, R20, R26, R16 ;  /* 0x0000001a1410723c */ /* 0x004fde0000001810 */
[----:B------:R-:W-:-:S08]  /*4a1e0*/  NOP ;  /* 0x0000000000007918 */ /* 0x000fd00000000000 */
[----:B------:R-:W-:Y:S04]  /*4a1f0*/  STL.64 [R1+0x220], R16 ;  /* 0x0002201001007387 */ /* 0x000fe80000100a00 */
[----:B------:R0:W-:Y:S04]  /*4a200*/  STL.64 [R1+0x228], R18 ;  /* 0x0002281201007387 */ /* 0x0001e80000100a00 */
[----:B0-----:R-:W3:Y:S04]  /*4a210*/  LDL.LU.64 R18, [R1+0x4378] ;  /* 0x0043780001127983 */ /* 0x001ee80000300a00 */
[----:B------:R0:W-:Y:S04]  /*4a220*/  STL [R1+0x4284], R26 ;  /* 0x0042841a01007387 */ /* 0x0001e80000100800 */
[----:B------:R1:W-:Y:S04]  /*4a230*/  STL [R1+0x4280], R27 ;  /* 0x0042801b01007387 */ /* 0x0003e80000100800 */
[----:B------:R-:W2:Y:S04]  /*4a240*/  LDL.LU R24, [R1+0x3c0] ;  /* 0x0003c00001187983 */ /* 0x000ea80000300800 */
[----:B------:R-:W2:Y:S04]  /*4a250*/  LDL.LU R25, [R1+0x3c4] ;  /* 0x0003c40001197983 */ /* 0x000ea80000300800 */
[----:B0-----:R-:W2:Y:S04]  /*4a260*/  LDL.LU R26, [R1+0x3c8] ;  /* 0x0003c800011a7983 */ /* 0x001ea80000300800 */
[----:B-1----:R-:W2:Y:S01]  /*4a270*/  LDL.LU R27, [R1+0x3cc] ;  /* 0x0003cc00011b7983 */ /* 0x002ea20000300800 */
[----:B----4-:R-:W-:Y:S06]  /*4a280*/  HMMA.16816.F32 R12, R20, R6, R12 ;  /* 0x00000006140c723c */ /* 0x010fec000000180c */
[----:B------:R-:W-:-:S02]  /*4a290*/  IMAD.MOV.U32 R2, RZ, RZ, R6 ;  /* 0x000000ffff027224 */ /* 0x000fc400078e0006 */
[----:B------:R-:W-:Y:S01]  /*4a2a0*/  IMAD.MOV.U32 R3, RZ, RZ, R7 ;  /* 0x000000ffff037224 */ /* 0x000fe200078e0007 */
[----:B---3--:R-:W-:-:S15]  /*4a2b0*/  HMMA.16816.F32 R8, R20, R18, R8 ;  /* 0x000000121408723c */ /* 0x008fde0000001808 */
[----:B------:R-:W-:-:S08]  /*4a2c0*/  NOP ;  /* 0x0000000000007918 */ /* 0x000fd00000000000 */
[----:B------:R-:W-:Y:S04]  /*4a2d0*/  STL.64 [R1+0x210], R8 ;  /* 0x0002100801007387 */ /* 0x000fe80000100a00 */
[----:B------:R-:W-:Y:S04]  /*4a2e0*/  STL.64 [R1+0x218], R10 ;  /* 0x0002180a01007387 */ /* 0x000fe80000100a00 */
[----:B------:R-:W0:Y:S04]  /*4a2f0*/  LDSM.16.MT88.4 R8, [R28+UR4+0x10800] ;  /* 0x010800041c08783b */ /* 0x000e280008004200 */
[----:B0-----:R-:W-:Y:S04]  /*4a300*/  STL.64 [R1+0x4110], R10 ;  /* 0x0041100a01007387 */ /* 0x001fe80000100a00 */
[----:B------:R0:W-:Y:S04]  /*4a310*/  STL.64 [R1+0x4108], R8 ;  /* 0x0041080801007387 */ /* 0x0001e80000100a00 */
[----:B0-----:R-:W3:Y:S04]  /*4a320*/  LDL.LU R8, [R1+0x390] ;  /* 0x0003900001087983 */ /* 0x001ee80000300800 */
[----:B------:R-:W3:Y:S04]  /*4a330*/  LDL.LU R9, [R1+0x394] ;  /* 0x0003940001097983 */ /* 0x000ee80000300800 */
[----:B------:R-:W3:Y:S04]  /*4a340*/  LDL.LU R10, [R1+0x398] ;  /* 0x00039800010a7983 */ /* 0x000ee80000300800 */
[----:B------:R-:W3:Y:S04]  /*4a350*/  LDL.LU R11, [R1+0x39c] ;  /* 0x00039c00010b7983 */ /* 0x000ee80000300800 */
[----:B------:R-:W-:Y:S04]  /*4a360*/  STL [R1+0x3e48], R28 ;  /* 0x003e481c01007387 */ /* 0x000fe80000100800 */
[----:B------:R-:W-:Y:S04]  /*4a370*/  STL.64 [R1+0x620], R12 ;  /* 0x0006200c01007387 */ /* 0x000fe80000100a00 */
[----:B------:R0:W-:Y:S04]  /*4a380*/  STL.64 [R1+0x628], R14 ;  /* 0x0006280e01007387 */ /* 0x0001e80000100a00 */
[----:B0-----:R-:W4:Y:S04]  /*4a390*/  LDL.LU.64 R14, [R1+0x4370] ;  /* 0x00437000010e7983 */ /* 0x001f280000300a00 */
[----:B------:R-:W2:Y:S04]  /*4a3a0*/  LDL.LU.64 R6, [R1+0x4368] ;  /* 0x0043680001067983 */ /* 0x000ea80000300a00 */
[----:B------:R-:W-:Y:S04]  /*4a3b0*/  STL [R1+0x428c], R3 ;  /* 0x00428c0301007387 */ /* 0x000fe80000100800 */
[----:B------:R-:W-:Y:S01]  /*4a3c0*/  STL [R1+0x4288], R2 ;  /* 0x0042880201007387 */ /* 0x000fe20000100800 */
[----:B--2---:R-:W-:-:S15]  /*4a3d0*/  HMMA.16816.F32 R24, R20, R6, R24 ;  /* 0x000000061418723c */ /* 0x004fde0000001818 */
[----:B------:R-:W-:-:S08]  /*4a3e0*/  NOP ;  /* 0x0000000000007918 */ /* 0x000fd00000000000 */
[----:B------:R0:W-:Y:S04]  /*4a3f0*/  STL.64 [R1+0x3d0], R24 ;  /* 0x0003d01801007387 */ /* 0x0001e80000100a00 */
[----:B------:R-:W-:Y:S01]  /*4a400*/  STL.64 [R1+0x3d8], R26 ;  /* 0x0003d81a01007387 */ /* 0x000fe20000100a00 */
[----:B0-----:R-:W-:Y:S02]  /*4a410*/  IMAD.MOV.U32 R24, RZ, RZ, R6 ;  /* 0x000000ffff187224 */ /* 0x001fe400078e0006 */
[----:B------:R-:W-:Y:S02]  /*4a420*/  IMAD.MOV.U32 R25, RZ, RZ, R7 ;  /* 0x000000ffff197224 */ /* 0x000fe400078e0007 */
[----:B------:R-:W4:Y:S04]  /*4a430*/  LDL.LU.64 R6, [R1+0x4360] ;  /* 0x0043600001067983 */ /* 0x000f280000300a00 */
[----:B------:R-:W4:Y:S04]  /*4a440*/  LDL.LU.64 R4, [R1+0x4358] ;  /* 0x0043580001047983 */ /* 0x000f280000300a00 */
[----:B------:R-:W-:Y:S04]  /*4a450*/  STL [R1+0x4294], R25 ;  /* 0x0042941901007387 */ /* 0x000fe80000100800 */
[----:B------:R0:W-:Y:S04]  /*4a460*/  STL [R1+0x4290], R24 ;  /* 0x0042901801007387 */ /* 0x0001e80000100800 */
[----:B0-----:R-:W2:Y:S04]  /*4a470*/  LDL.LU R24, [R1+0x3a0] ;  /* 0x0003a00001187983 */ /* 0x001ea80000300800 */
[----:B------:R-:W2:Y:S04]  /*4a480*/  LDL.LU R25, [R1+0x3a4] ;  /* 0x0003a40001197983 */ /* 0x000ea80000300800 */
[----:B------:R-:W2:Y:S04]  /*4a490*/  LDL.LU R26, [R1+0x3a8] ;  /* 0x0003a800011a7983 */ /* 0x000ea80000300800 */
[----:B------:R-:W2:Y:S01]  /*4a4a0*/  LDL.LU R27, [R1+0x3ac] ;  /* 0x0003ac00011b7983 */ /* 0x000ea20000300800 */
[----:B----4-:R-:W-:-:S15]  /*4a4b0*/  HMMA.16816.F32 R4, R20, R14, R4 ;  /* 0x0000000e1404723c */ /* 0x010fde0000001804 */
[----:B------:R-:W-:-:S08]  /*4a4c0*/  NOP ;  /* 0x0000000000007918 */ /* 0x000fd00000000000 */
[----:B------:R-:W-:Y:S04]  /*4a4d0*/  STL.64 [R1+0x3c0], R4 ;  /* 0x0003c00401007387 */ /* 0x000fe80000100a00 */
[----:B------:R0:W-:Y:S02]  /*4a4e0*/  STL.64 [R1+0x3c8], R6 ;  /* 0x0003c80601007387 */ /* 0x0001e40000100a00 */
[----:B0-----:R-:W-:Y:S02]  /*4a4f0*/  IMAD.MOV.U32 R6, RZ, RZ, R14 ;  /* 0x000000ffff067224 */ /* 0x001fe400078e000e */
[----:B------:R-:W-:Y:S02]  /*4a500*/  IMAD.MOV.U32 R7, RZ, RZ, R15 ;  /* 0x000000ffff077224 */ /* 0x000fe400078e000f */
[----:B------:R-:W2:Y:S04]  /*4a510*/  LDL.LU.64 R14, [R1+0x4350] ;  /* 0x00435000010e7983 */ /* 0x000ea80000300a00 */
[----:B------:R-:W-:Y:S01]  /*4a520*/  STL [R1+0x4298], R6 ;  /* 0x0042980601007387 */ /* 0x000fe20000100800 */
[----:B--2---:R-:W-:Y:S06]  /*4a530*/  HMMA.16816.F32 R24, R20, R14, R24 ;  /* 0x0000000e1418723c */ /* 0x004fec0000001818 */
[----:B------:R-:W-:-:S02]  /*4a540*/  IMAD.MOV.U32 R4, RZ, RZ, R14 ;  /* 0x000000ffff047224 */ /* 0x000fc400078e000e */
[----:B------:R-:W-:Y:S02]  /*4a550*/  IMAD.MOV.U32 R5, RZ, RZ, R15 ;  /* 0x000000ffff057224 */ /* 0x000fe400078e000f */
[----:B------:R-:W3:-:S13]  /*4a560*/  LDL.LU.64 R14, [R1+0x4348] ;  /* 0x00434800010e7983 */ /* 0x000eda0000300a00 */
[----:B------:R-:W-:Y:S01]  /*4a570*/  STL.64 [R1+0x3b0], R24 ;  /* 0x0003b01801007387 */ /* 0x000fe20000100a00 */
[----:B------:R-:W-:-:S03]  /*4a580*/  IMAD.MOV.U32 R28, RZ, RZ, R27 ;  /* 0x000000ffff1c7224 */ /* 0x000fc600078e001b */
[----:B------:R0:W-:Y:S04]  /*4a590*/  STL [R1+0x3b8], R26 ;  /* 0x0003b81a01007387 */ /* 0x0001e80000100800 */
[----:B------:R-:W-:Y:S04]  /*4a5a0*/  STL [R1+0x42d0], R7 ;  /* 0x0042d00701007387 */ /* 0x000fe80000100800 */
[----:B------:R1:W-:Y:S04]  /*4a5b0*/  STL.64 [R1+0x42c8], R4 ;  /* 0x0042c80401007387 */ /* 0x0003e80000100a00 */
[----:B------:R-:W-:Y:S01]  /*4a5c0*/  STL [R1+0x3e4c], R28 ;  /* 0x003e4c1c01007387 */ /* 0x000fe20000100800 */
[----:B---3--:R-:W-:Y:S06]  /*4a5d0*/  HMMA.16816.F32 R8, R20, R14, R8 ;  /* 0x0000000e1408723c */ /* 0x008fec0000001808 */
[----:B0-----:R-:W-:-:S02]  /*4a5e0*/  IMAD.MOV.U32 R26, RZ, RZ, R14 ;  /* 0x000000ffff1a7224 */ /* 0x001fc400078e000e */
[----:B------:R-:W-:-:S15]  /*4a5f0*/  IMAD.MOV.U32 R27, RZ, RZ, R15 ;  /* 0x000000ffff1b7224 */ /* 0x000fde00078e000f */
[----:B------:R-:W-:Y:S04]  /*4a600*/  STL.64 [R1+0x3a0], R8 ;  /* 0x0003a00801007387 */ /* 0x000fe80000100a00 */
[----:B------:R0:W-:Y:S04]  /*4a610*/  STL.64 [R1+0x42e8], R26 ;  /* 0x0042e81a01007387 */ /* 0x0001e80000100a00 */
[----:B-1----:R-:W2:Y:S04]  /*4a620*/  LDL.LU R4, [R1+0x330] ;  /* 0x0003300001047983 */ /* 0x002ea80000300800 */
[----:B------:R-:W2:Y:S04]  /*4a630*/  LDL.LU R5, [R1+0x334] ;  /* 0x0003340001057983 */ /* 0x000ea80000300800 */
[----:B------:R-:W3:Y:S04]  /*4a640*/  LDL.LU R6, [R1+0x338] ;  /* 0x0003380001067983 */ /* 0x000ee80000300800 */
[----:B------:R-:W3:Y:S04]  /*4a650*/  LDL.LU R7, [R1+0x33c] ;  /* 0x00033c0001077983 */ /* 0x000ee80000300800 */
[----:B------:R-:W4:Y:S04]  /*4a660*/  LDL R14, [R1+0x88] ;  /* 0x00008800010e7983 */ /* 0x000f280000100800 */
[----:B------:R-:W4:Y:S04]  /*4a670*/  LDL R15, [R1+0x8c] ;  /* 0x00008c00010f7983 */ /* 0x000f280000100800 */
[----:B----4-:R1:W-:Y:S04]  /*4a680*/  STL.64 [R1+0x4330], R14 ;  /* 0x0043300e01007387 */ /* 0x0103e80000100a00 */
[----:B------:R-:W4:Y:S04]  /*4a690*/  LDL.LU R24, [R1+0x340] ;  /* 0x0003400001187983 */ /* 0x000f280000300800 */
[----:B------:R-:W4:Y:S04]  /*4a6a0*/  LDL.LU R25, [R1+0x344] ;  /* 0x0003440001197983 */ /* 0x000f280000300800 */
[----:B0-----:R-:W2:Y:S04]  /*4a6b0*/  LDL.LU R26, [R1+0x348] ;  /* 0x00034800011a7983 */ /* 0x001ea80000300800 */
[----:B------:R-:W2:Y:S04]  /*4a6c0*/  LDL.LU R27, [R1+0x34c] ;  /* 0x00034c00011b7983 */ /* 0x000ea80000300800 */
[----:B------:R-:W3:Y:S04]  /*4a6d0*/  LDL.LU R12, [R1+0x380] ;  /* 0x00038000010c7983 */ /* 0x000ee80000300800 */
[----:B------:R-:W3:Y:S04]  /*4a6e0*/  LDL.LU R13, [R1+0x384] ;  /* 0x00038400010d7983 */ /* 0x000ee80000300800 */
[----:B-1----:R-:W3:Y:S04]  /*4a6f0*/  LDL.LU R14, [R1+0x388] ;  /* 0x00038800010e7983 */ /* 0x002ee80000300800 */
[----:B------:R-:W3:Y:S04]  /*4a700*/  LDL.LU R15, [R1+0x38c] ;  /* 0x00038c00010f7983 */ /* 0x000ee80000300800 */
[----:B--2---:R0:W-:Y:S04]  /*4a710*/  STL.64 [R1+0x42f8], R26 ;  /* 0x0042f81a01007387 */ /* 0x0041e80000100a00 */
[----:B----4-:R1:W-:Y:S04]  /*4a720*/  STL.64 [R1+0x42f0], R24 ;  /* 0x0042f01801007387 */ /* 0x0103e80000100a00 */
[----:B0-----:R-:W2:Y:S04]  /*4a730*/  LDL.64 R26, [R1+0x68] ;  /* 0x00006800011a7983 */ /* 0x001ea80000100a00 */
[----:B--2---:R0:W-:Y:S04]  /*4a740*/  STL.64 [R1+0x4310], R26 ;  /* 0x0043101a01007387 */ /* 0x0041e80000100a00 */
[----:B-1----:R-:W2:Y:S04]  /*4a750*/  LDL.LU R24, [R1+0x360] ;  /* 0x0003600001187983 */ /* 0x002ea80000300800 */
[----:B------:R-:W2:Y:S04]  /*4a760*/  LDL.LU R25, [R1+0x364] ;  /* 0x0003640001197983 */ /* 0x000ea80000300800 */
[----:B0-----:R-:W4:Y:S04]  /*4a770*/  LDL.LU R26, [R1+0x368] ;  /* 0x00036800011a7983 */ /* 0x001f280000300800 */
[----:B------:R-:W4:Y:S04]  /*4a780*/  LDL.LU R27, [R1+0x36c] ;  /* 0x00036c00011b7983 */ /* 0x000f280000300800 */
[----:B----4-:R-:W-:Y:S04]  /*4a790*/  STL.64 [R1+0x4328], R26 ;  /* 0x0043281a01007387 */ /* 0x010fe80000100a00 */
[----:B--2---:R0:W-:Y:S04]  /*4a7a0*/  STL.64 [R1+0x4320], R24 ;  /* 0x0043201801007387 */ /* 0x0041e80000100a00 */
[----:B0-----:R-:W2:Y:S04]  /*4a7b0*/  LDL.LU R24, [R1+0x370] ;  /* 0x0003700001187983 */ /* 0x001ea80000300800 */
[----:B------:R-:W2:Y:S04]  /*4a7c0*/  LDL.LU R25, [R1+0x374] ;  /* 0x0003740001197983 */ /* 0x000ea80000300800 */
[----:B------:R-:W4:Y:S04]  /*4a7d0*/  LDL.LU R26, [R1+0x378] ;  /* 0x00037800011a7983 */ /* 0x000f280000300800 */
[----:B------:R-:W4:Y:S04]  /*4a7e0*/  LDL.LU R27, [R1+0x37c] ;  /* 0x00037c00011b7983 */ /* 0x000f280000300800 */
[----:B----4-:R0:W-:Y:S04]  /*4a7f0*/  STL.64 [R1+0x4340], R26 ;  /* 0x0043401a01007387 */ /* 0x0101e80000100a00 */
[----:B--2---:R-:W-:Y:S04]  /*4a800*/  STL.64 [R1+0x4338], R24 ;  /* 0x0043381801007387 */ /* 0x004fe80000100a00 */
[----:B0-----:R-:W2:Y:S04]  /*4a810*/  LDL.64 R26, [R1+0x98] ;  /* 0x00009800011a7983 */ /* 0x001ea80000100a00 */
[----:B---3--:R0:W-:Y:S04]  /*4a820*/  STL.64 [R1+0x42e0], R6 ;  /* 0x0042e00601007387 */ /* 0x0081e80000100a00 */
[----:B------:R1:W-:Y:S04]  /*4a830*/  STL.64 [R1+0x42d8], R4 ;  /* 0x0042d80401007387 */ /* 0x0003e80000100a00 */
[----:B0-----:R-:W3:Y:S01]  /*4a840*/  LDL.64 R6, [R1+0x58] ;  /* 0x0000580001067983 */ /* 0x001ee20000100a00 */
[----:B------:R-:W-:-:S02]  /*4a850*/  IMAD.MOV.U32 R17, RZ, RZ, R10 ;  /* 0x000000ffff117224 */ /* 0x000fc400078e000a */
[----:B------:R-:W-:Y:S01]  /*4a860*/  IMAD.MOV.U32 R16, RZ, RZ, R11 ;  /* 0x000000ffff107224 */ /* 0x000fe200078e000b */
[----:B---3--:R0:W-:Y:S04]  /*4a870*/  STL.64 [R1+0x4300], R6 ;  /* 0x0043000601007387 */ /* 0x0081e80000100a00 */
[----:B-1----:R-:W3:Y:S04]  /*4a880*/  LDL.LU R4, [R1+0x350] ;  /* 0x0003500001047983 */ /* 0x002ee80000300800 */
[----:B------:R-:W3:Y:S04]  /*4a890*/  LDL.LU R5, [R1+0x354] ;  /* 0x0003540001057983 */ /* 0x000ee80000300800 */
[----:B0-----:R-:W3:Y:S04]  /*4a8a0*/  LDL.LU R6, [R1+0x358] ;  /* 0x0003580001067983 */ /* 0x001ee80000300800 */
[----:B------:R-:W3:Y:S04]  /*4a8b0*/  LDL.LU R7, [R1+0x35c] ;  /* 0x00035c0001077983 */ /* 0x000ee80000300800 */
[----:B------:R-:W4:Y:S01]  /*4a8c0*/  LDL.64 R10, [R1+0x38] ;  /* 0x00003800010a7983 */ /* 0x000f220000100a00 */
[----:B--2---:R-:W-:-:S15]  /*4a8d0*/  HMMA.16816.F32 R12, R20, R26, R12 ;  /* 0x0000001a140c723c */ /* 0x004fde000000180c */
[----:B------:R-:W-:-:S09]  /*4a8e0*/  NOP ;  /* 0x0000000000007918 */ /* 0x000fd20000000000 */
[----:B------:R-:W-:Y:S01]  /*4a8f0*/  IMAD.MOV.U32 R28, RZ, RZ, R15 ;  /* 0x000000ffff1c7224 */ /* 0x000fe200078e000f */
[----:B----4-:R0:W-:Y:S04]  /*4a900*/  STL.64 [R1+0x42c0], R10 ;  /* 0x0042c00a01007387 */ /* 0x0101e80000100a00 */
[----:B0-----:R-:W2:Y:S04]  /*4a910*/  LDL.64 R10, [R1+0x48] ;  /* 0x00004800010a7983 */ /* 0x001ea80000100a00 */
[----:B------:R-:W-:Y:S04]  /*4a920*/  STL.64 [R1+0x4258], R18 ;  /* 0x0042581201007387 */ /* 0x000fe80000100a00 */
[----:B------:R0:W-:Y:S02]  /*4a930*/  STL.64 [R1+0x4250], R16 ;  /* 0x0042501001007387 */ /* 0x0001e40000100a00 */
[----:B0-----:R-:W-:-:S02]  /*4a940*/  IMAD.MOV.U32 R17, RZ, RZ, R26 ;  /* 0x000000ffff117224 */ /* 0x001fc400078e001a */
[----:B------:R-:W-:Y:S02]  /*4a950*/  IMAD.MOV.U32 R16, RZ, RZ, R27 ;  /* 0x000000ffff107224 */ /* 0x000fe400078e001b */
[----:B------:R-:W4:Y:S04]  /*4a960*/  LDL.LU.64 R26, [R1+0x4340] ;  /* 0x00434000011a7983 */ /* 0x000f280000300a00 */
[----:B------:R-:W4:Y:S04]  /*4a970*/  LDL.LU.64 R24, [R1+0x4338] ;  /* 0x0043380001187983 */ /* 0x000f280000300a00 */
[----:B------:R-:W-:Y:S04]  /*4a980*/  STL.64 [R1+0x390], R12 ;  /* 0x0003900c01007387 */ /* 0x000fe80000100a00 */
[----:B------:R0:W-:Y:S04]  /*4a990*/  STL [R1+0x398], R14 ;  /* 0x0003980e01007387 */ /* 0x0001e80000100800 */
[----:B0-----:R-:W4:Y:S04]  /*4a9a0*/  LDL.LU.64 R14, [R1+0x4330] ;  /* 0x00433000010e7983 */ /* 0x001f280000300a00 */
[----:B------:R-:W-:Y:S01]  /*4a9b0*/  STL [R1+0x3f90], R28 ;  /* 0x003f901c01007387 */ /* 0x000fe20000100800 */
[----:B----4-:R-:W-:Y:S03]  /*4a9c0*/  HMMA.16816.F32 R12, R20, R14, R24 ;  /* 0x0000000e140c723c */ /* 0x010fe60000001818 */
[----:B------:R-:W4:Y:S04]  /*4a9d0*/  LDL.LU.64 R26, [R1+0x4328] ;  /* 0x00432800011a7983 */ /* 0x000f280000300a00 */
[----:B------:R-:W4:-:S15]  /*4a9e0*/  LDL.LU.64 R24, [R1+0x4320] ;  /* 0x0043200001187983 */ /* 0x000f1e0000300a00 */
[----:B------:R-:W-:-:S01]  /*4a9f0*/  NOP ;  /* 0x0000000000007918 */ /* 0x000fc20000000000 */
[----:B------:R-:W-:Y:S04]  /*4aa00*/  STL.64 [R1+0x380], R12 ;  /* 0x0003800c01007387 */ /* 0x000fe80000100a00 */
[----:B------:R0:W-:Y:S04]  /*4aa10*/  STL.64 [R1+0x388], R14 ;  /* 0x0003880e01007387 */ /* 0x0001e80000100a00 */
[----:B0-----:R-:W4:Y:S02]  /*4aa20*/  LDL.LU.64 R14, [R1+0x4318] ;  /* 0x00431800010e7983 */ /* 0x001f240000300a00 */
[----:B----4-:R-:W-:Y:S06]  /*4aa30*/  HMMA.16816.F32 R24, R20, R14, R24 ;  /* 0x0000000e1418723c */ /* 0x010fec0000001818 */
[----:B------:R-:W-:-:S02]  /*4aa40*/  IMAD.MOV.U32 R19, RZ, RZ, R14 ;  /* 0x000000ffff137224 */ /* 0x000fc400078e000e */
[----:B------:R-:W-:-:S15]  /*4aa50*/  IMAD.MOV.U32 R18, RZ, RZ, R15 ;  /* 0x000000ffff127224 */ /* 0x000fde00078e000f */
[----:B------:R-:W-:Y:S04]  /*4aa60*/  STL.64 [R1+0x370], R24 ;  /* 0x0003701801007387 */ /* 0x000fe80000100a00 */
[----:B------:R0:W-:Y:S04]  /*4aa70*/  STL.64 [R1+0x378], R26 ;  /* 0x0003781a01007387 */ /* 0x0001e80000100a00 */
[----:B0-----:R-:W3:Y:S04]  /*4aa80*/  LDL.LU.64 R26, [R1+0x4310] ;  /* 0x00431000011a7983 */ /* 0x001ee80000300a00 */
[----:B------:R-:W-:Y:S04]  /*4aa90*/  STL.64 [R1+0x42a8], R18 ;  /* 0x0042a81201007387 */ /* 0x000fe80000100a00 */
[----:B------:R0:W-:Y:S04]  /*4aaa0*/  STL.64 [R1+0x42a0], R16 ;  /* 0x0042a01001007387 */ /* 0x0001e80000100a00 */
[----:B0-----:R-:W4:Y:S04]  /*4aab0*/  LDL.LU R16, [R1+0x3f0] ;  /* 0x0003f00001107983 */ /* 0x001f280000300800 */
[----:B------:R-:W4:Y:S04]  /*4aac0*/  LDL.LU R17, [R1+0x3f4] ;  /* 0x0003f40001117983 */ /* 0x000f280000300800 */
[----:B------:R-:W2:Y:S04]  /*4aad0*/  LDL.LU R18, [R1+0x3f8] ;  /* 0x0003f80001127983 */ /* 0x000ea80000300800 */
[----:B------:R-:W2:Y:S01]  /*4aae0*/  LDL.LU R19, [R1+0x3fc] ;  /* 0x0003fc0001137983 */ /* 0x000ea20000300800 */
[----:B---3--:R-:W-:Y:S06]  /*4aaf0*/  HMMA.16816.F32 R4, R20, R26, R4 ;  /* 0x0000001a1404723c */ /* 0x008fec0000001804 */
[----:B------:R-:W-:-:S02]  /*4ab00*/  IMAD.MOV.U32 R2, RZ, RZ, R26 ;  /* 0x000000ffff027224 */ /* 0x000fc400078e001a */
[----:B------:R-:W-:Y:S01]  /*4ab10*/  IMAD.MOV.U32 R28, RZ, RZ, R27 ;  /* 0x000000ffff1c7224 */ /* 0x000fe200078e001b */
[----:B--2---:R0:W-:Y:S04]  /*4ab20*/  STL.64 [R1+0x42b8], R18 ;  /* 0x0042b81201007387 */ /* 0x0041e80000100a00 */
[----:B----4-:R1:W-:Y:S01]  /*4ab30*/  STL.64 [R1+0x42b0], R16 ;  /* 0x0042b01001007387 */ /* 0x0103e20000100a00 */
[----:B0-----:R-:W-:-:S03]  /*4ab40*/  IMAD.MOV.U32 R18, RZ, RZ, R0 ;  /* 0x000000ffff127224 */ /* 0x001fc600078e0000 */
[----:B-1----:R-:W2:Y:S04]  /*4ab50*/  LDL.LU R16, [R1+0x400] ;  /* 0x0004000001107983 */ /* 0x002ea80000300800 */
[----:B------:R-:W2:Y:S04]  /*4ab60*/  LDL.LU R17, [R1+0x404] ;  /* 0x0004040001117983 */ /* 0x000ea80000300800 */
[----:B------:R-:W3:Y:S01]  /*4ab70*/  LDL.LU R0, [R1+0x430c] ;  /* 0x00430c0001007983 */ /* 0x000ee20000300800 */
[----:B------:R-:W-:-:S03]  /*4ab80*/  IMAD.MOV.U32 R19, RZ, RZ, R29 ;  /* 0x000000ffff137224 */ /* 0x000fc600078e001d */
[----:B------:R-:W4:Y:S04]  /*4ab90*/  LDL.LU R29, [R1+0x4308] ;  /* 0x00430800011d7983 */ /* 0x000f280000300800 */
[----:B------:R-:W-:Y:S04]  /*4aba0*/  STL.64 [R1+0x360], R4 ;  /* 0x0003600401007387 */ /* 0x000fe80000100a00 */
[----:B------:R0:W-:Y:S04]  /*4abb0*/  STL.64 [R1+0x368], R6 ;  /* 0x0003680601007387 */ /* 0x0001e80000100a00 */
[----:B0-----:R-:W2:Y:S04]  /*4abc0*/  LDL.LU.64 R6, [R1+0x4300] ;  /* 0x0043000001067983 */ /* 0x001ea80000300a00 */
[----:B------:R-:W2:Y:S04]  /*4abd0*/  LDL.LU.64 R26, [R1+0x42f8] ;  /* 0x0042f800011a7983 */ /* 0x000ea80000300a00 */
[----:B------:R-:W2:Y:S02]  /*4abe0*/  LDL.LU.64 R24, [R1+0x42f0] ;  /* 0x0042f00001187983 */ /* 0x000ea40000300a00 */
[----:B--2---:R-:W-:Y:S06]  /*4abf0*/  HMMA.16816.F32 R24, R20, R6, R24 ;  /* 0x000000061418723c */ /* 0x004fec0000001818 */
[----:B------:R-:W-:-:S15]  /*4ac00*/  IMAD.MOV.U32 R3, RZ, RZ, R7 ;  /* 0x000000ffff037224 */ /* 0x000fde00078e0007 */
[----:B------:R-:W-:-:S02]  /*4ac10*/  NOP ;  /* 0x0000000000007918 */ /* 0x000fc40000000000 */
[----:B------:R0:W-:Y:S04]  /*4ac20*/  STL.64 [R1+0x350], R24 ;  /* 0x0003501801007387 */ /* 0x0001e80000100a00 */
[----:B------:R1:W-:Y:S01]  /*4ac30*/  STL.64 [R1+0x358], R26 ;  /* 0x0003581a01007387 */ /* 0x0003e20000100a00 */
[----:B0-----:R-:W-:-:S03]  /*4ac40*/  IMAD.MOV.U32 R24, RZ, RZ, R6 ;  /* 0x000000ffff187224 */ /* 0x001fc600078e0006 */
[----:B-1----:R-:W2:Y:S04]  /*4ac50*/  LDL.LU.64 R26, [R1+0x42e8] ;  /* 0x0042e800011a7983 */ /* 0x002ea80000300a00 */
[----:B------:R-:W3:Y:S04]  /*4ac60*/  LDL.LU.64 R6, [R1+0x42e0] ;  /* 0x0042e00001067983 */ /* 0x000ee80000300a00 */
[----:B------:R-:W3:Y:S01]  /*4ac70*/  LDL.LU.64 R4, [R1+0x42d8] ;  /* 0x0042d80001047983 */ /* 0x000ee20000300a00 */
[----:B------:R-:W-:Y:S01]  /*4ac80*/  IMAD.MOV.U32 R25, RZ, RZ, R11 ;  /* 0x000000ffff197224 */ /* 0x000fe200078e000b */
[----:B------:R-:W0:Y:S01]  /*4ac90*/  S2R R13, SR_TID.X ;  /* 0x00000000000d7919 */ /* 0x000e220000002100 */
[----:B---3--:R-:W-:-:S15]  /*4aca0*/  HMMA.16816.F32 R4, R20, R10, R4 ;  /* 0x0000000a1404723c */ /* 0x008fde0000001804 */
[----:B------:R-:W-:-:S08]  /*4acb0*/  NOP ;  /* 0x0000000000007918 */ /* 0x000fd00000000000 */
[----:B------:R-:W-:Y:S04]  /*4acc0*/  STL.64 [R1+0x340], R4 ;  /* 0x0003400401007387 */ /* 0x000fe80000100a00 */
[----:B------:R1:W-:Y:S04]  /*4acd0*/  STL.64 [R1+0x348], R6 ;  /* 0x0003480601007387 */ /* 0x0003e80000100a00 */
[----:B-1----:R-:W3:Y:S04]  /*4ace0*/  LDL.LU R7, [R1+0x42d0] ;  /* 0x0042d00001077983 */ /* 0x002ee80000300800 */
[----:B------:R-:W3:Y:S01]  /*4acf0*/  LDL.LU.64 R4, [R1+0x42c8] ;  /* 0x0042c80001047983 */ /* 0x000ee20000300a00 */
[----:B------:R-:W-:-:S03]  /*4ad00*/  IMAD.MOV.U32 R6, RZ, RZ, R10 ;  /* 0x000000ffff067224 */ /* 0x000fc600078e000a */
[----:B------:R-:W4:Y:S01]  /*4ad10*/  LDL.LU.64 R10, [R1+0x42c0] ;  /* 0x0042c000010a7983 */ /* 0x000f220000300a00 */
[C---:B0-----:R-:W-:Y:S01]  /*4ad20*/  LOP3.LUT R15, R13.reuse, 0x7, RZ, 0xc0, !PT ;  /* 0x000000070d0f7812 */ /* 0x041fe200078ec0ff */
[C---:B------:R-:W-:Y:S02]  /*4ad30*/  IMAD.SHL.U32 R14, R13.reuse, 0x40, RZ ;  /* 0x000000400d0e7824 */ /* 0x040fe400078e00ff */
[----:B------:R-:W-:Y:S02]  /*4ad40*/  IMAD.SHL.U32 R13, R13, 0x2, RZ ;  /* 0x000000020d0d7824 */ /* 0x000fe400078e00ff */
[----:B------:R-:W-:-:S05]  /*4ad50*/  IMAD R15, R15, 0x90, RZ ;  /* 0x000000900f0f7824 */ /* 0x000fca00078e02ff */
[----:B------:R-:W-:-:S04]  /*4ad60*/  LOP3.LUT R15, R15, 0x10, R13, 0x78, !PT ;  /* 0x000000100f0f7812 */ /* 0x000fc800078e780d */
[----:B------:R-:W-:-:S04]  /*4ad70*/  LOP3.LUT R15, R15, 0x400, R14, 0xf8, !PT ;  /* 0x000004000f0f7812 */ /* 0x000fc800078ef80e */
[----:B------:R-:W-:-:S06]  /*4ad80*/  LOP3.LUT R15, R15, 0x60, RZ, 0x3c, !PT ;  /* 0x000000600f0f7812 */ /* 0x000fcc00078e3cff */
[----:B------:R-:W0:Y:S04]  /*4ad90*/  LDSM.16.MT88.4 R12, [R15+UR4+0x10800] ;  /* 0x010800040f0c783b */ /* 0x000e280008004200 */
[----:B0-----:R0:W-:Y:S04]  /*4ada0*/  STL.64 [R1+0x3fe8], R14 ;  /* 0x003fe80e01007387 */ /* 0x0011e80000100a00 */
[----:B------:R1:W-:Y:S04]  /*4adb0*/  STL.64 [R1+0x3fe0], R12 ;  /* 0x003fe00c01007387 */ /* 0x0003e80000100a00 */
[----:B0-----:R-:W2:Y:S01]  /*4adc0*/  LDL.LU.64 R14, [R1+0x18] ;  /* 0x00001800010e7983 */ /* 0x001ea20000300a00 */
[----:B----4-:R-:W-:Y:S06]  /*4add0*/  HMMA.16816.F32 R16, R20, R10, R16 ;  /* 0x0000000a1410723c */ /* 0x010fec0000001810 */
[----:B-1----:R-:W-:-:S02]  /*4ade0*/  IMAD.MOV.U32 R13, RZ, RZ, R10 ;  /* 0x000000ffff0d7224 */ /* 0x002fc400078e000a */
[----:B------:R-:W-:-:S15]  /*4adf0*/  IMAD.MOV.U32 R12, RZ, RZ, R11 ;  /* 0x000000ffff0c7224 */ /* 0x000fde00078e000b */
[----:B------:R-:W-:Y:S04]  /*4ae00*/  STL.64 [R1+0x400], R16 ;  /* 0x0004001001007387 */ /* 0x000fe80000100a00 */
[----:B------:R0:W-:Y:S04]  /*4ae10*/  STL.64 [R1+0x408], R18 ;  /* 0x0004081201007387 */ /* 0x0001e80000100a00 */
[----:B0-----:R-:W4:Y:S04]  /*4ae20*/  LDL.LU.64 R18, [R1+0x42b8] ;  /* 0x0042b80001127983 */ /* 0x001f280000300a00 */
[----:B------:R-:W4:Y:S04]  /*4ae30*/  LDL.LU.64 R16, [R1+0x42b0] ;  /* 0x0042b00001107983 */ /* 0x000f280000300a00 */
[----:B------:R-:W3:Y:S04]  /*4ae40*/  LDL.LU R8, [R1+0x200] ;  /* 0x0002000001087983 */ /* 0x000ee80000300800 */
[----:B------:R-:W3:Y:S04]  /*4ae50*/  LDL.LU R9, [R1+0x204] ;  /* 0x0002040001097983 */ /* 0x000ee80000300800 */
[----:B------:R-:W2:Y:S04]  /*4ae60*/  LDL.LU R10, [R1+0x208] ;  /* 0x00020800010a7983 */ /* 0x000ea80000300800 */
[----:B------:R-:W2:Y:S04]  /*4ae70*/  LDL.LU R11, [R1+0x20c] ;  /* 0x00020c00010b7983 */ /* 0x000ea80000300800 */
[----:B--2---:R0:W-:Y:S02]  /*4ae80*/  STL.64 [R1+0x4120], R10 ;  /* 0x0041200a01007387 */ /* 0x0041e40000100a00 */
[----:B0-----:R-:W-:-:S02]  /*4ae90*/  IMAD.MOV.U32 R10, RZ, RZ, R29 ;  /* 0x000000ffff0a7224 */ /* 0x001fc400078e001d */
[----:B------:R-:W-:-:S07]  /*4aea0*/  IMAD.MOV.U32 R11, RZ, RZ, R0 ;  /* 0x000000ffff0b7224 */ /* 0x000fce00078e0000 */
[----:B----4-:R-:W-:Y:S01]  /*4aeb0*/  HMMA.16816.F32 R16, R20, R10, R16 ;  /* 0x0000000a1410723c */ /* 0x010fe20000001810 */
[----:B---3--:R-:W-:-:S15]  /*4aec0*/  STL.64 [R1+0x4118], R8 ;  /* 0x0041180801007387 */ /* 0x008fde0000100a00 */
[----:B------:R-:W-:-:S07]  /*4aed0*/  NOP ;  /* 0x0000000000007918 */ /* 0x000fce0000000000 */
[----:B------:R0:W-:Y:S01]  /*4aee0*/  STL.64 [R1+0x330], R16 ;  /* 0x0003301001007387 */ /* 0x0001e20000100a00 */
[----:B------:R-:W-:Y:S02]  /*4aef0*/  IMAD.MOV.U32 R29, RZ, RZ, R18 ;  /* 0x000000ffff1d7224 */ /* 0x000fe400078e0012 */
[----:B------:R-:W-:Y:S02]  /*4af00*/  IMAD.MOV.U32 R0, RZ, RZ, R19 ;  /* 0x000000ffff007224 */ /* 0x000fe400078e0013 */
[----:B------:R-:W2:Y:S04]  /*4af10*/  LDL.LU.64 R18, [R1+0x42a8] ;  /* 0x0042a80001127983 */ /* 0x000ea80000300a00 */
[----:B0-----:R-:W3:Y:S04]  /*4af20*/  LDL.LU.64 R16, [R1+0x42a0] ;  /* 0x0042a00001107983 */ /* 0x001ee80000300a00 */
[----:B------:R0:W-:Y:S02]  /*4af30*/  STL.64 [R1+0x4130], R10 ;  /* 0x0041300a01007387 */ /* 0x0001e40000100a00 */
[----:B0-----:R-:W-:-:S02]  /*4af40*/  IMAD.MOV.U32 R10, RZ, RZ, R13 ;  /* 0x000000ffff0a7224 */ /* 0x001fc400078e000d */
[----:B------:R-:W-:-:S05]  /*4af50*/  IMAD.MOV.U32 R11, RZ, RZ, R12 ;  /* 0x000000ffff0b7224 */ /* 0x000fca00078e000c */
[----:B------:R0:W-:Y:S04]  /*4af60*/  STL.64 [R1+0x4148], R10 ;  /* 0x0041480a01007387 */ /* 0x0001e80000100a00 */
[----:B------:R-:W4:Y:S04]  /*4af70*/  LDL.LU R8, [R1+0x320] ;  /* 0x0003200001087983 */ /* 0x000f280000300800 */
[----:B------:R-:W4:Y:S04]  /*4af80*/  LDL.LU R9, [R1+0x324] ;  /* 0x0003240001097983 */ /* 0x000f280000300800 */
[----:B0-----:R-:W4:Y:S04]  /*4af90*/  LDL.LU R10, [R1+0x328] ;  /* 0x00032800010a7983 */ /* 0x001f280000300800 */
[----:B------:R-:W4:Y:S04]  /*4afa0*/  LDL.LU R11, [R1+0x32c] ;  /* 0x00032c00010b7983 */ /* 0x000f280000300800 */
[----:B------:R-:W-:Y:S04]  /*4afb0*/  STL [R1+0x3ddc], R0 ;  /* 0x003ddc0001007387 */ /* 0x000fe80000100800 */
[----:B------:R-:W-:Y:S01]  /*4afc0*/  STL [R1+0x3dd8], R29 ;  /* 0x003dd81d01007387 */ /* 0x000fe20000100800 */
[----:B----4-:R-:W-:Y:S07]  /*4afd0*/  HMMA.16816.F32 R20, R20, R14, R8 ;  /* 0x0000000e1414723c */ /* 0x010fee0000001808 */
[----:B------:R-:W-:-:S02]  /*4afe0*/  IMAD.MOV.U32 R10, RZ, RZ, R6 ;  /* 0x000000ffff0a7224 */ /* 0x000fc400078e0006 */
[----:B------:R-:W-:Y:S01]  /*4aff0*/  IMAD.MOV.U32 R11, RZ, RZ, R25 ;  /* 0x000000ffff0b7224 */ /* 0x000fe200078e0019 */
[----:B------:R-:W4:-:S13]  /*4b000*/  LDL.LU R6, [R1+0x4298] ;  /* 0x0042980001067983 */ /* 0x000f1a0000300800 */
[----:B------:R-:W-:Y:S04]  /*4b010*/  STL.64 [R1+0x320], R20 ;  /* 0x0003201401007387 */ /* 0x000fe80000100a00 */
[----:B------:R-:W-:Y:S04]  /*4b020*/  STL.64 [R1+0x328], R22 ;  /* 0x0003281601007387 */ /* 0x000fe80000100a00 */
[----:B------:R-:W4:Y:S04]  /*4b030*/  LDL.LU R25, [R1+0x4294] ;  /* 0x0042940001197983 */ /* 0x000f280000300800 */
[----:B------:R-:W-:Y:S04]  /*4b040*/  STL.64 [R1+0x4160], R10 ;  /* 0x0041600a01007387 */ /* 0x000fe80000100a00 */
[----:B------:R0:W-:Y:S04]  /*4b050*/  STL.64 [R1+0x4128], R14 ;  /* 0x0041280e01007387 */ /* 0x0001e80000100a00 */
[----:B------:R-:W2:Y:S04]  /*4b060*/  LDL.LU R12, [R1+0x230] ;  /* 0x00023000010c7983 */ /* 0x000ea80000300800 */
[----:B------:R-:W2:Y:S04]  /*4b070*/  LDL.LU R13, [R1+0x234] ;  /* 0x00023400010d7983 */ /* 0x000ea80000300800 */
[----:B0-----:R-:W3:Y:S04]  /*4b080*/  LDL.LU R14, [R1+0x238] ;  /* 0x00023800010e7983 */ /* 0x001ee80000300800 */
[----:B------:R-:W3:Y:S01]  /*4b090*/  LDL.LU R15, [R1+0x23c] ;  /* 0x00023c00010f7983 */ /* 0x000ee20000300800 */
[----:B------:R-:W-:-:S02]  /*4b0a0*/  IMAD.MOV.U32 R10, RZ, RZ, R24 ;  /* 0x000000ffff0a7224 */ /* 0x000fc400078e0018 */
[----:B------:R-:W-:Y:S01]  /*4b0b0*/  IMAD.MOV.U32 R11, RZ, RZ, R3 ;  /* 0x000000ffff0b7224 */ /* 0x000fe200078e0003 */
[----:B------:R-:W4:Y:S04]  /*4b0c0*/  LDL.LU R24, [R1+0x4290] ;  /* 0x0042900001187983 */ /* 0x000f280000300800 */
[----:B------:R-:W4:Y:S04]  /*4b0d0*/  LDL.LU R3, [R1+0x428c] ;  /* 0x00428c0001037983 */ /* 0x000f280000300800 */
[----:B------:R-:W-:Y:S04]  /*4b0e0*/  STL.64 [R1+0x4178], R10 ;  /* 0x0041780a01007387 */ /* 0x000fe80000100a00 */
[----:B---3--:R-:W-:Y:S04]  /*4b0f0*/  STL.64 [R1+0x4140], R14 ;  /* 0x0041400e01007387 */ /* 0x008fe80000100a00 */
[----:B--2---:R0:W-:Y:S04]  /*4b100*/  STL.64 [R1+0x4138], R12 ;  /* 0x0041380c01007387 */ /* 0x0041e80000100a00 */
[----:B0-----:R-:W2:Y:S04]  /*4b110*/  LDL.LU R12, [R1+0x240] ;  /* 0x00024000010c7983 */ /* 0x001ea80000300800 */
[----:B------:R-:W2:Y:S04]  /*4b120*/  LDL.LU R13, [R1+0x244] ;  /* 0x00024400010d7983 */ /* 0x000ea80000300800 */
[----:B------:R-:W3:Y:S04]  /*4b130*/  LDL.LU R14, [R1+0x248] ;  /* 0x00024800010e7983 */ /* 0x000ee80000300800 */
[----:B------:R-:W3:Y:S01]  /*4b140*/  LDL.LU R15, [R1+0x24c] ;  /* 0x00024c00010f7983 */ /* 0x000ee20000300800 */
[----:B------:R-:W-:-:S02]  /*4b150*/  IMAD.MOV.U32 R10, RZ, RZ, R2 ;  /* 0x000000ffff0a7224 */ /* 0x000fc400078e0002 */
[----:B------:R-:W-:Y:S01]  /*4b160*/  IMAD.MOV.U32 R11, RZ, RZ, R28 ;  /* 0x000000ffff0b7224 */ /* 0x000fe200078e001c */
[----:B------:R-:W4:Y:S04]  /*4b170*/  LDL.LU R2, [R1+0x4288] ;  /* 0x0042880001027983 */ /* 0x000f280000300800 */
[----:B------:R0:W-:Y:S02]  /*4b180*/  STL.64 [R1+0x4190], R10 ;  /* 0x0041900a01007387 */ /* 0x0001e40000100a00 */
[----:B0-----:R-:W-:Y:S02]  /*4b190*/  IMAD.MOV.U32 R10, RZ, RZ, R19 ;  /* 0x000000ffff0a7224 */ /* 0x001fe400078e0013 */
[----:B------:R-:W-:Y:S01]  /*4b1a0*/  IMAD.MOV.U32 R11, RZ, RZ, R18 ;  /* 0x000000ffff0b7224 */ /* 0x000fe200078e0012 */
[----:B---3--:R-:W-:Y:S04]  /*4b1b0*/  STL.64 [R1+0x4158], R14 ;  /* 0x0041580e01007387 */ /* 0x008fe80000100a00 */
[----:B--2---:R0:W-:Y:S04]  /*4b1c0*/  STL.64 [R1+0x4150], R12 ;  /* 0x0041500c01007387 */ /* 0x0041e80000100a00 */
[----:B0-----:R-:W2:Y:S04]  /*4b1d0*/  LDL.LU R12, [R1+0x250] ;  /* 0x00025000010c7983 */ /* 0x001ea80000300800 */
[----:B------:R-:W2:Y:S04]  /*4b1e0*/  LDL.LU R13, [R1+0x254] ;  /* 0x00025400010d7983 */ /* 0x000ea80000300800 */
[----:B------:R-:W3:Y:S04]  /*4b1f0*/  LDL.LU R14, [R1+0x258] ;  /* 0x00025800010e7983 */ /* 0x000ee80000300800 */
[----:B------:R-:W3:Y:S04]  /*4b200*/  LDL.LU R15, [R1+0x25c] ;  /* 0x00025c00010f7983 */ /* 0x000ee80000300800 */
[----:B------:R0:W-:Y:S04]  /*4b210*/  STL.64 [R1+0x41a8], R10 ;  /* 0x0041a80a01007387 */ /* 0x0001e80000100a00 */
[----:B------:R-:W4:Y:S04]  /*4b220*/  LDL.LU R8, [R1+0x290] ;  /* 0x0002900001087983 */ /* 0x000f280000300800 */
[----:B------:R-:W4:Y:S04]  /*4b230*/  LDL.LU R9, [R1+0x294] ;  /* 0x0002940001097983 */ /* 0x000f280000300800 */
[----:B0-----:R-:W2:Y:S04]  /*4b240*/  LDL.LU R10, [R1+0x298] ;  /* 0x00029800010a7983 */ /* 0x001ea80000300800 */
[----:B------:R-:W2:Y:S04]  /*4b250*/  LDL.LU R11, [R1+0x29c] ;  /* 0x00029c00010b7983 */ /* 0x000ea80000300800 */
[----:B--2---:R0:W-:Y:S04]  /*4b260*/  STL.64 [R1+0x41b8], R10 ;  /* 0x0041b80a01007387 */ /* 0x0041e80000100a00 */
[----:B----4-:R-:W-:Y:S01]  /*4b270*/  STL.64 [R1+0x41b0], R8 ;  /* 0x0041b00801007387 */ /* 0x010fe20000100a00 */
[----:B0-----:R-:W-:-:S02]  /*4b280*/  IMAD.MOV.U32 R10, RZ, RZ, R17 ;  /* 0x000000ffff0a7224 */ /* 0x001fc400078e0011 */
[----:B------:R-:W-:-:S05]  /*4b290*/  IMAD.MOV.U32 R11, RZ, RZ, R16 ;  /* 0x000000ffff0b7224 */ /* 0x000fca00078e0010 */
[----:B------:R0:W-:Y:S02]  /*4b2a0*/  STL.64 [R1+0x41d0], R10 ;  /* 0x0041d00a01007387 */ /* 0x0001e40000100a00 */
[----:B0-----:R-:W-:Y:S02]  /*4b2b0*/  IMAD.MOV.U32 R10, RZ, RZ, R26 ;  /* 0x000000ffff0a7224 */ /* 0x001fe400078e001a */
[----:B------:R-:W-:Y:S01]  /*4b2c0*/  IMAD.MOV.U32 R11, RZ, RZ, R27 ;  /* 0x000000ffff0b7224 */ /* 0x000fe200078e001b */
[----:B------:R-:W2:Y:S04]  /*4b2d0*/  LDL.LU R26, [R1+0x4284] ;  /* 0x00428400011a7983 */ /* 0x000ea80000300800 */
[----:B------:R-:W2:Y:S04]  /*4b2e0*/  LDL.LU R27, [R1+0x4280] ;  /* 0x00428000011b7983 */ /* 0x000ea80000300800 */
[----:B------:R-:W-:Y:S04]  /*4b2f0*/  STL.64 [R1+0x41e8], R10 ;  /* 0x0041e80a01007387 */ /* 0x000fe80000100a00 */
[----:B---3--:R-:W-:Y:S04]  /*4b300*/  STL.64 [R1+0x4170], R14 ;  /* 0x0041700e01007387 */ /* 0x008fe80000100a00 */
[----:B------:R0:W-:Y:S04]  /*4b310*/  STL.64 [R1+0x4168], R12 ;  /* 0x0041680c01007387 */ /* 0x0001e80000100a00 */
[----:B0-----:R-:W3:Y:S04]  /*4b320*/  LDL.LU R12, [R1+0x260] ;  /* 0x00026000010c7983 */ /* 0x001ee80000300800 */
[----:B------:R-:W3:Y:S04]  /*4b330*/  LDL.LU R13, [R1+0x264] ;  /* 0x00026400010d7983 */ /* 0x000ee80000300800 */
[----:B------:R-:W4:Y:S04]  /*4b340*/  LDL.LU R14, [R1+0x268] ;  /* 0x00026800010e7983 */ /* 0x000f280000300800 */
[----:B------:R-:W4:Y:S01]  /*4b350*/  LDL.LU R15, [R1+0x26c] ;  /* 0x00026c00010f7983 */ /* 0x000f220000300800 */
[----:B------:R-:W-:-:S02]  /*4b360*/  IMAD.MOV.U32 R10, RZ, RZ, R4 ;  /* 0x000000ffff0a7224 */ /* 0x000fc400078e0004 */
[----:B------:R-:W-:Y:S01]  /*4b370*/  IMAD.MOV.U32 R11, RZ, RZ, R5 ;  /* 0x000000ffff0b7224 */ /* 0x000fe200078e0005 */
[----:B------:R-:W2:Y:S04]  /*4b380*/  LDL.LU R4, [R1+0x427c] ;  /* 0x00427c0001047983 */ /* 0x000ea80000300800 */
[----:B------:R-:W2:Y:S04]  /*4b390*/  LDL.LU R5, [R1+0x4278] ;  /* 0x0042780001057983 */ /* 0x000ea80000300800 */
[----:B------:R-:W-:Y:S04]  /*4b3a0*/  STL.64 [R1+0x4200], R10 ;  /* 0x0042000a01007387 */ /* 0x000fe80000100a00 */
[----:B----4-:R-:W-:Y:S04]  /*4b3b0*/  STL.64 [R1+0x4188], R14 ;  /* 0x0041880e01007387 */ /* 0x010fe80000100a00 */
[----:B---3--:R0:W-:Y:S04]  /*4b3c0*/  STL.64 [R1+0x4180], R12 ;  /* 0x0041800c01007387 */ /* 0x0081e80000100a00 */
        /* <DEDUP_REMOVED lines=30> */
[----:B------:R-:W2:Y:S04]  /*4b5b0*/  LDL.LU R16, [R1+0x310] ;  /* 0x0003100001107983 */ /* 0x000ea80000300800 */
[----:B------:R-:W2:Y:S04]  /*4b5c0*/  LDL.LU R17, [R1+0x314] ;  /* 0x0003140001117983 */ /* 0x000ea80000300800 */
        /* <DEDUP_REMOVED lines=8> */
[----:B------:R-:W4:Y:S04]  /*4b650*/  LDL.LU R15, [R1+0x2bc] ;  /* 0x0002bc00010f7983 */ /* 0x000f280000300800 */
[----:B------:R-:W2:Y:S04]  /*4b660*/  LDL.LU R8, [R1+0x300] ;  /* 0x0003000001087983 */ /* 0x000ea80000300800 */
[----:B------:R-:W2:Y:S04]  /*4b670*/  LDL.LU R9, [R1+0x304] ;  /* 0x0003040001097983 */ /* 0x000ea80000300800 */
[----:B------:R-:W2:Y:S04]  /*4b680*/  LDL.LU R10, [R1+0x308] ;  /* 0x00030800010a7983 */ /* 0x000ea80000300800 */
[----:B------:R-:W2:Y:S04]  /*4b690*/  LDL.LU R11, [R1+0x30c] ;  /* 0x00030c00010b7983 */ /* 0x000ea80000300800 */
[----:B----4-:R-:W-:Y:S04]  /*4b6a0*/  STL.64 [R1+0x41f8], R14 ;  /* 0x0041f80e01007387 */ /* 0x010fe80000100a00 */
[----:B---3--:R0:W-:Y:S04]  /*4b6b0*/  STL.64 [R1+0x41f0], R12 ;  /* 0x0041f00c01007387 */ /* 0x0081e80000100a00 */
[----:B0-----:R-:W3:Y:S04]  /*4b6c0*/  LDL.LU R12, [R1+0x2c0] ;  /* 0x0002c000010c7983 */ /* 0x001ee80000300800 */
[----:B------:R-:W3:Y:S04]  /*4b6d0*/  LDL.LU R13, [R1+0x2c4] ;  /* 0x0002c400010d7983 */ /* 0x000ee80000300800 */
[----:B------:R-:W4:Y:S04]  /*4b6e0*/  LDL.LU R14, [R1+0x2c8] ;  /* 0x0002c800010e7983 */ /* 0x000f280000300800 */
[----:B------:R-:W4:Y:S04]  /*4b6f0*/  LDL.LU R15, [R1+0x2cc] ;  /* 0x0002cc00010f7983 */ /* 0x000f280000300800 */
[----:B----4-:R-:W-:Y:S04]  /*4b700*/  STL.64 [R1+0x4210], R14 ;  /* 0x0042100e01007387 */ /* 0x010fe80000100a00 */
[----:B---3--:R0:W-:Y:S04]  /*4b710*/  STL.64 [R1+0x4208], R12 ;  /* 0x0042080c01007387 */ /* 0x0081e80000100a00 */
[----:B0-----:R-:W3:Y:S04]  /*4b720*/  LDL.LU R12, [R1+0x2d0] ;  /* 0x0002d000010c7983 */ /* 0x001ee80000300800 */
[----:B------:R-:W3:Y:S04]  /*4b730*/  LDL.LU R13, [R1+0x2d4] ;  /* 0x0002d400010d7983 */ /* 0x000ee80000300800 */
[----:B------:R-:W4:Y:S04]  /*4b740*/  LDL.LU R14, [R1+0x2d8] ;  /* 0x0002d800010e7983 */ /* 0x000f280000300800 */
[----:B------:R-:W4:Y:S01]  /*4b750*/  LDL.LU R15, [R1+0x2dc] ;  /* 0x0002dc00010f7983 */ /* 0x000f220000300800 */
[----:B--2---:R-:W-:Y:S03]  /*4b760*/  HMMA.16816.F32 R16, R4, R26, R16 ;  /* 0x0000001a0410723c */ /* 0x004fe60000001810 */
[----:B----4-:R-:W-:Y:S04]  /*4b770*/  STL.64 [R1+0x4228], R14 ;  /* 0x0042280e01007387 */ /* 0x010fe80000100a00 */
[----:B---3--:R0:W-:Y:S04]  /*4b780*/  STL.64 [R1+0x4220], R12 ;  /* 0x0042200c01007387 */ /* 0x0081e80000100a00 */
[----:B0-----:R-:W2:Y:S04]  /*4b790*/  LDL.LU R12, [R1+0x2e0] ;  /* 0x0002e000010c7983 */ /* 0x001ea80000300800 */
[----:B------:R-:W2:Y:S04]  /*4b7a0*/  LDL.LU R13, [R1+0x2e4] ;  /* 0x0002e400010d7983 */ /* 0x000ea80000300800 */
[----:B------:R-:W3:Y:S04]  /*4b7b0*/  LDL.LU R14, [R1+0x2e8] ;  /* 0x0002e800010e7983 */ /* 0x000ee80000300800 */
[----:B------:R-:W3:Y:S04]  /*4b7c0*/  LDL.LU R15, [R1+0x2ec] ;  /* 0x0002ec00010f7983 */ /* 0x000ee80000300800 */
[----:B---3--:R-:W-:Y:S04]  /*4b7d0*/  STL.64 [R1+0x4240], R14 ;  /* 0x0042400e01007387 */ /* 0x008fe80000100a00 */
[----:B--2---:R0:W-:Y:S04]  /*4b7e0*/  STL.64 [R1+0x4238], R12 ;  /* 0x0042380c01007387 */ /* 0x0041e80000100a00 */
[----:B0-----:R-:W2:Y:S04]  /*4b7f0*/  LDL.LU R12, [R1+0x2f0] ;  /* 0x0002f000010c7983 */ /* 0x001ea80000300800 */
[----:B------:R-:W2:Y:S04]  /*4b800*/  LDL.LU R13, [R1+0x2f4] ;  /* 0x0002f400010d7983 */ /* 0x000ea80000300800 */
[----:B------:R-:W2:Y:S04]  /*4b810*/  LDL.LU R14, [R1+0x2f8] ;  /* 0x0002f800010e7983 */ /* 0x000ea80000300800 */
[----:B------:R-:W2:Y:S04]  /*4b820*/  LDL.LU R15, [R1+0x2fc] ;  /* 0x0002fc00010f7983 */ /* 0x000ea80000300800 */
[----:B------:R-:W3:Y:S04]  /*4b830*/  LDL.64 R22, [R1+0x88] ;  /* 0x0000880001167983 */ /* 0x000ee80000100a00 */
[----:B------:R0:W-:Y:S04]  /*4b840*/  STL.64 [R1+0x318], R18 ;  /* 0x0003181201007387 */ /* 0x0001e80000100a00 */
[----:B0-----:R-:W4:Y:S01]  /*4b850*/  LDL.LU.64 R18, [R1+0x4258] ;  /* 0x0042580001127983 */ /* 0x001f220000300a00 */
[----:B------:R-:W-:-:S02]  /*4b860*/  IMAD.MOV.U32 R29, RZ, RZ, R17 ;  /* 0x000000ffff1d7224 */ /* 0x000fc400078e0011 */
[----:B------:R-:W-:Y:S02]  /*4b870*/  IMAD.MOV.U32 R0, RZ, RZ, R16 ;  /* 0x000000ffff007224 */ /* 0x000fe400078e0010 */
[----:B------:R-:W3:Y:S04]  /*4b880*/  LDL.LU.64 R16, [R1+0x4250] ;  /* 0x0042500001107983 */ /* 0x000ee80000300a00 */
[----:B------:R-:W-:Y:S04]  /*4b890*/  STL [R1+0x3de4], R29 ;  /* 0x003de41d01007387 */ /* 0x000fe80000100800 */
[----:B------:R-:W-:Y:S01]  /*4b8a0*/  STL [R1+0x3de0], R0 ;  /* 0x003de00001007387 */ /* 0x000fe20000100800 */
[----:B----4-:R-:W-:-:S15]  /*4b8b0*/  HMMA.16816.F32 R8, R4, R18, R8 ;  /* 0x000000120408723c */ /* 0x010fde0000001808 */
[----:B------:R-:W-:-:S08]  /*4b8c0*/  NOP ;  /* 0x0000000000007918 */ /* 0x000fd00000000000 */
[----:B------:R-:W-:Y:S04]  /*4b8d0*/  STL.64 [R1+0x300], R8 ;  /* 0x0003000801007387 */ /* 0x000fe80000100a00 */
[----:B------:R0:W-:Y:S04]  /*4b8e0*/  STL.64 [R1+0x308], R10 ;  /* 0x0003080a01007387 */ /* 0x0001e80000100a00 */
[----:B0-----:R-:W2:Y:S02]  /*4b8f0*/  LDL.LU.64 R10, [R1+0x4248] ;  /* 0x00424800010a7983 */ /* 0x001ea40000300a00 */
[----:B--2---:R-:W-:Y:S02]  /*4b900*/  HMMA.16816.F32 R8, R4, R10, R12 ;  /* 0x0000000a0408723c */ /* 0x004fe4000000180c */
[----:B------:R-:W2:Y:S04]  /*4b910*/  LDL.LU.64 R14, [R1+0x4240] ;  /* 0x00424000010e7983 */ /* 0x000ea80000300a00 */
[----:B------:R-:W2:-:S15]  /*4b920*/  LDL.LU.64 R12, [R1+0x4238] ;  /* 0x00423800010c7983 */ /* 0x000e9e0000300a00 */
[----:B------:R-:W-:-:S02]  /*4b930*/  NOP ;  /* 0x0000000000007918 */ /* 0x000fc40000000000 */
        /* <DEDUP_REMOVED lines=37> */
[----:B0-----:R-:W3:Y:S04]  /*4bb90*/  LDL.LU.64 R10, [R1+0x41b8] ;  /* 0x0041b800010a7983 */ /* 0x001ee80000300a00 */
[----:B------:R-:W3:Y:S02]  /*4bba0*/  LDL.LU.64 R8, [R1+0x41b0] ;  /* 0x0041b00001087983 */ /* 0x000ee40000300a00 */
[----:B---3--:R-:W-:-:S15]  /*4bbb0*/  HMMA.16816.F32 R8, R4, R22, R8 ;  /* 0x000000160408723c */ /* 0x008fde0000001808 */
[----:B------:R-:W-:-:S08]  /*4bbc0*/  NOP ;  /* 0x0000000000007918 */ /* 0x000fd00000000000 */
[----:B------:R-:W-:Y:S04]  /*4bbd0*/  STL.64 [R1+0x2a0], R8 ;  /* 0x0002a00801007387 */ /* 0x000fe80000100a00 */
[----:B------:R0:W-:Y:S04]  /*4bbe0*/  STL.64 [R1+0x2a8], R10 ;  /* 0x0002a80a01007387 */ /* 0x0001e80000100a00 */
[----:B0-----:R-:W2:Y:S04]  /*4bbf0*/  LDL.LU.64 R10, [R1+0x41a8] ;  /* 0x0041a800010a7983 */ /* 0x001ea80000300a00 */
[----:B------:R0:W-:Y:S04]  /*4bc00*/  STL.64 [R1+0x4098], R22 ;  /* 0x0040981601007387 */ /* 0x0001e80000100a00 */
[----:B------:R-:W3:Y:S04]  /*4bc10*/  LDL.LU R20, [R1+0x1f0] ;  /* 0x0001f00001147983 */ /* 0x000ee80000300800 */
[----:B------:R-:W3:Y:S04]  /*4bc20*/  LDL.LU R21, [R1+0x1f4] ;  /* 0x0001f40001157983 */ /* 0x000ee80000300800 */
[----:B0-----:R-:W3:Y:S04]  /*4bc30*/  LDL.LU R22, [R1+0x1f8] ;  /* 0x0001f80001167983 */ /* 0x001ee80000300800 */
[----:B------:R-:W3:Y:S01]  /*4bc40*/  LDL.LU R23, [R1+0x1fc] ;  /* 0x0001fc0001177983 */ /* 0x000ee20000300800 */
[----:B--2---:R-:W-:Y:S03]  /*4bc50*/  HMMA.16816.F32 R8, R4, R10, R12 ;  /* 0x0000000a0408723c */ /* 0x004fe6000000180c */
[----:B------:R-:W2:Y:S04]  /*4bc60*/  LDL.LU.64 R14, [R1+0x41a0] ;  /* 0x0041a000010e7983 */ /* 0x000ea80000300a00 */
[----:B------:R-:W2:-:S15]  /*4bc70*/  LDL.LU.64 R12, [R1+0x4198] ;  /* 0x00419800010c7983 */ /* 0x000e9e0000300a00 */
[----:B------:R-:W-:-:S01]  /*4bc80*/  NOP ;  /* 0x0000000000007918 */ /* 0x000fc20000000000 */
        /* <DEDUP_REMOVED lines=32> */
[----:B------:R-:W2:-:S15]  /*4be90*/  LDL.LU.64 R14, [R1+0x4128] ;  /* 0x00412800010e7983 */ /* 0x000e9e0000300a00 */
[----:B------:R-:W-:-:S06]  /*4bea0*/  NOP ;  /* 0x0000000000007918 */ /* 0x000fcc0000000000 */
[----:B------:R-:W-:Y:S04]  /*4beb0*/  STL.64 [R1+0x240], R8 ;  /* 0x0002400801007387 */ /* 0x000fe80000100a00 */
[----:B------:R0:W-:Y:S04]  /*4bec0*/  STL.64 [R1+0x248], R10 ;  /* 0x0002480a01007387 */ /* 0x0001e80000100a00 */
[----:B0-----:R-:W2:Y:S04]  /*4bed0*/  LDL.LU.64 R10, [R1+0x4120] ;  /* 0x00412000010a7983 */ /* 0x001ea80000300a00 */
[----:B------:R-:W2:Y:S02]  /*4bee0*/  LDL.LU.64 R8, [R1+0x4118] ;  /* 0x0041180001087983 */ /* 0x000ea40000300a00 */
[----:B--2---:R-:W-:Y:S02]  /*4bef0*/  HMMA.16816.F32 R4, R4, R14, R8 ;  /* 0x0000000e0404723c */ /* 0x004fe40000001808 */
[----:B------:R-:W3:Y:S04]  /*4bf00*/  LDL.LU.64 R10, [R1+0x4110] ;  /* 0x00411000010a7983 */ /* 0x000ee80000300a00 */
[----:B------:R-:W3:Y:S04]  /*4bf10*/  LDL.LU.64 R8, [R1+0x4108] ;  /* 0x0041080001087983 */ /* 0x000ee80000300a00 */
[----:B------:R-:W-:-:S13]  /*4bf20*/  STL.64 [R1+0x4000], R14 ;  /* 0x0040000e01007387 */ /* 0x000fda0000100a00 */
[----:B------:R-:W-:Y:S04]  /*4bf30*/  STL.64 [R1+0x200], R4 ;  /* 0x0002000401007387 */ /* 0x000fe80000100a00 */
[----:B------:R3:W-:Y:S04]  /*4bf40*/  STL.64 [R1+0x208], R6 ;  /* 0x0002080601007387 */ /* 0x0007e80000100a00 */
[----:B------:R-:W2:Y:S01]  /*4bf50*/  LDL.LU R12, [R1+0x170] ;  /* 0x00017000010c7983 */ /* 0x000ea20000300800 */
[----:B---3--:R-:W-:-:S15]  /*4bf60*/  HMMA.16816.F32 R4, R8, R26, R20 ;  /* 0x0000001a0804723c */ /* 0x008fde0000001814 */
[----:B------:R-:W-:-:S08]  /*4bf70*/  NOP ;  /* 0x0000000000007918 */ /* 0x000fd00000000000 */
[----:B------:R-:W-:Y:S04]  /*4bf80*/  STL.64 [R1+0x1f0], R4 ;  /* 0x0001f00401007387 */ /* 0x000fe80000100a00 */
[----:B------:R-:W-:Y:S04]  /*4bf90*/  STL.64 [R1+0x1f8], R6 ;  /* 0x0001f80601007387 */ /* 0x000fe80000100a00 */
[----:B------:R-:W2:Y:S04]  /*4bfa0*/  LDL.LU R13, [R1+0x174] ;  /* 0x00017400010d7983 */ /* 0x000ea80000300800 */
[----:B------:R-:W3:Y:S04]  /*4bfb0*/  LDL.LU R14, [R1+0x178] ;  /* 0x00017800010e7983 */ /* 0x000ee80000300800 */
[----:B------:R-:W3:Y:S04]  /*4bfc0*/  LDL.LU R15, [R1+0x17c] ;  /* 0x00017c00010f7983 */ /* 0x000ee80000300800 */
[----:B---3--:R0:W-:Y:S04]  /*4bfd0*/  STL.64 [R1+0x40a8], R14 ;  /* 0x0040a80e01007387 */ /* 0x0081e80000100a00 */
[----:B--2---:R-:W-:Y:S04]  /*4bfe0*/  STL.64 [R1+0x40a0], R12 ;  /* 0x0040a00c01007387 */ /* 0x004fe80000100a00 */
[----:B0-----:R-:W2:Y:S04]  /*4bff0*/  LDL.LU.64 R14, [R1+0xb8] ;  /* 0x0000b800010e7983 */ /* 0x001ea80000300a00 */
[----:B--2---:R0:W-:Y:S04]  /*4c000*/  STL.64 [R1+0x40c0], R14 ;  /* 0x0040c00e01007387 */ /* 0x0041e80000100a00 */
[----:B0-----:R-:W2:Y:S04]  /*4c010*/  LDL.64 R14, [R1+0xc8] ;  /* 0x0000c800010e7983 */ /* 0x001ea80000100a00 */
[----:B--2---:R0:W-:Y:S04]  /*4c020*/  STL.64 [R1+0x40d8], R14 ;  /* 0x0040d80e01007387 */ /* 0x0041e80000100a00 */
[----:B0-----:R-:W2:Y:S04]  /*4c030*/  LDL.LU.64 R14, [R1+0xd8] ;  /* 0x0000d800010e7983 */ /* 0x001ea80000300a00 */
[----:B--2---:R0:W-:Y:S04]  /*4c040*/  STL.64 [R1+0x40f0], R14 ;  /* 0x0040f00e01007387 */ /* 0x0041e80000100a00 */
[----:B------:R-:W2:Y:S04]  /*4c050*/  LDL.LU R12, [R1+0x1e0] ;  /* 0x0001e000010c7983 */ /* 0x000ea80000300800 */
[----:B------:R-:W2:Y:S04]  /*4c060*/  LDL.LU R13, [R1+0x1e4] ;  /* 0x0001e400010d7983 */ /* 0x000ea80000300800 */
[----:B0-----:R-:W2:Y:S04]  /*4c070*/  LDL.LU R14, [R1+0x1e8] ;  /* 0x0001e800010e7983 */ /* 0x001ea80000300800 */
[----:B------:R-:W2:Y:S04]  /*4c080*/  LDL.LU R15, [R1+0x1ec] ;  /* 0x0001ec00010f7983 */ /* 0x000ea80000300800 */
[----:B------:R-:W3:Y:S04]  /*4c090*/  LDL.LU R20, [R1+0x190] ;  /* 0x0001900001147983 */ /* 0x000ee80000300800 */
        /* <DEDUP_REMOVED lines=25> */
[C---:B--2---:R-:W-:Y:S03]  /*4c230*/  HMMA.16816.F32 R12, R8.reuse, R18, R12 ;  /* 0x00000012080c723c */ /* 0x044fe6000000180c */
[----:B----4-:R0:W-:Y:S04]  /*4c240*/  STL.64 [R1+0x4100], R22 ;  /* 0x0041001601007387 */ /* 0x0101e80000100a00 */
[----:B---3--:R-:W-:Y:S04]  /*4c250*/  STL.64 [R1+0x40f8], R20 ;  /* 0x0040f81401007387 */ /* 0x008fe80000100a00 */
[----:B0-----:R-:W2:Y:S04]  /*4c260*/  LDL.LU.64 R22, [R1+0x8] ;  /* 0x0000080001167983 */ /* 0x001ea80000300a00 */
[----:B------:R0:W-:Y:S04]  /*4c270*/  STL.64 [R1+0x3ff8], R26 ;  /* 0x003ff81a01007387 */ /* 0x0001e80000100a00 */
[----:B------:R-:W-:Y:S04]  /*4c280*/  STL.64 [R1+0x3ff0], R24 ;  /* 0x003ff01801007387 */ /* 0x000fe80000100a00 */
[----:B0-----:R-:W3:Y:S04]  /*4c290*/  LDL.LU.64 R26, [R1+0x98] ;  /* 0x00009800011a7983 */ /* 0x001ee80000300a00 */
[----:B------:R-:W-:Y:S04]  /*4c2a0*/  STL.64 [R1+0x4010], R18 ;  /* 0x0040101201007387 */ /* 0x000fe80000100a00 */
[----:B------:R0:W-:Y:S04]  /*4c2b0*/  STL.64 [R1+0x4008], R16 ;  /* 0x0040081001007387 */ /* 0x0001e80000100a00 */
[----:B------:R-:W-:Y:S04]  /*4c2c0*/  STL.64 [R1+0x1e0], R12 ;  /* 0x0001e00c01007387 */ /* 0x000fe80000100a00 */
[----:B------:R2:W-:Y:S04]  /*4c2d0*/  STL.64 [R1+0x1e8], R14 ;  /* 0x0001e80e01007387 */ /* 0x0005e80000100a00 */
[----:B0-----:R-:W3:Y:S04]  /*4c2e0*/  LDL.LU R16, [R1+0x180] ;  /* 0x0001800001107983 */ /* 0x001ee80000300800 */
[----:B------:R-:W3:Y:S01]  /*4c2f0*/  LDL.LU R17, [R1+0x184] ;  /* 0x0001840001117983 */ /* 0x000ee20000300800 */
[----:B------:R-:W-:Y:S01]  /*4c300*/  IMAD.MOV.U32 R18, RZ, RZ, R3 ;  /* 0x000000ffff127224 */ /* 0x000fe200078e0003 */
[----:B--2---:R-:W-:Y:S07]  /*4c310*/  HMMA.16816.F32 R12, R8, R22, R4 ;  /* 0x00000016080c723c */ /* 0x004fee0000001804 */
[----:B------:R-:W-:-:S02]  /*4c320*/  IMAD.MOV.U32 R5, RZ, RZ, R22 ;  /* 0x000000ffff057224 */ /* 0x000fc400078e0016 */
[----:B------:R-:W-:Y:S02]  /*4c330*/  IMAD.MOV.U32 R4, RZ, RZ, R23 ;  /* 0x000000ffff047224 */ /* 0x000fe400078e0017 */
[----:B------:R-:W2:Y:S04]  /*4c340*/  LDL.LU.64 R22, [R1+0x4100] ;  /* 0x0041000001167983 */ /* 0x000ea80000300a00 */
[----:B------:R-:W2:Y:S08]  /*4c350*/  LDL.LU.64 R20, [R1+0x40f8] ;  /* 0x0040f80001147983 */ /* 0x000eb00000300a00 */
[----:B------:R-:W-:Y:S04]  /*4c360*/  STL.64 [R1+0x1d0], R12 ;  /* 0x0001d00c01007387 */ /* 0x000fe80000100a00 */
[----:B------:R0:W-:Y:S01]  /*4c370*/  STL [R1+0x1d8], R14 ;  /* 0x0001d80e01007387 */ /* 0x0001e20000100800 */
[----:B------:R-:W-:-:S03]  /*4c380*/  IMAD.MOV.U32 R3, RZ, RZ, R15 ;  /* 0x000000ffff037224 */ /* 0x000fc600078e000f */
[----:B0-----:R-:W2:Y:S04]  /*4c390*/  LDL.LU.64 R14, [R1+0x40f0] ;  /* 0x0040f000010e7983 */ /* 0x001ea80000300a00 */
[----:B------:R-:W-:Y:S04]  /*4c3a0*/  STL.64 [R1+0x3fd8], R4 ;  /* 0x003fd80401007387 */ /* 0x000fe80000100a00 */
[----:B------:R-:W4:Y:S04]  /*4c3b0*/  LDL.64 R6, [R1+0xa8] ;  /* 0x0000a80001067983 */ /* 0x000f280000100a00 */
[----:B------:R-:W-:Y:S01]  /*4c3c0*/  STL [R1+0x3ce0], R3 ;  /* 0x003ce00301007387 */ /* 0x000fe20000100800 */
[----:B--2---:R-:W-:Y:S06]  /*4c3d0*/  HMMA.16816.F32 R20, R8, R14, R20 ;  /* 0x0000000e0814723c */ /* 0x004fec0000001814 */
[----:B------:R-:W-:-:S02]  /*4c3e0*/  IMAD.MOV.U32 R29, RZ, RZ, R14 ;  /* 0x000000ffff1d7224 */ /* 0x000fc400078e000e */
[----:B------:R-:W-:-:S15]  /*4c3f0*/  IMAD.MOV.U32 R0, RZ, RZ, R15 ;  /* 0x000000ffff007224 */ /* 0x000fde00078e000f */
[----:B------:R-:W-:Y:S04]  /*4c400*/  STL.64 [R1+0x1c0], R20 ;  /* 0x0001c01401007387 */ /* 0x000fe80000100a00 */
[----:B------:R0:W-:Y:S04]  /*4c410*/  STL.64 [R1+0x1c8], R22 ;  /* 0x0001c81601007387 */ /* 0x0001e80000100a00 */
[----:B0-----:R-:W2:Y:S04]  /*4c420*/  LDL.LU.64 R22, [R1+0x40e8] ;  /* 0x0040e80001167983 */ /* 0x001ea80000300a00 */
[----:B------:R-:W2:Y:S04]  /*4c430*/  LDL.LU.64 R20, [R1+0x40e0] ;  /* 0x0040e00001147983 */ /* 0x000ea80000300a00 */
[----:B------:R-:W2:Y:S04]  /*4c440*/  LDL.LU.64 R14, [R1+0x40d8] ;  /* 0x0040d800010e7983 */ /* 0x000ea80000300a00 */
[----:B------:R-:W-:Y:S04]  /*4c450*/  STL [R1+0x3f98], R0 ;  /* 0x003f980001007387 */ /* 0x000fe80000100800 */
[----:B------:R-:W-:Y:S01]  /*4c460*/  STL [R1+0x3f94], R29 ;  /* 0x003f941d01007387 */ /* 0x000fe20000100800 */
[----:B--2---:R-:W-:Y:S06]  /*4c470*/  HMMA.16816.F32 R20, R8, R14, R20 ;  /* 0x0000000e0814723c */ /* 0x004fec0000001814 */
[----:B------:R-:W-:-:S15]  /*4c480*/  IMAD.MOV.U32 R28, RZ, RZ, R15 ;  /* 0x000000ffff1c7224 */ /* 0x000fde00078e000f */
[----:B------:R-:W-:-:S02]  /*4c490*/  NOP ;  /* 0x0000000000007918 */ /* 0x000fc40000000000 */
[----:B------:R-:W-:Y:S04]  /*4c4a0*/  STL.64 [R1+0x1b0], R20 ;  /* 0x0001b01401007387 */ /* 0x000fe80000100a00 */
[----:B------:R0:W-:Y:S04]  /*4c4b0*/  STL.64 [R1+0x1b8], R22 ;  /* 0x0001b81601007387 */ /* 0x0001e80000100a00 */
[----:B0-----:R-:W2:Y:S04]  /*4c4c0*/  LDL.LU.64 R22, [R1+0x40d0] ;  /* 0x0040d00001167983 */ /* 0x001ea80000300a00 */
[----:B------:R-:W2:Y:S04]  /*4c4d0*/  LDL.LU.64 R20, [R1+0x40c8] ;  /* 0x0040c80001147983 */ /* 0x000ea80000300a00 */
[----:B------:R-:W2:Y:S04]  /*4c4e0*/  LDL.LU.64 R14, [R1+0x40c0] ;  /* 0x0040c000010e7983 */ /* 0x000ea80000300a00 */
[----:B------:R-:W-:Y:S01]  /*4c4f0*/  STL [R1+0x3f9c], R28 ;  /* 0x003f9c1c01007387 */ /* 0x000fe20000100800 */
[----:B--2---:R-:W-:-:S15]  /*4c500*/  HMMA.16816.F32 R20, R8, R14, R20 ;  /* 0x0000000e0814723c */ /* 0x004fde0000001814 */
[----:B------:R-:W-:-:S08]  /*4c510*/  NOP ;  /* 0x0000000000007918 */ /* 0x000fd00000000000 */
[----:B------:R-:W-:Y:S04]  /*4c520*/  STL.64 [R1+0x600], R20 ;  /* 0x0006001401007387 */ /* 0x000fe80000100a00 */
[----:B------:R0:W-:Y:S04]  /*4c530*/  STL.64 [R1+0x608], R22 ;  /* 0x0006081601007387 */ /* 0x0001e80000100a00 */
[----:B0-----:R-:W4:Y:S04]  /*4c540*/  LDL.LU.64 R22, [R1+0x40b8] ;  /* 0x0040b80001167983 */ /* 0x001f280000300a00 */
[----:B------:R-:W4:Y:S01]  /*4c550*/  LDL.LU.64 R20, [R1+0x40b0] ;  /* 0x0040b00001147983 */ /* 0x000f220000300a00 */
[----:B------:R-:W-:-:S02]  /*4c560*/  IMAD.MOV.U32 R29, RZ, RZ, R15 ;  /* 0x000000ffff1d7224 */ /* 0x000fc400078e000f */
[----:B------:R-:W-:Y:S02]  /*4c570*/  IMAD.MOV.U32 R0, RZ, RZ, R14 ;  /* 0x000000ffff007224 */ /* 0x000fe400078e000e */
[----:B------:R-:W2:Y:S04]  /*4c580*/  LDL.LU.64 R14, [R1+0x40a8] ;  /* 0x0040a800010e7983 */ /* 0x000ea80000300a00 */
[----:B------:R-:W2:Y:S04]  /*4c590*/  LDL.LU.64 R12, [R1+0x40a0] ;  /* 0x0040a000010c7983 */ /* 0x000ea80000300a00 */
[----:B------:R-:W-:Y:S04]  /*4c5a0*/  STL [R1+0x3fa4], R29 ;  /* 0x003fa41d01007387 */ /* 0x000fe80000100800 */
[----:B------:R-:W-:Y:S01]  /*4c5b0*/  STL [R1+0x3fa0], R0 ;  /* 0x003fa00001007387 */ /* 0x000fe20000100800 */
[----:B----4-:R-:W-:-:S15]  /*4c5c0*/  HMMA.16816.F32 R20, R8, R6, R20 ;  /* 0x000000060814723c */ /* 0x010fde0000001814 */
[----:B------:R-:W-:-:S08]  /*4c5d0*/  NOP ;  /* 0x0000000000007918 */ /* 0x000fd00000000000 */
[----:B------:R-:W-:Y:S04]  /*4c5e0*/  STL.64 [R1+0x5f0], R20 ;  /* 0x0005f01401007387 */ /* 0x000fe80000100a00 */
[----:B------:R0:W-:Y:S04]  /*4c5f0*/  STL.64 [R1+0x5f8], R22 ;  /* 0x0005f81601007387 */ /* 0x0001e80000100a00 */
[----:B0-----:R-:W2:Y:S01]  /*4c600*/  LDL.LU.64 R22, [R1+0x4098] ;  /* 0x0040980001167983 */ /* 0x001ea20000300a00 */
[----:B------:R-:W-:Y:S02]  /*4c610*/  IMAD.MOV.U32 R19, RZ, RZ, R2 ;  /* 0x000000ffff137224 */ /* 0x000fe400078e0002 */
[----:B------:R-:W-:-:S05]  /*4c620*/  IMAD.MOV.U32 R28, RZ, RZ, R7 ;  /* 0x000000ffff1c7224 */ /* 0x000fca00078e0007 */
[----:B---3--:R-:W-:Y:S01]  /*4c630*/  HMMA.16816.F32 R4, R8, R26, R16 ;  /* 0x0000001a0804723c */ /* 0x008fe20000001810 */
[----:B------:R-:W-:Y:S05]  /*4c640*/  STL [R1+0x3fa8], R28 ;  /* 0x003fa81c01007387 */ /* 0x000fea0000100800 */
[----:B------:R-:W-:Y:S02]  /*4c650*/  IMAD.MOV.U32 R0, RZ, RZ, R27 ;  /* 0x000000ffff007224 */ /* 0x000fe400078e001b */
[----:B------:R-:W-:-:S15]  /*4c660*/  IMAD.MOV.U32 R29, RZ, RZ, R26 ;  /* 0x000000ffff1d7224 */ /* 0x000fde00078e001a */
[----:B------:R-:W-:Y:S04]  /*4c670*/  STL.64 [R1+0x5e0], R4 ;  /* 0x0005e00401007387 */ /* 0x000fe80000100a00 */
[----:B------:R2:W-:Y:S04]  /*4c680*/  STL.64 [R1+0x5e8], R6 ;  /* 0x0005e80601007387 */ /* 0x0005e80000100a00 */
[----:B------:R-:W-:Y:S04]  /*4c690*/  STL [R1+0x3fb0], R0 ;  /* 0x003fb00001007387 */ /* 0x000fe80000100800 */
[----:B------:R-:W-:Y:S01]  /*4c6a0*/  STL [R1+0x3fac], R29 ;  /* 0x003fac1d01007387 */ /* 0x000fe20000100800 */
[----:B--2---:R-:W-:-:S15]  /*4c6b0*/  HMMA.16816.F32 R4, R8, R22, R12 ;  /* 0x000000160804723c */ /* 0x004fde000000180c */
[----:B------:R-:W-:-:S08]  /*4c6c0*/  NOP ;  /* 0x0000000000007918 */ /* 0x000fd00000000000 */
[----:B------:R-:W-:Y:S04]  /*4c6d0*/  STL.64 [R1+0x5d0], R4 ;  /* 0x0005d00401007387 */ /* 0x000fe80000100a00 */
[----:B------:R-:W-:Y:S04]  /*4c6e0*/  STL [R1+0x5d8], R6 ;  /* 0x0005d80601007387 */ /* 0x000fe80000100800 */
[----:B------:R-:W2:Y:S04]  /*4c6f0*/  LDL.LU R24, [R1+0x100] ;  /* 0x0001000001187983 */ /* 0x000ea80000300800 */
[----:B------:R-:W2:Y:S04]  /*4c700*/  LDL.LU R25, [R1+0x104] ;  /* 0x0001040001197983 */ /* 0x000ea80000300800 */
[----:B------:R-:W3:Y:S04]  /*4c710*/  LDL.LU R26, [R1+0x108] ;  /* 0x00010800011a7983 */ /* 0x000ee80000300800 */
[----:B------:R-:W3:Y:S04]  /*4c720*/  LDL.LU R27, [R1+0x10c] ;  /* 0x00010c00011b7983 */ /* 0x000ee80000300800 */
[----:B---3--:R0:W-:Y:S04]  /*4c730*/  STL.64 [R1+0x4020], R26 ;  /* 0x0040201a01007387 */ /* 0x0081e80000100a00 */
[----:B--2---:R-:W-:Y:S04]  /*4c740*/  STL.64 [R1+0x4018], R24 ;  /* 0x0040181801007387 */ /* 0x004fe80000100a00 */
[----:B0-----:R-:W2:Y:S04]  /*4c750*/  LDL.LU.64 R26, [R1+0x38] ;  /* 0x00003800011a7983 */ /* 0x001ea80000300a00 */
[----:B--2---:R0:W-:Y:S04]  /*4c760*/  STL.64 [R1+0x4038], R26 ;  /* 0x0040381a01007387 */ /* 0x0041e80000100a00 */
[----:B------:R-:W2:Y:S04]  /*4c770*/  LDL.LU R16, [R1+0x110] ;  /* 0x0001100001107983 */ /* 0x000ea80000300800 */
[----:B------:R-:W2:Y:S04]  /*4c780*/  LDL.LU R17, [R1+0x114] ;  /* 0x0001140001117983 */ /* 0x000ea80000300800 */
[----:B------:R-:W3:Y:S04]  /*4c790*/  LDL.LU R18, [R1+0x118] ;  /* 0x0001180001127983 */ /* 0x000ee80000300800 */
[----:B------:R-:W3:Y:S04]  /*4c7a0*/  LDL.LU R19, [R1+0x11c] ;  /* 0x00011c0001137983 */ /* 0x000ee80000300800 */
[----:B0-----:R-:W4:Y:S04]  /*4c7b0*/  LDL.64 R26, [R1+0x48] ;  /* 0x00004800011a7983 */ /* 0x001f280000100a00 */
[----:B----4-:R0:W-:Y:S04]  /*4c7c0*/  STL.64 [R1+0x4050], R26 ;  /* 0x0040501a01007387 */ /* 0x0101e80000100a00 */
[----:B0-----:R-:W4:Y:S04]  /*4c7d0*/  LDL.LU.64 R26, [R1+0x58] ;  /* 0x00005800011a7983 */ /* 0x001f280000300a00 */
[----:B----4-:R0:W-:Y:S04]  /*4c7e0*/  STL.64 [R1+0x4068], R26 ;  /* 0x0040681a01007387 */ /* 0x0101e80000100a00 */
[----:B0-----:R-:W4:Y:S04]  /*4c7f0*/  LDL.64 R26, [R1+0x68] ;  /* 0x00006800011a7983 */ /* 0x001f280000100a00 */
[----:B----4-:R0:W-:Y:S04]  /*4c800*/  STL.64 [R1+0x4080], R26 ;  /* 0x0040801a01007387 */ /* 0x0101e80000100a00 */
[----:B0-----:R-:W4:Y:S04]  /*4c810*/  LDL.LU.64 R26, [R1+0x78] ;  /* 0x00007800011a7983 */ /* 0x001f280000300a00 */
[----:B---3--:R-:W-:Y:S04]  /*4c820*/  STL.64 [R1+0x4030], R18 ;  /* 0x0040301201007387 */ /* 0x008fe80000100a00 */
[----:B--2---:R0:W-:Y:S04]  /*4c830*/  STL.64 [R1+0x4028], R16 ;  /* 0x0040281001007387 */ /* 0x0041e80000100a00 */
        /* <DEDUP_REMOVED lines=29> */
[----:B------:R-:W3:Y:S04]  /*4ca10*/  LDL.LU R20, [R1+0xf0] ;  /* 0x0000f00001147983 */ /* 0x000ee80000300800 */
[----:B------:R-:W3:Y:S01]  /*4ca20*/  LDL.LU R21, [R1+0xf4] ;  /* 0x0000f40001157983 */ /* 0x000ee20000300800 */
[----:B------:R-:W-:-:S03]  /*4ca30*/  IMAD.MOV.U32 R28, RZ, RZ, R23 ;  /* 0x000000ffff1c7224 */ /* 0x000fc600078e0017 */
[----:B------:R-:W3:Y:S04]  /*4ca40*/  LDL.LU R22, [R1+0xf8] ;  /* 0x0000f80001167983 */ /* 0x000ee80000300800 */
[----:B------:R-:W3:Y:S01]  /*4ca50*/  LDL.LU R23, [R1+0xfc] ;  /* 0x0000fc0001177983 */ /* 0x000ee20000300800 */
[----:B------:R-:W-:-:S03]  /*4ca60*/  IMAD.MOV.U32 R2, RZ, RZ, R7 ;  /* 0x000000ffff027224 */ /* 0x000fc600078e0007 */
[----:B------:R-:W3:Y:S04]  /*4ca70*/  LDL.LU R4, [R1+0xe0] ;  /* 0x0000e00001047983 */ /* 0x000ee80000300800 */
[----:B------:R-:W3:Y:S04]  /*4ca80*/  LDL.LU R5, [R1+0xe4] ;  /* 0x0000e40001057983 */ /* 0x000ee80000300800 */
[----:B------:R-:W3:Y:S04]  /*4ca90*/  LDL.LU R6, [R1+0xe8] ;  /* 0x0000e80001067983 */ /* 0x000ee80000300800 */
[----:B------:R-:W3:Y:S04]  /*4caa0*/  LDL.LU R7, [R1+0xec] ;  /* 0x0000ec0001077983 */ /* 0x000ee80000300800 */
[----:B------:R-:W-:Y:S04]  /*4cab0*/  STL [R1+0x3fb4], R28 ;  /* 0x003fb41c01007387 */ /* 0x000fe80000100800 */
[----:B------:R-:W-:Y:S01]  /*4cac0*/  STL [R1+0x3ce4], R2 ;  /* 0x003ce40201007387 */ /* 0x000fe20000100800 */
[----:B----4-:R-:W-:-:S02]  /*4cad0*/  IMAD.MOV.U32 R0, RZ, RZ, R26 ;  /* 0x000000ffff007224 */ /* 0x010fc400078e001a */
[----:B------:R-:W-:Y:S01]  /*4cae0*/  IMAD.MOV.U32 R29, RZ, RZ, R27 ;  /* 0x000000ffff1d7224 */ /* 0x000fe200078e001b */
[----:B--2---:R-:W-:-:S15]  /*4caf0*/  HMMA.16816.F32 R16, R8, R26, R16 ;  /* 0x0000001a0810723c */ /* 0x004fde0000001810 */
[----:B------:R-:W-:-:S08]  /*4cb00*/  NOP ;  /* 0x0000000000007918 */ /* 0x000fd00000000000 */
        /* <DEDUP_REMOVED lines=43> */
[----:B------:R-:W4:Y:S04]  /*4cdc0*/  LDL.LU.64 R26, [R1+0x4020] ;  /* 0x00402000011a7983 */ /* 0x000f280000300a00 */
[----:B------:R-:W4:Y:S04]  /*4cdd0*/  LDL.LU.64 R24, [R1+0x4018] ;  /* 0x0040180001187983 */ /* 0x000f280000300a00 */
[----:B------:R-:W-:Y:S04]  /*4cde0*/  STL [R1+0x3fd4], R29 ;  /* 0x003fd41d01007387 */ /* 0x000fe80000100800 */
[----:B------:R-:W-:Y:S01]  /*4cdf0*/  STL [R1+0x3fd0], R0 ;  /* 0x003fd00001007387 */ /* 0x000fe20000100800 */
[----:B---3--:R-:W-:Y:S01]  /*4ce00*/  IMAD.MOV.U32 R28, RZ, RZ, R15 ;  /* 0x000000ffff1c7224 */ /* 0x008fe200078e000f */
[----:B--2---:R-:W-:-:S15]  /*4ce10*/  HMMA.16816.F32 R16, R8, R14, R16 ;  /* 0x0000000e0810723c */ /* 0x004fde0000001810 */
[----:B------:R-:W-:-:S08]  /*4ce20*/  NOP ;  /* 0x0000000000007918 */ /* 0x000fd00000000000 */
[----:B------:R-:W-:Y:S04]  /*4ce30*/  STL.64 [R1+0x570], R16 ;  /* 0x0005701001007387 */ /* 0x000fe80000100a00 */
[----:B------:R0:W-:Y:S04]  /*4ce40*/  STL.64 [R1+0x578], R18 ;  /* 0x0005781201007387 */ /* 0x0001e80000100a00 */
[----:B0-----:R-:W2:Y:S04]  /*4ce50*/  LDL.LU.64 R18, [R1+0x4010] ;  /* 0x0040100001127983 */ /* 0x001ea80000300a00 */
[----:B------:R-:W3:Y:S04]  /*4ce60*/  LDL.LU.64 R16, [R1+0x4008] ;  /* 0x0040080001107983 */ /* 0x000ee80000300a00 */
[----:B------:R-:W4:Y:S02]  /*4ce70*/  LDL.LU.64 R14, [R1+0x4000] ;  /* 0x00400000010e7983 */ /* 0x000f240000300a00 */
[----:B----4-:R-:W-:Y:S02]  /*4ce80*/  HMMA.16816.F32 R8, R8, R14, R24 ;  /* 0x0000000e0808723c */ /* 0x010fe40000001818 */
[----:B------:R-:W4:Y:S04]  /*4ce90*/  LDL.LU.64 R26, [R1+0x3ff8] ;  /* 0x003ff800011a7983 */ /* 0x000f280000300a00 */
[----:B------:R-:W3:Y:S01]  /*4cea0*/  LDL.LU.64 R24, [R1+0x3ff0] ;  /* 0x003ff00001187983 */ /* 0x000ee20000300a00 */
[----:B------:R-:W-:-:S02]  /*4ceb0*/  IMAD.MOV.U32 R29, RZ, RZ, R14 ;  /* 0x000000ffff1d7224 */ /* 0x000fc400078e000e */
[----:B------:R-:W-:-:S14]  /*4cec0*/  IMAD.MOV.U32 R0, RZ, RZ, R15 ;  /* 0x000000ffff007224 */ /* 0x000fdc00078e000f */
[----:B------:R-:W-:Y:S04]  /*4ced0*/  STL.64 [R1+0x540], R8 ;  /* 0x0005400801007387 */ /* 0x000fe80000100a00 */
[----:B------:R0:W-:Y:S04]  /*4cee0*/  STL.64 [R1+0x548], R10 ;  /* 0x0005480a01007387 */ /* 0x0001e80000100a00 */
[----:B------:R-:W4:Y:S04]  /*4cef0*/  LDL.LU.64 R14, [R1+0x3fe8] ;  /* 0x003fe800010e7983 */ /* 0x000f280000300a00 */
[----:B------:R-:W4:Y:S01]  /*4cf00*/  LDL.LU.64 R12, [R1+0x3fe0] ;  /* 0x003fe000010c7983 */ /* 0x000f220000300a00 */
[----:B0-----:R-:W0:Y:S02]  /*4cf10*/  S2R R11, SR_TID.X ;  /* 0x00000000000b7919 */ /* 0x001e240000002100 */
[----:B0-----:R-:W-:Y:S01]  /*4cf20*/  IMAD.SHL.U32 R8, R11, 0x2, RZ ;  /* 0x000000020b087824 */ /* 0x001fe200078e00ff */
[----:B----4-:R-:W-:-:S15]  /*4cf30*/  HMMA.16816.F32 R20, R12, R26, R20 ;  /* 0x0000001a0c14723c */ /* 0x010fde0000001814 */
[----:B------:R-:W-:-:S08]  /*4cf40*/  NOP ;  /* 0x0000000000007918 */ /* 0x000fd00000000000 */
[----:B------:R0:W-:Y:S02]  /*4cf50*/  STL.64 [R1+0x520], R20 ;  /* 0x0005201401007387 */ /* 0x0001e40000100a00 */
[----:B0-----:R-:W0:Y:S01]  /*4cf60*/  S2R R21, SR_TID.X ;  /* 0x0000000000157919 */ /* 0x001e220000002100 */
[----:B--2---:R-:W-:Y:S01]  /*4cf70*/  HMMA.16816.F32 R4, R12, R18, R4 ;  /* 0x000000120c04723c */ /* 0x004fe20000001804 */
[----:B------:R0:W-:Y:S02]  /*4cf80*/  STL.64 [R1+0x528], R22 ;  /* 0x0005281601007387 */ /* 0x0001e40000100a00 */
[C---:B0-----:R-:W-:Y:S01]  /*4cf90*/  LOP3.LUT R23, R21.reuse, 0x7, RZ, 0xc0, !PT ;  /* 0x0000000715177812 */ /* 0x041fe200078ec0ff */
[C---:B------:R-:W-:Y:S01]  /*4cfa0*/  IMAD.SHL.U32 R20, R21.reuse, 0x2, RZ ;  /* 0x0000000215147824 */ /* 0x040fe200078e00ff */
[----:B------:R-:W-:-:S03]  /*4cfb0*/  LOP3.LUT R22, R21, 0x7, RZ, 0xc0, !PT ;  /* 0x0000000715167812 */ /* 0x000fc600078ec0ff */
[----:B------:R-:W-:Y:S02]  /*4cfc0*/  IMAD R23, R23, 0x90, RZ ;  /* 0x0000009017177824 */ /* 0x000fe400078e02ff */
[----:B------:R-:W-:-:S03]  /*4cfd0*/  IMAD.SHL.U32 R21, R21, 0x40, RZ ;  /* 0x0000004015157824 */ /* 0x000fc600078e00ff */
[----:B------:R-:W-:Y:S01]  /*4cfe0*/  LOP3.LUT R23, R23, 0x10, R20, 0x78, !PT ;  /* 0x0000001017177812 */ /* 0x000fe200078e7814 */
[----:B------:R-:W-:-:S03]  /*4cff0*/  IMAD R22, R22, 0x110, RZ ;  /* 0x0000011016167824 */ /* 0x000fc600078e02ff */
[----:B------:R-:W-:-:S06]  /*4d000*/  LOP3.LUT R23, R23, 0x400, R21, 0xf8, !PT ;  /* 0x0000040017177812 */ /* 0x000fcc00078ef815 */
[----:B------:R0:W-:Y:S04]  /*4d010*/  STL.64 [R1+0x500], R4 ;  /* 0x0005000401007387 */ /* 0x0001e80000100a00 */
[----:B------:R-:W-:Y:S01]  /*4d020*/  STL.64 [R1+0x508], R6 ;  /* 0x0005080601007387 */ /* 0x000fe20000100a00 */
[----:B------:R-:W-:-:S03]  /*4d030*/  LOP3.LUT R10, R22, 0x30, R8, 0x78, !PT ;  /* 0x00000030160a7812 */ /* 0x000fc600078e7808 */
[----:B------:R-:W1:Y:S04]  /*4d040*/  LDSM.16.MT88.4 R20, [R23+UR4+0x11000] ;  /* 0x011000041714783b */ /* 0x000e680008004200 */
[----:B0-----:R-:W2:Y:S04]  /*4d050*/  LDL.LU.64 R4, [R1+0x3fd8] ;  /* 0x003fd80001047983 */ /* 0x001ea80000300a00 */
[----:B---3--:R-:W-:Y:S04]  /*4d060*/  STL.64 [R1+0x3e50], R16 ;  /* 0x003e501001007387 */ /* 0x008fe80000100a00 */
[----:B-1----:R-:W-:Y:S04]  /*4d070*/  STL.64 [R1+0x3e60], R22 ;  /* 0x003e601601007387 */ /* 0x002fe80000100a00 */
[----:B------:R0:W-:Y:S04]  /*4d080*/  STL.64 [R1+0x3e58], R20 ;  /* 0x003e581401007387 */ /* 0x0001e80000100a00 */
[----:B0-----:R-:W3:Y:S04]  /*4d090*/  LDL.LU R20, [R1+0x3e0] ;  /* 0x0003e00001147983 */ /* 0x001ee80000300800 */
[----:B------:R-:W3:Y:S01]  /*4d0a0*/  LDL.LU R21, [R1+0x3e4] ;  /* 0x0003e40001157983 */ /* 0x000ee20000300800 */
[----:B------:R-:W-:-:S05]  /*4d0b0*/  IMAD.SHL.U32 R9, R11, 0x40, RZ ;  /* 0x000000400b097824 */ /* 0x000fca00078e00ff */
[----:B------:R-:W-:-:S04]  /*4d0c0*/  LOP3.LUT R10, R10, 0x800, R9, 0xf8, !PT ;  /* 0x000008000a0a7812 */ /* 0x000fc800078ef809 */
[----:B------:R-:W-:Y:S01]  /*4d0d0*/  LOP3.LUT R10, R10, 0x40, RZ, 0x3c, !PT ;  /* 0x000000400a0a7812 */ /* 0x000fe200078e3cff */
[----:B------:R-:W-:Y:S02]  /*4d0e0*/  IMAD.MOV.U32 R22, RZ, RZ, R25 ;  /* 0x000000ffff167224 */ /* 0x000fe400078e0019 */
[----:B------:R-:W-:Y:S02]  /*4d0f0*/  IMAD.MOV.U32 R23, RZ, RZ, R24 ;  /* 0x000000ffff177224 */ /* 0x000fe400078e0018 */
[----:B------:R-:W0:Y:S04]  /*4d100*/  LDSM.16.M88.4 R24, [R10+UR4] ;  /* 0x000000040a18783b */ /* 0x000e280008000200 */
[----:B0-----:R-:W-:Y:S04]  /*4d110*/  STL [R1+0x3974], R26 ;  /* 0x0039741a01007387 */ /* 0x001fe80000100800 */
[----:B------:R-:W-:Y:S04]  /*4d120*/  STL [R1+0x3970], R27 ;  /* 0x0039701b01007387 */ /* 0x000fe80000100800 */
[----:B------:R-:W-:Y:S01]  /*4d130*/  STL.64 [R1+0x3e68], R24 ;  /* 0x003e681801007387 */ /* 0x000fe20000100a00 */
[----:B--2---:R-:W-:-:S02]  /*4d140*/  IMAD.MOV.U32 R18, RZ, RZ, R5 ;  /* 0x000000ffff127224 */ /* 0x004fc400078e0005 */
[----:B------:R-:W-:Y:S02]  /*4d150*/  IMAD.MOV.U32 R19, RZ, RZ, R4 ;  /* 0x000000ffff137224 */ /* 0x000fe400078e0004 */
[----:B------:R-:W0:Y:S04]  /*4d160*/  LDSM.16.M88.4 R4, [R10+UR4+0x1000] ;  /* 0x001000040a04783b */ /* 0x000e280008000200 */
[----:B0-----:R-:W-:Y:S04]  /*4d170*/  STL.64 [R1+0x3e78], R6 ;  /* 0x003e780601007387 */ /* 0x001fe80000100a00 */
[----:B------:R3:W-:Y:S02]  /*4d180*/  STL.64 [R1+0x3e70], R4 ;  /* 0x003e700401007387 */ /* 0x0007e40000100a00 */
[----:B---3--:R-:W-:Y:S06]  /*4d190*/  HMMA.16816.F32 R4, R12, R18, R20 ;  /* 0x000000120c04723c */ /* 0x008fec0000001814 */
[----:B------:R-:W-:Y:S04]  /*4d1a0*/  STL.64 [R1+0x3f88], R14 ;  /* 0x003f880e01007387 */ /* 0x000fe80000100a00 */
[----:B------:R-:W-:Y:S04]  /*4d1b0*/  STL.64 [R1+0x3f80], R12 ;  /* 0x003f800c01007387 */ /* 0x000fe80000100a00 */
[----:B------:R-:W-:Y:S04]  /*4d1c0*/  LDSM.16.M88.4 R16, [R10+UR4+0x3000] ;  /* 0x003000040a10783b */ /* 0x000fe80008000200 */
[----:B------:R-:W-:Y:S05]  /*4d1d0*/  LDSM.16.M88.4 R12, [R10+UR4+0x4000] ;  /* 0x004000040a0c783b */ /* 0x000fea0008000200 */
[----:B------:R-:W-:Y:S04]  /*4d1e0*/  STL.64 [R1+0x3f0], R4 ;  /* 0x0003f00401007387 */ /* 0x000fe80000100a00 */
[----:B------:R-:W-:Y:S04]  /*4d1f0*/  STL.64 [R1+0x3f8], R6 ;  /* 0x0003f80601007387 */ /* 0x000fe80000100a00 */
[----:B------:R-:W0:Y:S04]  /*4d200*/  LDSM.16.M88.4 R4, [R10+UR4+0x2000] ;  /* 0x002000040a04783b */ /* 0x000e280008000200 */
[----:B0-----:R-:W-:Y:S01]  /*4d210*/  STL.64 [R1], R4 ;  /* 0x0000000401007387 */ /* 0x001fe20000100a00 */
[----:B------:R-:W-:-:S03]  /*4d220*/  IMAD.MOV.U32 R3, RZ, RZ, R4 ;  /* 0x000000ffff037224 */ /* 0x000fc600078e0004 */
[----:B------:R-:W-:Y:S01]  /*4d230*/  STL.64 [R1+0x8], R6 ;  /* 0x0000080601007387 */ /* 0x000fe20000100a00 */
[----:B------:R-:W-:-:S03]  /*4d240*/  IMAD.MOV.U32 R2, RZ, RZ, R5 ;  /* 0x000000ffff027224 */ /* 0x000fc600078e0005 */
[----:B------:R-:W0:Y:S04]  /*4d250*/  LDSM.16.M88.4 R4, [R10+UR4+0x5000] ;  /* 0x005000040a04783b */ /* 0x000e280008000200 */
[----:B------:R-:W-:Y:S04]  /*4d260*/  STL.64 [R1+0x1a0], R16 ;  /* 0x0001a01001007387 */ /* 0x000fe80000100a00 */
[----:B------:R-:W-:Y:S04]  /*4d270*/  STL.64 [R1+0x1a8], R18 ;  /* 0x0001a81201007387 */ /* 0x000fe80000100a00 */
[----:B------:R-:W1:Y:S04]  /*4d280*/  LDSM.16.M88.4 R16, [R10+UR4+0x6000] ;  /* 0x006000040a10783b */ /* 0x000e680008000200 */
[----:B------:R-:W-:Y:S04]  /*4d290*/  STL.64 [R1+0x190], R12 ;  /* 0x0001900c01007387 */ /* 0x000fe80000100a00 */
[----:B------:R-:W-:Y:S04]  /*4d2a0*/  STL.64 [R1+0x198], R14 ;  /* 0x0001980e01007387 */ /* 0x000fe80000100a00 */
[----:B------:R-:W2:Y:S04]  /*4d2b0*/  LDSM.16.M88.4 R12, [R10+UR4+0x7000] ;  /* 0x007000040a0c783b */ /* 0x000ea80008000200 */
[----:B0-----:R-:W-:Y:S04]  /*4d2c0*/  STL.64 [R1+0x180], R4 ;  /* 0x0001800401007387 */ /* 0x001fe80000100a00 */
[----:B------:R-:W-:Y:S04]  /*4d2d0*/  STL.64 [R1+0x188], R6 ;  /* 0x0001880601007387 */ /* 0x000fe80000100a00 */
[----:B------:R-:W0:Y:S04]  /*4d2e0*/  LDSM.16.M88.4 R4, [R10+UR4+0x8000] ;  /* 0x008000040a04783b */ /* 0x000e280008000200 */
[----:B-1----:R-:W-:Y:S04]  /*4d2f0*/  STL.64 [R1+0x170], R16 ;  /* 0x0001701001007387 */ /* 0x002fe80000100a00 */
[----:B------:R1:W-:Y:S04]  /*4d300*/  STL.64 [R1+0x178], R18 ;  /* 0x0001781201007387 */ /* 0x0003e80000100a00 */
[----:B--2---:R-:W-:Y:S04]  /*4d310*/  STL.64 [R1+0x160], R12 ;  /* 0x0001600c01007387 */ /* 0x004fe80000100a00 */
[----:B------:R-:W-:Y:S01]  /*4d320*/  STL.64 [R1+0x168], R14 ;  /* 0x0001680e01007387 */ /* 0x000fe20000100a00 */
[----:B------:R-:W-:-:S03]  /*4d330*/  IMAD.MOV.U32 R27, RZ, RZ, R28 ;  /* 0x000000ffff1b7224 */ /* 0x000fc600078e001c */
[----:B------:R-:W2:Y:S01]  /*4d340*/  LDSM.16.M88.4 R12, [R10+UR4+0x9000] ;  /* 0x009000040a0c783b */ /* 0x000ea20008000200 */
[----:B-1----:R-:W-:Y:S02]  /*4d350*/  IMAD.MOV.U32 R18, RZ, RZ, R29 ;  /* 0x000000ffff127224 */ /* 0x002fe400078e001d */
[----:B------:R-:W-:Y:S01]  /*4d360*/  IMAD.MOV.U32 R19, RZ, RZ, R0 ;  /* 0x000000ffff137224 */ /* 0x000fe200078e0000 */
[----:B------:R-:W3:Y:S04]  /*4d370*/  LDL.LU R29, [R1+0x3fd4] ;  /* 0x003fd400011d7983 */ /* 0x000ee80000300800 */
[----:B0-----:R0:W-:Y:S04]  /*4d380*/  STL.64 [R1+0x150], R4 ;  /* 0x0001500401007387 */ /* 0x0011e80000100a00 */
[----:B------:R1:W-:Y:S04]  /*4d390*/  STL.64 [R1+0x158], R6 ;  /* 0x0001580601007387 */ /* 0x0003e80000100a00 */
[----:B------:R-:W4:Y:S04]  /*4d3a0*/  LDL.LU R0, [R1+0x3fd0] ;  /* 0x003fd00001007983 */ /* 0x000f280000300800 */
[----:B------:R4:W-:Y:S04]  /*4d3b0*/  STL.64 [R1+0x3e80], R18 ;  /* 0x003e801201007387 */ /* 0x0009e80000100a00 */
[----:B------:R-:W2:Y:S04]  /*4d3c0*/  LDL.LU R20, [R1+0x550] ;  /* 0x0005500001147983 */ /* 0x000ea80000300800 */
[----:B------:R-:W2:Y:S04]  /*4d3d0*/  LDL.LU R21, [R1+0x554] ;  /* 0x0005540001157983 */ /* 0x000ea80000300800 */
[----:B------:R-:W3:Y:S04]  /*4d3e0*/  LDL.LU R22, [R1+0x558] ;  /* 0x0005580001167983 */ /* 0x000ee80000300800 */
[----:B------:R-:W3:Y:S04]  /*4d3f0*/  LDL.LU R23, [R1+0x55c] ;  /* 0x00055c0001177983 */ /* 0x000ee80000300800 */
[----:B---3--:R-:W-:Y:S04]  /*4d400*/  STL.64 [R1+0x3e90], R22 ;  /* 0x003e901601007387 */ /* 0x008fe80000100a00 */
[----:B--2---:R-:W-:Y:S04]  /*4d410*/  STL.64 [R1+0x3e88], R20 ;  /* 0x003e881401007387 */ /* 0x004fe80000100a00 */
[----:B------:R-:W2:Y:S04]  /*4d420*/  LDL.LU R26, [R1+0x28] ;  /* 0x00002800011a7983 */ /* 0x000ea80000300800 */
[----:B------:R-:W3:Y:S04]  /*4d430*/  LDL.LU R28, [R1+0x3fcc] ;  /* 0x003fcc00011c7983 */ /* 0x000ee80000300800 */
[----:B--2---:R2:W-:Y:S04]  /*4d440*/  STL.64 [R1+0x3e98], R26 ;  /* 0x003e981a01007387 */ /* 0x0045e80000100a00 */
[----:B0-----:R-:W3:Y:S04]  /*4d450*/  LDL.LU R4, [R1+0x560] ;  /* 0x0005600001047983 */ /* 0x001ee80000300800 */
[----:B------:R-:W3:Y:S04]  /*4d460*/  LDL.LU R5, [R1+0x564] ;  /* 0x0005640001057983 */ /* 0x000ee80000300800 */
[----:B-1----:R-:W2:Y:S04]  /*4d470*/  LDL.LU R6, [R1+0x568] ;  /* 0x0005680001067983 */ /* 0x002ea80000300800 */
[----:B------:R-:W2:Y:S01]  /*4d480*/  LDL.LU R7, [R1+0x56c] ;  /* 0x00056c0001077983 */ /* 0x000ea20000300800 */
[----:B----4-:R-:W-:-:S02]  /*4d490*/  IMAD.MOV.U32 R18, RZ, RZ, R0 ;  /* 0x000000ffff127224 */ /* 0x010fc400078e0000 */
[----:B------:R-:W-:Y:S01]  /*4d4a0*/  IMAD.MOV.U32 R19, RZ, RZ, R29 ;  /* 0x000000ffff137224 */ /* 0x000fe200078e001d */
[----:B--2---:R-:W-:Y:S04]  /*4d4b0*/  STL.64 [R1+0x3ea8], R6 ;  /* 0x003ea80601007387 */ /* 0x004fe80000100a00 */
[----:B---3--:R0:W-:Y:S04]  /*4d4c0*/  STL.64 [R1+0x3ea0], R4 ;  /* 0x003ea00401007387 */ /* 0x0081e80000100a00 */
[----:B------:R-:W2:Y:S04]  /*4d4d0*/  LDL.LU R0, [R1+0x3fc8] ;  /* 0x003fc80001007983 */ /* 0x000ea80000300800 */
[----:B------:R-:W3:Y:S04]  /*4d4e0*/  LDL.LU R29, [R1+0x3fc4] ;  /* 0x003fc400011d7983 */ /* 0x000ee80000300800 */
[----:B------:R3:W-:Y:S04]  /*4d4f0*/  STL.64 [R1+0x3eb0], R18 ;  /* 0x003eb01201007387 */ /* 0x0007e80000100a00 */
[----:B------:R-:W4:Y:S01]  /*4d500*/  LDL.LU R26, [R1+0x48] ;  /* 0x00004800011a7983 */ /* 0x000f220000300800 */
[----:B------:R-:W-:-:S03]  /*4d510*/  IMAD.MOV.U32 R27, RZ, RZ, R28 ;  /* 0x000000ffff1b7224 */ /* 0x000fc600078e001c */
[----:B------:R-:W2:Y:S04]  /*4d520*/  LDL.LU R28, [R1+0x3fc0] ;  /* 0x003fc000011c7983 */ /* 0x000ea80000300800 */
[----:B----4-:R1:W-:Y:S04]  /*4d530*/  STL.64 [R1+0x3eb8], R26 ;  /* 0x003eb81a01007387 */ /* 0x0103e80000100a00 */
[----:B0-----:R-:W4:Y:S04]  /*4d540*/  LDL.LU R4, [R1+0x510] ;  /* 0x0005100001047983 */ /* 0x001f280000300800 */
[----:B------:R-:W4:Y:S04]  /*4d550*/  LDL.LU R5, [R1+0x514] ;  /* 0x0005140001057983 */ /* 0x000f280000300800 */
[----:B------:R-:W4:Y:S04]  /*4d560*/  LDL.LU R6, [R1+0x518] ;  /* 0x0005180001067983 */ /* 0x000f280000300800 */
[----:B------:R-:W4:Y:S01]  /*4d570*/  LDL.LU R7, [R1+0x51c] ;  /* 0x00051c0001077983 */ /* 0x000f220000300800 */
[----:B---3--:R-:W-:-:S02]  /*4d580*/  IMAD.MOV.U32 R18, RZ, RZ, R29 ;  /* 0x000000ffff127224 */ /* 0x008fc400078e001d */
[----:B--2---:R-:W-:Y:S01]  /*4d590*/  IMAD.MOV.U32 R19, RZ, RZ, R0 ;  /* 0x000000ffff137224 */ /* 0x004fe200078e0000 */
[----:B----4-:R0:W-:Y:S04]  /*4d5a0*/  STL.64 [R1+0x3ec8], R6 ;  /* 0x003ec80601007387 */ /* 0x0101e80000100a00 */
[----:B------:R-:W-:Y:S04]  /*4d5b0*/  STL.64 [R1+0x3ec0], R4 ;  /* 0x003ec00401007387 */ /* 0x000fe80000100a00 */
[----:B------:R-:W2:Y:S04]  /*4d5c0*/  LDL.LU R29, [R1+0x3fbc] ;  /* 0x003fbc00011d7983 */ /* 0x000ea80000300800 */
[----:B------:R-:W3:Y:S04]  /*4d5d0*/  LDL.LU R0, [R1+0x3fb8] ;  /* 0x003fb80001007983 */ /* 0x000ee80000300800 */
[----:B------:R4:W-:Y:S04]  /*4d5e0*/  STL.64 [R1+0x3ed0], R18 ;  /* 0x003ed01201007387 */ /* 0x0009e80000100a00 */
[----:B------:R-:W4:Y:S04]  /*4d5f0*/  LDL.LU R24, [R1+0x4f0] ;  /* 0x0004f00001187983 */ /* 0x000f280000300800 */
[----:B------:R-:W4:Y:S04]  /*4d600*/  LDL.LU R25, [R1+0x4f4] ;  /* 0x0004f40001197983 */ /* 0x000f280000300800 */
[----:B-1----:R-:W2:Y:S04]  /*4d610*/  LDL.LU R26, [R1+0x4f8] ;  /* 0x0004f800011a7983 */ /* 0x002ea80000300800 */
[----:B------:R-:W2:Y:S04]  /*4d620*/  LDL.LU R27, [R1+0x4fc] ;  /* 0x0004fc00011b7983 */ /* 0x000ea80000300800 */
[----:B--2---:R3:W-:Y:S04]  /*4d630*/  STL.64 [R1+0x3ee0], R26 ;  /* 0x003ee01a01007387 */ /* 0x0047e80000100a00 */
[----:B----4-:R-:W-:Y:S04]  /*4d640*/  STL.64 [R1+0x3ed8], R24 ;  /* 0x003ed81801007387 */ /* 0x010fe80000100a00 */
[----:B0-----:R-:W2:Y:S01]  /*4d650*/  LDL.LU R6, [R1+0x68] ;  /* 0x0000680001067983 */ /* 0x001ea20000300800 */
[----:B------:R-:W-:-:S03]  /*4d660*/  IMAD.MOV.U32 R7, RZ, RZ, R28 ;  /* 0x000000ffff077224 */ /* 0x000fc600078e001c */
[----:B------:R-:W4:Y:S04]  /*4d670*/  LDL.LU R28, [R1+0x3fb4] ;  /* 0x003fb400011c7983 */ /* 0x000f280000300800 */
[----:B--2---:R-:W-:Y:S04]  /*4d680*/  STL.64 [R1+0x3ee8], R6 ;  /* 0x003ee80601007387 */ /* 0x004fe80000100a00 */
[----:B------:R-:W2:Y:S04]  /*4d690*/  LDL.LU R16, [R1+0x4e0] ;  /* 0x0004e00001107983 */ /* 0x000ea80000300800 */
[----:B------:R-:W2:Y:S04]  /*4d6a0*/  LDL.LU R17, [R1+0x4e4] ;  /* 0x0004e40001117983 */ /* 0x000ea80000300800 */
[----:B------:R-:W4:Y:S04]  /*4d6b0*/  LDL.LU R18, [R1+0x4e8] ;  /* 0x0004e80001127983 */ /* 0x000f280000300800 */
[----:B------:R-:W4:Y:S01]  /*4d6c0*/  LDL.LU R19, [R1+0x4ec] ;  /* 0x0004ec0001137983 */ /* 0x000f220000300800 */
[----:B---3--:R-:W-:-:S02]  /*4d6d0*/  IMAD.MOV.U32 R26, RZ, RZ, R0 ;  /* 0x000000ffff1a7224 */ /* 0x008fc400078e0000 */
[----:B------:R-:W-:Y:S01]  /*4d6e0*/  IMAD.MOV.U32 R27, RZ, RZ, R29 ;  /* 0x000000ffff1b7224 */ /* 0x000fe200078e001d */
[----:B----4-:R0:W-:Y:S04]  /*4d6f0*/  STL.64 [R1+0x3ef8], R18 ;  /* 0x003ef81201007387 */ /* 0x0101e80000100a00 */
[----:B--2---:R-:W-:Y:S04]  /*4d700*/  STL.64 [R1+0x3ef0], R16 ;  /* 0x003ef01001007387 */ /* 0x004fe80000100a00 */
[----:B------:R-:W2:Y:S04]  /*4d710*/  LDL.LU R0, [R1+0x3fb0] ;  /* 0x003fb00001007983 */ /* 0x000ea80000300800 */
[----:B------:R-:W3:Y:S04]  /*4d720*/  LDL.LU R29, [R1+0x3fac] ;  /* 0x003fac00011d7983 */ /* 0x000ee80000300800 */
[----:B------:R1:W-:Y:S04]  /*4d730*/  STL.64 [R1+0x3f00], R26 ;  /* 0x003f001a01007387 */ /* 0x0003e80000100a00 */
[----:B0-----:R-:W4:Y:S01]  /*4d740*/  LDL.LU R18, [R1+0x88] ;  /* 0x0000880001127983 */ /* 0x001f220000300800 */
[----:B------:R-:W-:-:S03]  /*4d750*/  IMAD.MOV.U32 R19, RZ, RZ, R28 ;  /* 0x000000ffff137224 */ /* 0x000fc600078e001c */
[----:B------:R-:W2:Y:S04]  /*4d760*/  LDL.LU R28, [R1+0x3fa8] ;  /* 0x003fa800011c7983 */ /* 0x000ea80000300800 */
[----:B----4-:R3:W-:Y:S04]  /*4d770*/  STL.64 [R1+0x3f08], R18 ;  /* 0x003f081201007387 */ /* 0x0107e80000100a00 */
[----:B------:R-:W4:Y:S04]  /*4d780*/  LDL.LU R24, [R1+0x460] ;  /* 0x0004600001187983 */ /* 0x000f280000300800 */
[----:B------:R-:W4:Y:S04]  /*4d790*/  LDL.LU R25, [R1+0x464] ;  /* 0x0004640001197983 */ /* 0x000f280000300800 */
[----:B-1----:R-:W4:Y:S04]  /*4d7a0*/  LDL.LU R26, [R1+0x468] ;  /* 0x00046800011a7983 */ /* 0x002f280000300800 */
[----:B------:R-:W4:Y:S01]  /*4d7b0*/  LDL.LU R27, [R1+0x46c] ;  /* 0x00046c00011b7983 */ /* 0x000f220000300800 */
[----:B---3--:R-:W-:-:S02]  /*4d7c0*/  IMAD.MOV.U32 R18, RZ, RZ, R29 ;  /* 0x000000ffff127224 */ /* 0x008fc400078e001d */
[----:B--2---:R-:W-:Y:S01]  /*4d7d0*/  IMAD.MOV.U32 R19, RZ, RZ, R0 ;  /* 0x000000ffff137224 */ /* 0x004fe200078e0000 */
[----:B----4-:R-:W-:Y:S04]  /*4d7e0*/  STL.64 [R1+0x3f18], R26 ;  /* 0x003f181a01007387 */ /* 0x010fe80000100a00 */
[----:B------:R0:W-:Y:S04]  /*4d7f0*/  STL.64 [R1+0x3f10], R24 ;  /* 0x003f101801007387 */ /* 0x0001e80000100a00 */
[----:B------:R-:W2:Y:S04]  /*4d800*/  LDL.LU R29, [R1+0x3fa4] ;  /* 0x003fa400011d7983 */ /* 0x000ea80000300800 */
[----:B------:R-:W3:Y:S04]  /*4d810*/  LDL.LU R0, [R1+0x3fa0] ;  /* 0x003fa00001007983 */ /* 0x000ee80000300800 */
[----:B------:R1:W-:Y:S04]  /*4d820*/  STL.64 [R1+0x3f20], R18 ;  /* 0x003f201201007387 */ /* 0x0003e80000100a00 */
[----:B0-----:R-:W4:Y:S04]  /*4d830*/  LDL.LU R24, [R1+0x450] ;  /* 0x0004500001187983 */ /* 0x001f280000300800 */
[----:B------:R-:W4:Y:S04]  /*4d840*/  LDL.LU R25, [R1+0x454] ;  /* 0x0004540001197983 */ /* 0x000f280000300800 */
[----:B------:R-:W2:Y:S04]  /*4d850*/  LDL.LU R26, [R1+0x458] ;  /* 0x00045800011a7983 */ /* 0x000ea80000300800 */
[----:B------:R-:W2:Y:S01]  /*4d860*/  LDL.LU R27, [R1+0x45c] ;  /* 0x00045c00011b7983 */ /* 0x000ea20000300800 */
[----:B-1----:R-:W-:-:S03]  /*4d870*/  IMAD.MOV.U32 R19, RZ, RZ, R28 ;  /* 0x000000ffff137224 */ /* 0x002fc600078e001c */
[----:B--2---:R-:W-:Y:S04]  /*4d880*/  STL.64 [R1+0x3f30], R26 ;  /* 0x003f301a01007387 */ /* 0x004fe80000100a00 */
[----:B----4-:R0:W-:Y:S04]  /*4d890*/  STL.64 [R1+0x3f28], R24 ;  /* 0x003f281801007387 */ /* 0x0101e80000100a00 */
[----:B------:R-:W2:Y:S04]  /*4d8a0*/  LDL.LU R18, [R1+0xa8] ;  /* 0x0000a80001127983 */ /* 0x000ea80000300800 */
[----:B------:R-:W4:Y:S04]  /*4d8b0*/  LDL.LU R28, [R1+0x3f9c] ;  /* 0x003f9c00011c7983 */ /* 0x000f280000300800 */
[----:B--2---:R3:W-:Y:S04]  /*4d8c0*/  STL.64 [R1+0x3f38], R18 ;  /* 0x003f381201007387 */ /* 0x0047e80000100a00 */
[----:B0-----:R-:W2:Y:S04]  /*4d8d0*/  LDL.LU R24, [R1+0x440] ;  /* 0x0004400001187983 */ /* 0x001ea80000300800 */
[----:B------:R-:W2:Y:S04]  /*4d8e0*/  LDL.LU R25, [R1+0x444] ;  /* 0x0004440001197983 */ /* 0x000ea80000300800 */
[----:B------:R-:W4:Y:S04]  /*4d8f0*/  LDL.LU R26, [R1+0x448] ;  /* 0x00044800011a7983 */ /* 0x000f280000300800 */
[----:B------:R-:W4:Y:S01]  /*4d900*/  LDL.LU R27, [R1+0x44c] ;  /* 0x00044c00011b7983 */ /* 0x000f220000300800 */
[----:B---3--:R-:W-:-:S02]  /*4d910*/  IMAD.MOV.U32 R18, RZ, RZ, R0 ;  /* 0x000000ffff127224 */ /* 0x008fc400078e0000 */
[----:B------:R-:W-:Y:S01]  /*4d920*/  IMAD.MOV.U32 R19, RZ, RZ, R29 ;  /* 0x000000ffff137224 */ /* 0x000fe200078e001d */
[----:B----4-:R-:W-:Y:S04]  /*4d930*/  STL.64 [R1+0x3f48], R26 ;  /* 0x003f481a01007387 */ /* 0x010fe80000100a00 */
[----:B--2---:R-:W-:Y:S04]  /*4d940*/  STL.64 [R1+0x3f40], R24 ;  /* 0x003f401801007387 */ /* 0x004fe80000100a00 */
[----:B------:R-:W2:Y:S04]  /*4d950*/  LDL.LU R0, [R1+0x3f98] ;  /* 0x003f980001007983 */ /* 0x000ea80000300800 */
[----:B------:R-:W3:Y:S04]  /*4d960*/  LDL.LU R29, [R1+0x3f94] ;  /* 0x003f9400011d7983 */ /* 0x000ee80000300800 */
[----:B------:R0:W-:Y:S04]  /*4d970*/  STL.64 [R1+0x3f50], R18 ;  /* 0x003f501201007387 */ /* 0x0001e80000100a00 */
[----:B0-----:R-:W4:Y:S01]  /*4d980*/  LDL.LU R18, [R1+0xc8] ;  /* 0x0000c80001127983 */ /* 0x001f220000300800 */
[----:B------:R-:W-:-:S03]  /*4d990*/  IMAD.MOV.U32 R19, RZ, RZ, R28 ;  /* 0x000000ffff137224 */ /* 0x000fc600078e001c */
[----:B------:R-:W2:Y:S04]  /*4d9a0*/  LDL.LU R28, [R1+0x3f90] ;  /* 0x003f9000011c7983 */ /* 0x000ea80000300800 */
[----:B----4-:R-:W-:Y:S04]  /*4d9b0*/  STL.64 [R1+0x3f68], R18 ;  /* 0x003f681201007387 */ /* 0x010fe80000100a00 */
[----:B------:R-:W4:Y:S04]  /*4d9c0*/  LDL.LU R24, [R1+0x410] ;  /* 0x0004100001187983 */ /* 0x000f280000300800 */
[----:B------:R-:W4:Y:S04]  /*4d9d0*/  LDL.LU R25, [R1+0x414] ;  /* 0x0004140001197983 */ /* 0x000f280000300800 */
[----:B------:R-:W3:Y:S04]  /*4d9e0*/  LDL.LU R26, [R1+0x418] ;  /* 0x00041800011a7983 */ /* 0x000ee80000300800 */
[----:B------:R-:W3:Y:S04]  /*4d9f0*/  LDL.LU R27, [R1+0x41c] ;  /* 0x00041c00011b7983 */ /* 0x000ee80000300800 */
[----:B---3--:R-:W-:Y:S04]  /*4da00*/  STL.64 [R1+0x3f60], R26 ;  /* 0x003f601a01007387 */ /* 0x008fe80000100a00 */
[----:B----4-:R0:W-:Y:S04]  /*4da10*/  STL.64 [R1+0x3f58], R24 ;  /* 0x003f581801007387 */ /* 0x0101e80000100a00 */
[----:B0-----:R-:W3:Y:S04]  /*4da20*/  LDL.LU R24, [R1+0x420] ;  /* 0x0004200001187983 */ /* 0x001ee80000300800 */
[----:B------:R-:W3:Y:S04]  /*4da30*/  LDL.LU R25, [R1+0x424] ;  /* 0x0004240001197983 */ /* 0x000ee80000300800 */
[----:B------:R-:W4:Y:S04]  /*4da40*/  LDL.LU R26, [R1+0x428] ;  /* 0x00042800011a7983 */ /* 0x000f280000300800 */
[----:B------:R-:W4:Y:S01]  /*4da50*/  LDL.LU R27, [R1+0x42c] ;  /* 0x00042c00011b7983 */ /* 0x000f220000300800 */
[----:B------:R-:W-:-:S02]  /*4da60*/  IMAD.MOV.U32 R18, RZ, RZ, R29 ;  /* 0x000000ffff127224 */ /* 0x000fc400078e001d */
[----:B--2---:R-:W-:Y:S02]  /*4da70*/  IMAD.MOV.U32 R19, RZ, RZ, R0 ;  /* 0x000000ffff137224 */ /* 0x004fe400078e0000 */
[----:B------:R-:W-:Y:S02]  /*4da80*/  IMAD.MOV.U32 R29, RZ, RZ, R12 ;  /* 0x000000ffff1d7224 */ /* 0x000fe400078e000c */
[----:B------:R-:W-:Y:S01]  /*4da90*/  IMAD.MOV.U32 R0, RZ, RZ, R13 ;  /* 0x000000ffff007224 */ /* 0x000fe200078e000d */
[----:B----4-:R-:W-:Y:S04]  /*4daa0*/  STL.64 [R1+0x3f78], R26 ;  /* 0x003f781a01007387 */ /* 0x010fe80000100a00 */
[----:B---3--:R0:W-:Y:S04]  /*4dab0*/  STL.64 [R1+0x3f70], R24 ;  /* 0x003f701801007387 */ /* 0x0081e80000100a00 */
[----:B0-----:R-:W2:Y:S04]  /*4dac0*/  LDL.LU R24, [R1+0x430] ;  /* 0x0004300001187983 */ /* 0x001ea80000300800 */
[----:B------:R-:W2:Y:S04]  /*4dad0*/  LDL.LU R25, [R1+0x434] ;  /* 0x0004340001197983 */ /* 0x000ea80000300800 */
[----:B------:R-:W2:Y:S04]  /*4dae0*/  LDL.LU R26, [R1+0x438] ;  /* 0x00043800011a7983 */ /* 0x000ea80000300800 */
[----:B------:R-:W2:Y:S04]  /*4daf0*/  LDL.LU R27, [R1+0x43c] ;  /* 0x00043c00011b7983 */ /* 0x000ea80000300800 */
[----:B------:R-:W3:Y:S04]  /*4db00*/  LDL.LU R4, [R1+0x470] ;  /* 0x0004700001047983 */ /* 0x000ee80000300800 */
[----:B------:R-:W3:Y:S04]  /*4db10*/  LDL.LU R5, [R1+0x474] ;  /* 0x0004740001057983 */ /* 0x000ee80000300800 */
[----:B------:R-:W3:Y:S04]  /*4db20*/  LDL.LU R6, [R1+0x478] ;  /* 0x0004780001067983 */ /* 0x000ee80000300800 */
[----:B------:R-:W3:Y:S04]  /*4db30*/  LDL.LU R7, [R1+0x47c] ;  /* 0x00047c0001077983 */ /* 0x000ee80000300800 */
[----:B------:R-:W4:Y:S04]  /*4db40*/  LDL.LU R20, [R1+0x530] ;  /* 0x0005300001147983 */ /* 0x000f280000300800 */
[----:B------:R-:W4:Y:S04]  /*4db50*/  LDL.LU R21, [R1+0x534] ;  /* 0x0005340001157983 */ /* 0x000f280000300800 */
[----:B------:R-:W4:Y:S04]  /*4db60*/  LDL.LU R22, [R1+0x538] ;  /* 0x0005380001167983 */ /* 0x000f280000300800 */
[----:B------:R-:W4:Y:S04]  /*4db70*/  LDL.LU R23, [R1+0x53c] ;  /* 0x00053c0001177983 */ /* 0x000f280000300800 */
[----:B------:R-:W-:Y:S04]  /*4db80*/  STL.64 [R1+0x140], R12 ;  /* 0x0001400c01007387 */ /* 0x000fe80000100a00 */
[----:B------:R-:W-:Y:S04]  /*4db90*/  STL.64 [R1+0x148], R14 ;  /* 0x0001480e01007387 */ /* 0x000fe80000100a00 */
[----:B------:R-:W0:Y:S04]  /*4dba0*/  LDSM.16.M88.4 R12, [R10+UR4+0xa000] ;  /* 0x00a000040a0c783b */ /* 0x000e280008000200 */
[----:B------:R-:W-:Y:S04]  /*4dbb0*/  STL [R1+0x3dec], R0 ;  /* 0x003dec0001007387 */ /* 0x000fe80000100800 */
[----:B------:R-:W-:Y:S04]  /*4dbc0*/  STL [R1+0x3de8], R29 ;  /* 0x003de81d01007387 */ /* 0x000fe80000100800 */
        /* <DEDUP_REMOVED lines=18> */
[----:B------:R0:W-:Y:S04]  /*4dcf0*/  STL.64 [R1+0xe8], R14 ;  /* 0x0000e80e01007387 */ /* 0x0001e80000100a00 */
[----:B0-----:R-:W2:Y:S04]  /*4dd00*/  LDL.LU.64 R14, [R1+0x3f88] ;  /* 0x003f8800010e7983 */ /* 0x001ea80000300a00 */
[----:B------:R-:W2:Y:S01]  /*4dd10*/  LDL.LU.64 R12, [R1+0x3f80] ;  /* 0x003f8000010c7983 */ /* 0x000ea20000300a00 */
[----:B------:R-:W-:-:S05]  /*4dd20*/  LOP3.LUT R11, R11, 0x7, RZ, 0xc0, !PT ;  /* 0x000000070b0b7812 */ /* 0x000fca00078ec0ff */
[----:B------:R-:W-:-:S05]  /*4dd30*/  IMAD R11, R11, 0x90, RZ ;  /* 0x000000900b0b7824 */ /* 0x000fca00078e02ff */
[----:B------:R-:W-:-:S04]  /*4dd40*/  LOP3.LUT R11, R11, 0x10, R8, 0x78, !PT ;  /* 0x000000100b0b7812 */ /* 0x000fc800078e7808 */
[----:B------:R-:W-:-:S04]  /*4dd50*/  LOP3.LUT R11, R11, 0x400, R9, 0xf8, !PT ;  /* 0x000004000b0b7812 */ /* 0x000fc800078ef809 */
[----:B------:R-:W-:-:S06]  /*4dd60*/  LOP3.LUT R11, R11, 0x20, RZ, 0x3c, !PT ;  /* 0x000000200b0b7812 */ /* 0x000fcc00078e3cff */
[----:B------:R-:W0:Y:S04]  /*4dd70*/  LDSM.16.MT88.4 R8, [R11+UR4+0x11000] ;  /* 0x011000040b08783b */ /* 0x000e280008004200 */
[----:B0-----:R-:W-:Y:S04]  /*4dd80*/  STL.64 [R1+0x3d28], R10 ;  /* 0x003d280a01007387 */ /* 0x001fe80000100a00 */
[----:B------:R0:W-:Y:S04]  /*4dd90*/  STL.64 [R1+0x3d20], R8 ;  /* 0x003d200801007387 */ /* 0x0001e80000100a00 */
[----:B0-----:R-:W4:Y:S04]  /*4dda0*/  LDL.LU R8, [R1+0x210] ;  /* 0x0002100001087983 */ /* 0x001f280000300800 */
[----:B------:R-:W4:Y:S04]  /*4ddb0*/  LDL.LU R9, [R1+0x214] ;  /* 0x0002140001097983 */ /* 0x000f280000300800 */
[----:B------:R-:W4:Y:S04]  /*4ddc0*/  LDL.LU R10, [R1+0x218] ;  /* 0x00021800010a7983 */ /* 0x000f280000300800 */
[----:B------:R-:W4:Y:S01]  /*4ddd0*/  LDL.LU R11, [R1+0x21c] ;  /* 0x00021c00010b7983 */ /* 0x000f220000300800 */
        /* <DEDUP_REMOVED lines=36> */
[----:B------:R-:W3:-:S15]  /*4e020*/  LDL.LU.64 R26, [R1+0x3f00] ;  /* 0x003f0000011a7983 */ /* 0x000ede0000300a00 */
[----:B------:R-:W-:-:S06]  /*4e030*/  NOP ;  /* 0x0000000000007918 */ /* 0x000fcc0000000000 */
[----:B------:R-:W-:Y:S04]  /*4e040*/  STL.64 [R1+0x480], R16 ;  /* 0x0004801001007387 */ /* 0x000fe80000100a00 */
[----:B------:R0:W-:Y:S04]  /*4e050*/  STL.64 [R1+0x488], R18 ;  /* 0x0004881201007387 */ /* 0x0001e80000100a00 */
[----:B0-----:R-:W2:Y:S04]  /*4e060*/  LDL.LU.64 R18, [R1+0x3ef8] ;  /* 0x003ef80001127983 */ /* 0x001ea80000300a00 */
[----:B------:R-:W2:Y:S01]  /*4e070*/  LDL.LU.64 R16, [R1+0x3ef0] ;  /* 0x003ef00001107983 */ /* 0x000ea20000300a00 */
[----:B---3--:R-:W-:Y:S03]  /*4e080*/  HMMA.16816.F32 R24, R12, R26, R4 ;  /* 0x0000001a0c18723c */ /* 0x008fe60000001804 */
[----:B------:R-:W2:-:S15]  /*4e090*/  LDL.LU.64 R6, [R1+0x3ee8] ;  /* 0x003ee80001067983 */ /* 0x000e9e0000300a00 */
[----:B------:R-:W-:-:S05]  /*4e0a0*/  NOP ;  /* 0x0000000000007918 */ /* 0x000fca0000000000 */
[----:B------:R-:W-:Y:S04]  /*4e0b0*/  STL.64 [R1+0x470], R24 ;  /* 0x0004701801007387 */ /* 0x000fe80000100a00 */
[----:B------:R0:W-:Y:S04]  /*4e0c0*/  STL.64 [R1+0x478], R26 ;  /* 0x0004781a01007387 */ /* 0x0001e80000100a00 */
[----:B0-----:R-:W3:Y:S04]  /*4e0d0*/  LDL.LU.64 R26, [R1+0x3ee0] ;  /* 0x003ee000011a7983 */ /* 0x001ee80000300a00 */
[----:B------:R-:W3:Y:S01]  /*4e0e0*/  LDL.LU.64 R24, [R1+0x3ed8] ;  /* 0x003ed80001187983 */ /* 0x000ee20000300a00 */
[----:B--2---:R-:W-:Y:S03]  /*4e0f0*/  HMMA.16816.F32 R4, R12, R6, R16 ;  /* 0x000000060c04723c */ /* 0x004fe60000001810 */
[----:B------:R-:W3:-:S15]  /*4e100*/  LDL.LU.64 R18, [R1+0x3ed0] ;  /* 0x003ed00001127983 */ /* 0x000ede0000300a00 */
[----:B------:R-:W-:-:S05]  /*4e110*/  NOP ;  /* 0x0000000000007918 */ /* 0x000fca0000000000 */
        /* <DEDUP_REMOVED lines=9> */
[----:B0-----:R-:W4:Y:S01]  /*4e1b0*/  LDL.LU.64 R18, [R1+0x3eb0] ;  /* 0x003eb00001127983 */ /* 0x001f220000300a00 */
[C---:B--2---:R-:W-:Y:S03]  /*4e1c0*/  HMMA.16816.F32 R24, R12.reuse, R26, R4 ;  /* 0x0000001a0c18723c */ /* 0x044fe60000001804 */
[----:B------:R-:W2:Y:S04]  /*4e1d0*/  LDL.LU.64 R6, [R1+0x3ea8] ;  /* 0x003ea80001067983 */ /* 0x000ea80000300a00 */
[----:B------:R-:W2:Y:S01]  /*4e1e0*/  LDL.LU.64 R4, [R1+0x3ea0] ;  /* 0x003ea00001047983 */ /* 0x000ea20000300a00 */
[----:B----4-:R-:W-:-:S15]  /*4e1f0*/  HMMA.16816.F32 R16, R12, R18, R20 ;  /* 0x000000120c10723c */ /* 0x010fde0000001814 */
[----:B------:R-:W-:Y:S04]  /*4e200*/  STL.64 [R1+0x440], R24 ;  /* 0x0004401801007387 */ /* 0x000fe80000100a00 */
[----:B------:R0:W-:Y:S04]  /*4e210*/  STL.64 [R1+0x448], R26 ;  /* 0x0004481a01007387 */ /* 0x0001e80000100a00 */
[----:B0-----:R-:W2:Y:S04]  /*4e220*/  LDL.LU.64 R26, [R1+0x3e98] ;  /* 0x003e9800011a7983 */ /* 0x001ea80000300a00 */
[----:B------:R-:W3:Y:S04]  /*4e230*/  LDL.LU.64 R22, [R1+0x3e90] ;  /* 0x003e900001167983 */ /* 0x000ee80000300a00 */
[----:B------:R-:W3:Y:S04]  /*4e240*/  LDL.LU.64 R20, [R1+0x3e88] ;  /* 0x003e880001147983 */ /* 0x000ee80000300a00 */
[----:B------:R-:W-:Y:S04]  /*4e250*/  STL.64 [R1+0x430], R16 ;  /* 0x0004301001007387 */ /* 0x000fe80000100a00 */
[----:B------:R0:W-:Y:S04]  /*4e260*/  STL.64 [R1+0x438], R18 ;  /* 0x0004381201007387 */ /* 0x0001e80000100a00 */
[----:B0-----:R-:W3:Y:S01]  /*4e270*/  LDL.LU.64 R18, [R1+0x3e80] ;  /* 0x003e800001127983 */ /* 0x001ee20000300a00 */
[C---:B--2---:R-:W-:Y:S03]  /*4e280*/  HMMA.16816.F32 R24, R12.reuse, R26, R4 ;  /* 0x0000001a0c18723c */ /* 0x044fe60000001804 */
[----:B------:R-:W2:Y:S04]  /*4e290*/  LDL.LU.64 R6, [R1+0x3e78] ;  /* 0x003e780001067983 */ /* 0x000ea80000300a00 */
[----:B------:R-:W4:Y:S01]  /*4e2a0*/  LDL.LU.64 R4, [R1+0x3e70] ;  /* 0x003e700001047983 */ /* 0x000f220000300a00 */
[----:B---3--:R-:W-:-:S15]  /*4e2b0*/  HMMA.16816.F32 R12, R12, R18, R20 ;  /* 0x000000120c0c723c */ /* 0x008fde0000001814 */
[----:B------:R0:W-:Y:S04]  /*4e2c0*/  STL.64 [R1+0x420], R24 ;  /* 0x0004201801007387 */ /* 0x0001e80000100a00 */
[----:B------:R-:W-:Y:S04]  /*4e2d0*/  STL.64 [R1+0x428], R26 ;  /* 0x0004281a01007387 */ /* 0x000fe80000100a00 */
[----:B0-----:R-:W3:Y:S04]  /*4e2e0*/  LDL.LU.64 R24, [R1+0x3e68] ;  /* 0x003e680001187983 */ /* 0x001ee80000300a00 */
[----:B------:R-:W4:Y:S04]  /*4e2f0*/  LDL.LU.64 R22, [R1+0x3e60] ;  /* 0x003e600001167983 */ /* 0x000f280000300a00 */
[----:B------:R-:W4:Y:S04]  /*4e300*/  LDL.LU.64 R20, [R1+0x3e58] ;  /* 0x003e580001147983 */ /* 0x000f280000300a00 */
[----:B------:R-:W2:Y:S04]  /*4e310*/  LDL.LU.64 R16, [R1+0x3e50] ;  /* 0x003e500001107983 */ /* 0x000ea80000300a00 */
[----:B------:R0:W-:Y:S04]  /*4e320*/  STL.64 [R1+0x230], R12 ;  /* 0x0002300c01007387 */ /* 0x0001e80000100a00 */
[----:B------:R1:W-:Y:S04]  /*4e330*/  STL.64 [R1+0x238], R14 ;  /* 0x0002380e01007387 */ /* 0x0003e80000100a00 */
[----:B0-----:R-:W3:Y:S04]  /*4e340*/  LDL.LU R12, [R1+0x220] ;  /* 0x00022000010c7983 */ /* 0x001ee80000300800 */
[----:B------:R-:W3:Y:S04]  /*4e350*/  LDL.LU R13, [R1+0x224] ;  /* 0x00022400010d7983 */ /* 0x000ee80000300800 */
[----:B-1----:R-:W3:Y:S04]  /*4e360*/  LDL.LU R14, [R1+0x228] ;  /* 0x00022800010e7983 */ /* 0x002ee80000300800 */
[----:B------:R-:W3:Y:S01]  /*4e370*/  LDL.LU R15, [R1+0x22c] ;  /* 0x00022c00010f7983 */ /* 0x000ee20000300800 */
[C---:B----4-:R-:W-:Y:S06]  /*4e380*/  HMMA.16816.F32 R8, R20.reuse, R4, R8 ;  /* 0x000000041408723c */ /* 0x050fec0000001808 */
[----:B---3--:R-:W-:-:S15]  /*4e390*/  HMMA.16816.F32 R12, R20, R24, R12 ;  /* 0x00000018140c723c */ /* 0x008fde000000180c */
[----:B------:R-:W-:-:S09]  /*4e3a0*/  NOP ;  /* 0x0000000000007918 */ /* 0x000fd20000000000 */
[----:B------:R-:W-:Y:S02]  /*4e3b0*/  IMAD.MOV.U32 R27, RZ, RZ, R15 ;  /* 0x000000ffff1b7224 */ /* 0x000fe400078e000f */
[----:B------:R-:W-:Y:S01]  /*4e3c0*/  IMAD.MOV.U32 R26, RZ, RZ, R14 ;  /* 0x000000ffff1a7224 */ /* 0x000fe200078e000e */
[----:B------:R-:W-:Y:S04]  /*4e3d0*/  STL.64 [R1+0x220], R12 ;  /* 0x0002200c01007387 */ /* 0x000fe80000100a00 */
[----:B------:R0:W-:Y:S04]  /*4e3e0*/  STL [R1+0x3a5c], R27 ;  /* 0x003a5c1b01007387 */ /* 0x0001e80000100800 */
[----:B------:R-:W-:Y:S04]  /*4e3f0*/  STL [R1+0x3a58], R26 ;  /* 0x003a581a01007387 */ /* 0x000fe80000100800 */
[----:B------:R1:W-:Y:S01]  /*4e400*/  STL.64 [R1+0x3d60], R24 ;  /* 0x003d601801007387 */ /* 0x0003e20000100a00 */
[----:B0-----:R-:W-:-:S03]  /*4e410*/  IMAD.MOV.U32 R27, RZ, RZ, R28 ;  /* 0x000000ffff1b7224 */ /* 0x001fc600078e001c */
[----:B-1----:R-:W3:Y:S04]  /*4e420*/  LDL.LU R24, [R1+0x390] ;  /* 0x0003900001187983 */ /* 0x002ee80000300800 */
[----:B------:R-:W-:Y:S04]  /*4e430*/  STL.64 [R1+0x210], R8 ;  /* 0x0002100801007387 */ /* 0x000fe80000100a00 */
[----:B------:R-:W-:Y:S04]  /*4e440*/  STL.64 [R1+0x218], R10 ;  /* 0x0002180a01007387 */ /* 0x000fe80000100a00 */
[----:B------:R-:W3:Y:S04]  /*4e450*/  LDL.LU R25, [R1+0x394] ;  /* 0x0003940001197983 */ /* 0x000ee80000300800 */
[----:B------:R-:W4:Y:S04]  /*4e460*/  LDL.LU R26, [R1+0x398] ;  /* 0x00039800011a7983 */ /* 0x000f280000300800 */
[----:B------:R-:W2:Y:S04]  /*4e470*/  LDL.LU R28, [R1+0x3e4c] ;  /* 0x003e4c00011c7983 */ /* 0x000ea80000300800 */
[----:B------:R-:W3:Y:S04]  /*4e480*/  LDL.LU R12, [R1+0x3d0] ;  /* 0x0003d000010c7983 */ /* 0x000ee80000300800 */
[----:B------:R-:W3:Y:S04]  /*4e490*/  LDL.LU R13, [R1+0x3d4] ;  /* 0x0003d400010d7983 */ /* 0x000ee80000300800 */
[----:B------:R-:W4:Y:S04]  /*4e4a0*/  LDL.LU R14, [R1+0x3d8] ;  /* 0x0003d800010e7983 */ /* 0x000f280000300800 */
[----:B------:R-:W4:Y:S04]  /*4e4b0*/  LDL.LU R15, [R1+0x3dc] ;  /* 0x0003dc00010f7983 */ /* 0x000f280000300800 */
[----:B----4-:R-:W-:Y:S04]  /*4e4c0*/  STL.64 [R1+0x3e38], R14 ;  /* 0x003e380e01007387 */ /* 0x010fe80000100a00 */
[----:B---3--:R-:W-:Y:S04]  /*4e4d0*/  STL.64 [R1+0x3e30], R12 ;  /* 0x003e300c01007387 */ /* 0x008fe80000100a00 */
[----:B------:R-:W-:Y:S04]  /*4e4e0*/  STL.64 [R1+0x3df8], R26 ;  /* 0x003df81a01007387 */ /* 0x000fe80000100a00 */
[----:B------:R0:W-:Y:S04]  /*4e4f0*/  STL.64 [R1+0x3df0], R24 ;  /* 0x003df01801007387 */ /* 0x0001e80000100a00 */
[----:B0-----:R-:W3:Y:S04]  /*4e500*/  LDL.64 R24, [R1+0x180] ;  /* 0x0001800001187983 */ /* 0x001ee80000100a00 */
[----:B---3--:R0:W-:Y:S04]  /*4e510*/  STL.64 [R1+0x3e08], R24 ;  /* 0x003e081801007387 */ /* 0x0081e80000100a00 */
[----:B0-----:R-:W3:Y:S04]  /*4e520*/  LDL.LU R24, [R1+0x3c0] ;  /* 0x0003c00001187983 */ /* 0x001ee80000300800 */
[----:B------:R-:W3:Y:S04]  /*4e530*/  LDL.LU R25, [R1+0x3c4] ;  /* 0x0003c40001197983 */ /* 0x000ee80000300800 */
[----:B------:R-:W4:Y:S04]  /*4e540*/  LDL.LU R26, [R1+0x3c8] ;  /* 0x0003c800011a7983 */ /* 0x000f280000300800 */
[----:B------:R-:W4:Y:S04]  /*4e550*/  LDL.LU R27, [R1+0x3cc] ;  /* 0x0003cc00011b7983 */ /* 0x000f280000300800 */
[----:B----4-:R-:W-:Y:S04]  /*4e560*/  STL.64 [R1+0x3e28], R26 ;  /* 0x003e281a01007387 */ /* 0x010fe80000100a00 */
[----:B---3--:R0:W-:Y:S04]  /*4e570*/  STL.64 [R1+0x3e20], R24 ;  /* 0x003e201801007387 */ /* 0x0081e80000100a00 */
[----:B0-----:R-:W3:Y:S04]  /*4e580*/  LDL.64 R24, [R1+0x1a0] ;  /* 0x0001a00001187983 */ /* 0x001ee80000100a00 */
[----:B---3--:R0:W-:Y:S04]  /*4e590*/  STL.64 [R1+0x3e40], R24 ;  /* 0x003e401801007387 */ /* 0x0081e80000100a00 */
[----:B0-----:R-:W3:Y:S04]  /*4e5a0*/  LDL.LU R24, [R1+0x620] ;  /* 0x0006200001187983 */ /* 0x001ee80000300800 */
[----:B------:R-:W3:Y:S04]  /*4e5b0*/  LDL.LU R25, [R1+0x624] ;  /* 0x0006240001197983 */ /* 0x000ee80000300800 */
[----:B------:R-:W3:Y:S04]  /*4e5c0*/  LDL.LU R26, [R1+0x628] ;  /* 0x00062800011a7983 */ /* 0x000ee80000300800 */
[----:B------:R-:W3:Y:S04]  /*4e5d0*/  LDL.LU R27, [R1+0x62c] ;  /* 0x00062c00011b7983 */ /* 0x000ee80000300800 */
[----:B------:R-:W4:Y:S01]  /*4e5e0*/  LDL.64 R8, [R1+0x160] ;  /* 0x0001600001087983 */ /* 0x000f220000100a00 */
[----:B--2---:R-:W-:-:S03]  /*4e5f0*/  IMAD.MOV.U32 R11, RZ, RZ, R28 ;  /* 0x000000ffff0b7224 */ /* 0x004fc600078e001c */
[----:B----4-:R0:W-:Y:S04]  /*4e600*/  STL.64 [R1+0x3e00], R8 ;  /* 0x003e000801007387 */ /* 0x0101e80000100a00 */
[----:B0-----:R-:W2:Y:S04]  /*4e610*/  LDL.LU R8, [R1+0x3b0] ;  /* 0x0003b00001087983 */ /* 0x001ea80000300800 */
[----:B------:R-:W2:Y:S04]  /*4e620*/  LDL.LU R9, [R1+0x3b4] ;  /* 0x0003b40001097983 */ /* 0x000ea80000300800 */
[----:B------:R-:W4:Y:S04]  /*4e630*/  LDL.LU R10, [R1+0x3b8] ;  /* 0x0003b800010a7983 */ /* 0x000f280000300800 */
[----:B------:R-:W2:Y:S01]  /*4e640*/  LDL.LU R28, [R1+0x3e48] ;  /* 0x003e4800011c7983 */ /* 0x000ea20000300800 */
[----:B------:R-:W-:-:S02]  /*4e650*/  IMAD.MOV.U32 R12, RZ, RZ, R3 ;  /* 0x000000ffff0c7224 */ /* 0x000fc400078e0003 */
[----:B------:R-:W-:-:S07]  /*4e660*/  IMAD.MOV.U32 R13, RZ, RZ, R2 ;  /* 0x000000ffff0d7224 */ /* 0x000fce00078e0002 */
[----:B---3--:R-:W-:Y:S01]  /*4e670*/  HMMA.16816.F32 R12, R20, R12, R24 ;  /* 0x0000000c140c723c */ /* 0x008fe20000001818 */
[----:B----4-:R-:W-:Y:S04]  /*4e680*/  STL.64 [R1+0x3e18], R10 ;  /* 0x003e180a01007387 */ /* 0x010fe80000100a00 */
[----:B--2---:R0:W-:Y:S04]  /*4e690*/  STL.64 [R1+0x3e10], R8 ;  /* 0x003e100801007387 */ /* 0x0041e80000100a00 */
[----:B0-----:R-:W2:Y:S04]  /*4e6a0*/  LDL.64 R8, [R1+0x190] ;  /* 0x0001900001087983 */ /* 0x001ea80000100a00 */
[----:B------:R0:W-:Y:S02]  /*4e6b0*/  STL.64 [R1+0x3d18], R6 ;  /* 0x003d180601007387 */ /* 0x0001e40000100a00 */
[----:B0-----:R-:W-:-:S02]  /*4e6c0*/  IMAD.MOV.U32 R6, RZ, RZ, R17 ;  /* 0x000000ffff067224 */ /* 0x001fc400078e0011 */
[----:B------:R-:W-:Y:S02]  /*4e6d0*/  IMAD.MOV.U32 R7, RZ, RZ, R16 ;  /* 0x000000ffff077224 */ /* 0x000fe400078e0010 */
[----:B------:R-:W0:Y:S04]  /*4e6e0*/  LDSM.16.MT88.4 R16, [R28+UR4+0x11000] ;  /* 0x011000041c10783b */ /* 0x000e280008004200 */
[----:B------:R1:W-:Y:S04]  /*4e6f0*/  STL.64 [R1+0x3d10], R4 ;  /* 0x003d100401007387 */ /* 0x0003e80000100a00 */
[----:B-1----:R-:W3:Y:S04]  /*4e700*/  LDL.LU R4, [R1+0x3a0] ;  /* 0x0003a00001047983 */ /* 0x002ee80000300800 */
[----:B------:R-:W3:Y:S04]  /*4e710*/  LDL.LU R5, [R1+0x3a4] ;  /* 0x0003a40001057983 */ /* 0x000ee80000300800 */
[----:B0-----:R-:W-:Y:S04]  /*4e720*/  STL.64 [R1+0x3bb0], R18 ;  /* 0x003bb01201007387 */ /* 0x001fe80000100a00 */
[----:B------:R0:W-:Y:S04]  /*4e730*/  STL.64 [R1+0x3ba8], R16 ;  /* 0x003ba81001007387 */ /* 0x0001e80000100a00 */
[----:B0-----:R-:W4:Y:S04]  /*4e740*/  LDL.LU.64 R16, [R1+0xe0] ;  /* 0x0000e00001107983 */ /* 0x001f280000300a00 */
[----:B------:R-:W-:Y:S04]  /*4e750*/  STL [R1+0x3918], R28 ;  /* 0x0039181c01007387 */ /* 0x000fe80000100800 */
[----:B------:R-:W2:Y:S04]  /*4e760*/  LDL.LU.64 R24, [R1+0x3e40] ;  /* 0x003e400001187983 */ /* 0x000ea80000300a00 */
[----:B------:R-:W-:Y:S04]  /*4e770*/  STL.64 [R1+0x3e0], R12 ;  /* 0x0003e00c01007387 */ /* 0x000fe80000100a00 */
[----:B------:R0:W-:Y:S04]  /*4e780*/  STL.64 [R1+0x3e8], R14 ;  /* 0x0003e80e01007387 */ /* 0x0001e80000100a00 */
[----:B0-----:R-:W2:Y:S04]  /*4e790*/  LDL.LU.64 R14, [R1+0x3e38] ;  /* 0x003e3800010e7983 */ /* 0x001ea80000300a00 */
[----:B------:R-:W2:Y:S02]  /*4e7a0*/  LDL.LU.64 R12, [R1+0x3e30] ;  /* 0x003e3000010c7983 */ /* 0x000ea40000300a00 */
[----:B--2---:R-:W-:-:S15]  /*4e7b0*/  HMMA.16816.F32 R12, R20, R24, R12 ;  /* 0x00000018140c723c */ /* 0x004fde000000180c */
[----:B------:R-:W-:-:S08]  /*4e7c0*/  NOP ;  /* 0x0000000000007918 */ /* 0x000fd00000000000 */
[----:B------:R0:W-:Y:S04]  /*4e7d0*/  STL.64 [R1+0x3d0], R12 ;  /* 0x0003d00c01007387 */ /* 0x0001e80000100a00 */
[----:B------:R1:W-:Y:S04]  /*4e7e0*/  STL.64 [R1+0x3d8], R14 ;  /* 0x0003d80e01007387 */ /* 0x0003e80000100a00 */
[----:B------:R-:W2:Y:S01]  /*4e7f0*/  LDL.LU.64 R26, [R1+0x3e28] ;  /* 0x003e2800011a7983 */ /* 0x000ea20000300a00 */
[----:B0-----:R-:W-:Y:S02]  /*4e800*/  IMAD.MOV.U32 R13, RZ, RZ, R24 ;  /* 0x000000ffff0d7224 */ /* 0x001fe400078e0018 */
[----:B------:R-:W-:-:S02]  /*4e810*/  IMAD.MOV.U32 R12, RZ, RZ, R25 ;  /* 0x000000ffff0c7224 */ /* 0x000fc400078e0019 */
[----:B------:R-:W2:Y:S04]  /*4e820*/  LDL.LU.64 R24, [R1+0x3e20] ;  /* 0x003e200001187983 */ /* 0x000ea80000300a00 */
[----:B------:R-:W-:Y:S04]  /*4e830*/  STL [R1+0x3cec], R12 ;  /* 0x003cec0c01007387 */ /* 0x000fe80000100800 */
[----:B------:R-:W-:Y:S01]  /*4e840*/  STL [R1+0x3ce8], R13 ;  /* 0x003ce80d01007387 */ /* 0x000fe20000100800 */
[----:B-1----:R-:W-:Y:S02]  /*4e850*/  IMAD.MOV.U32 R15, RZ, RZ, R8 ;  /* 0x000000ffff0f7224 */ /* 0x002fe400078e0008 */
[----:B------:R-:W-:Y:S01]  /*4e860*/  IMAD.MOV.U32 R14, RZ, RZ, R9 ;  /* 0x000000ffff0e7224 */ /* 0x000fe200078e0009 */
[----:B------:R-:W3:Y:S01]  /*4e870*/  LDL.LU.64 R10, [R1+0x3e18] ;  /* 0x003e1800010a7983 */ /* 0x000ee20000300a00 */
[----:B--2---:R-:W-:Y:S03]  /*4e880*/  HMMA.16816.F32 R24, R20, R8, R24 ;  /* 0x000000081418723c */ /* 0x004fe60000001818 */
[----:B------:R-:W3:-:S15]  /*4e890*/  LDL.LU.64 R8, [R1+0x3e10] ;  /* 0x003e100001087983 */ /* 0x000ede0000300a00 */
[----:B------:R-:W-:-:S05]  /*4e8a0*/  NOP ;  /* 0x0000000000007918 */ /* 0x000fca0000000000 */
[----:B------:R0:W-:Y:S04]  /*4e8b0*/  STL.64 [R1+0x3c0], R24 ;  /* 0x0003c01801007387 */ /* 0x0001e80000100a00 */
[----:B------:R-:W-:Y:S04]  /*4e8c0*/  STL [R1+0x3c8], R26 ;  /* 0x0003c81a01007387 */ /* 0x000fe80000100800 */
[----:B0-----:R-:W3:Y:S04]  /*4e8d0*/  LDL.LU.64 R24, [R1+0x3e08] ;  /* 0x003e080001187983 */ /* 0x001ee80000300a00 */
[----:B------:R-:W-:Y:S04]  /*4e8e0*/  STL [R1+0x3cf4], R14 ;  /* 0x003cf40e01007387 */ /* 0x000fe80000100800 */
[----:B------:R-:W-:Y:S04]  /*4e8f0*/  STL [R1+0x3cf0], R15 ;  /* 0x003cf00f01007387 */ /* 0x000fe80000100800 */
[----:B------:R-:W2:Y:S01]  /*4e900*/  LDL.64 R12, [R1+0x170] ;  /* 0x00017000010c7983 */ /* 0x000ea20000100a00 */
[----:B------:R-:W-:-:S05]  /*4e910*/  IMAD.MOV.U32 R28, RZ, RZ, R27 ;  /* 0x000000ffff1c7224 */ /* 0x000fca00078e001b */
[----:B------:R-:W-:Y:S01]  /*4e920*/  STL [R1+0x391c], R28 ;  /* 0x00391c1c01007387 */ /* 0x000fe20000100800 */
[----:B---3--:R-:W-:Y:S06]  /*4e930*/  HMMA.16816.F32 R8, R20, R24, R8 ;  /* 0x000000181408723c */ /* 0x008fec0000001808 */
[----:B------:R-:W-:Y:S02]  /*4e940*/  IMAD.MOV.U32 R19, RZ, RZ, R24 ;  /* 0x000000ffff137224 */ /* 0x000fe400078e0018 */
[----:B------:R-:W-:-:S15]  /*4e950*/  IMAD.MOV.U32 R18, RZ, RZ, R25 ;  /* 0x000000ffff127224 */ /* 0x000fde00078e0019 */
[----:B------:R0:W-:Y:S04]  /*4e960*/  STL.64 [R1+0x3b0], R8 ;  /* 0x0003b00801007387 */ /* 0x0001e80000100a00 */
[----:B------:R-:W-:Y:S04]  /*4e970*/  STL.64 [R1+0x3b8], R10 ;  /* 0x0003b80a01007387 */ /* 0x000fe80000100a00 */
[----:B0-----:R-:W3:Y:S04]  /*4e980*/  LDL.LU.64 R8, [R1+0x3e00] ;  /* 0x003e000001087983 */ /* 0x001ee80000300a00 */
[----:B------:R-:W3:Y:S04]  /*4e990*/  LDL.LU.64 R26, [R1+0x3df8] ;  /* 0x003df800011a7983 */ /* 0x000ee80000300a00 */
[----:B------:R-:W3:Y:S01]  /*4e9a0*/  LDL.LU.64 R24, [R1+0x3df0] ;  /* 0x003df00001187983 */ /* 0x000ee20000300a00 */
[----:B--2---:R-:W-:Y:S03]  /*4e9b0*/  HMMA.16816.F32 R4, R20, R12, R4 ;  /* 0x0000000c1404723c */ /* 0x004fe60000001804 */
[----:B------:R-:W-:Y:S04]  /*4e9c0*/  STL [R1+0x3cfc], R18 ;  /* 0x003cfc1201007387 */ /* 0x000fe80000100800 */
[----:B------:R-:W-:Y:S04]  /*4e9d0*/  STL [R1+0x3cf8], R19 ;  /* 0x003cf81301007387 */ /* 0x000fe80000100800 */
[----:B----4-:R-:W-:Y:S01]  /*4e9e0*/  STL.64 [R1+0x3d58], R16 ;  /* 0x003d581001007387 */ /* 0x010fe20000100a00 */
[----:B------:R-:W-:-:S02]  /*4e9f0*/  IMAD.MOV.U32 R3, RZ, RZ, R13 ;  /* 0x000000ffff037224 */ /* 0x000fc400078e000d */
[----:B------:R-:W-:-:S09]  /*4ea00*/  IMAD.MOV.U32 R2, RZ, RZ, R12 ;  /* 0x000000ffff027224 */ /* 0x000fd200078e000c */
[----:B------:R-:W-:Y:S04]  /*4ea10*/  STL.64 [R1+0x3a0], R4 ;  /* 0x0003a00401007387 */ /* 0x000fe80000100a00 */
[----:B------:R3:W-:Y:S01]  /*4ea20*/  STL [R1+0x3a8], R6 ;  /* 0x0003a80601007387 */ /* 0x0007e20000100800 */
[----:B------:R-:W-:-:S03]  /*4ea30*/  IMAD.MOV.U32 R28, RZ, RZ, R7 ;  /* 0x000000ffff1c7224 */ /* 0x000fc600078e0007 */
[----:B------:R-:W-:Y:S04]  /*4ea40*/  STL [R1+0x3d04], R3 ;  /* 0x003d040301007387 */ /* 0x000fe80000100800 */
[----:B------:R-:W-:Y:S04]  /*4ea50*/  STL [R1+0x3d00], R2 ;  /* 0x003d000201007387 */ /* 0x000fe80000100800 */
[----:B------:R-:W-:Y:S01]  /*4ea60*/  STL [R1+0x3a60], R28 ;  /* 0x003a601c01007387 */ /* 0x000fe20000100800 */
[----:B---3--:R-:W-:Y:S06]  /*4ea70*/  HMMA.16816.F32 R4, R20, R8, R24 ;  /* 0x000000081404723c */ /* 0x008fec0000001818 */
[----:B------:R-:W-:-:S02]  /*4ea80*/  IMAD.MOV.U32 R12, RZ, RZ, R8 ;  /* 0x000000ffff0c7224 */ /* 0x000fc400078e0008 */
[----:B------:R-:W-:-:S15]  /*4ea90*/  IMAD.MOV.U32 R13, RZ, RZ, R9 ;  /* 0x000000ffff0d7224 */ /* 0x000fde00078e0009 */
[----:B------:R-:W-:Y:S04]  /*4eaa0*/  STL.64 [R1+0x390], R4 ;  /* 0x0003900401007387 */ /* 0x000fe80000100a00 */
[----:B------:R-:W-:Y:S04]  /*4eab0*/  STL.64 [R1+0x398], R6 ;  /* 0x0003980601007387 */ /* 0x000fe80000100a00 */
[----:B------:R-:W2:Y:S04]  /*4eac0*/  LDL.LU R8, [R1+0x320] ;  /* 0x0003200001087983 */ /* 0x000ea80000300800 */
[----:B------:R-:W2:Y:S04]  /*4ead0*/  LDL.LU R9, [R1+0x324] ;  /* 0x0003240001097983 */ /* 0x000ea80000300800 */
[----:B------:R-:W3:Y:S04]  /*4eae0*/  LDL.LU R10, [R1+0x328] ;  /* 0x00032800010a7983 */ /* 0x000ee80000300800 */
[----:B------:R-:W3:Y:S04]  /*4eaf0*/  LDL.LU R11, [R1+0x32c] ;  /* 0x00032c00010b7983 */ /* 0x000ee80000300800 */
[----:B------:R-:W4:Y:S04]  /*4eb00*/  LDL.LU R16, [R1+0x400] ;  /* 0x0004000001107983 */ /* 0x000f280000300800 */
[----:B------:R-:W4:Y:S04]  /*4eb10*/  LDL.LU R17, [R1+0x404] ;  /* 0x0004040001117983 */ /* 0x000f280000300800 */
[----:B------:R-:W2:Y:S04]  /*4eb20*/  LDL.LU R18, [R1+0x408] ;  /* 0x0004080001127983 */ /* 0x000ea80000300800 */
[----:B------:R-:W2:Y:S01]  /*4eb30*/  LDL.LU R19, [R1+0x40c] ;  /* 0x00040c0001137983 */ /* 0x000ea20000300800 */
[----:B------:R-:W-:-:S02]  /*4eb40*/  IMAD.MOV.U32 R24, RZ, RZ, R0 ;  /* 0x000000ffff187224 */ /* 0x000fc400078e0000 */
[----:B------:R-:W-:Y:S01]  /*4eb50*/  IMAD.MOV.U32 R25, RZ, RZ, R29 ;  /* 0x000000ffff197224 */ /* 0x000fe200078e001d */
[----:B--2---:R-:W-:Y:S04]  /*4eb60*/  STL.64 [R1+0x3d70], R18 ;  /* 0x003d701201007387 */ /* 0x004fe80000100a00 */
[----:B----4-:R-:W-:Y:S04]  /*4eb70*/  STL.64 [R1+0x3d68], R16 ;  /* 0x003d681001007387 */ /* 0x010fe80000100a00 */
[----:B------:R-:W2:Y:S04]  /*4eb80*/  LDL.LU R0, [R1+0x3dec] ;  /* 0x003dec0001007983 */ /* 0x000ea80000300800 */
[----:B------:R-:W4:Y:S04]  /*4eb90*/  LDL.LU R29, [R1+0x3de8] ;  /* 0x003de800011d7983 */ /* 0x000f280000300800 */
[----:B------:R0:W-:Y:S04]  /*4eba0*/  STL.64 [R1+0x3d78], R24 ;  /* 0x003d781801007387 */ /* 0x0001e80000100a00 */
[----:B0-----:R-:W3:Y:S04]  /*4ebb0*/  LDL.64 R24, [R1+0x120] ;  /* 0x0001200001187983 */ /* 0x001ee80000100a00 */
[----:B---3--:R0:W-:Y:S04]  /*4ebc0*/  STL.64 [R1+0x3d90], R24 ;  /* 0x003d901801007387 */ /* 0x0081e80000100a00 */
[----:B------:R-:W3:Y:S04]  /*4ebd0*/  LDL.LU R16, [R1+0x340] ;  /* 0x0003400001107983 */ /* 0x000ee80000300800 */
[----:B------:R-:W3:Y:S04]  /*4ebe0*/  LDL.LU R17, [R1+0x344] ;  /* 0x0003440001117983 */ /* 0x000ee80000300800 */
[----:B------:R-:W2:Y:S04]  /*4ebf0*/  LDL.LU R18, [R1+0x348] ;  /* 0x0003480001127983 */ /* 0x000ea80000300800 */
[----:B------:R-:W2:Y:S04]  /*4ec00*/  LDL.LU R19, [R1+0x34c] ;  /* 0x00034c0001137983 */ /* 0x000ea80000300800 */
[----:B0-----:R-:W4:Y:S04]  /*4ec10*/  LDL.64 R24, [R1+0x130] ;  /* 0x0001300001187983 */ /* 0x001f280000100a00 */
[----:B----4-:R-:W-:Y:S04]  /*4ec20*/  STL.64 [R1+0x3da8], R24 ;  /* 0x003da81801007387 */ /* 0x010fe80000100a00 */
[----:B--2---:R-:W-:Y:S04]  /*4ec30*/  STL.64 [R1+0x3d88], R18 ;  /* 0x003d881201007387 */ /* 0x004fe80000100a00 */
[----:B---3--:R0:W-:Y:S04]  /*4ec40*/  STL.64 [R1+0x3d80], R16 ;  /* 0x003d801001007387 */ /* 0x0081e80000100a00 */
[----:B0-----:R-:W2:Y:S04]  /*4ec50*/  LDL.LU R16, [R1+0x350] ;  /* 0x0003500001107983 */ /* 0x001ea80000300800 */
[----:B------:R-:W2:Y:S04]  /*4ec60*/  LDL.LU R17, [R1+0x354] ;  /* 0x0003540001117983 */ /* 0x000ea80000300800 */
[----:B------:R-:W3:Y:S04]  /*4ec70*/  LDL.LU R18, [R1+0x358] ;  /* 0x0003580001127983 */ /* 0x000ee80000300800 */
[----:B------:R-:W3:Y:S01]  /*4ec80*/  LDL.LU R19, [R1+0x35c] ;  /* 0x00035c0001137983 */ /* 0x000ee20000300800 */
[----:B------:R-:W-:-:S02]  /*4ec90*/  IMAD.MOV.U32 R24, RZ, RZ, R29 ;  /* 0x000000ffff187224 */ /* 0x000fc400078e001d */
[----:B------:R-:W-:Y:S01]  /*4eca0*/  IMAD.MOV.U32 R25, RZ, RZ, R0 ;  /* 0x000000ffff197224 */ /* 0x000fe200078e0000 */
[----:B------:R-:W4:Y:S04]  /*4ecb0*/  LDL.LU R29, [R1+0x3de4] ;  /* 0x003de400011d7983 */ /* 0x000f280000300800 */
[----:B------:R-:W4:Y:S04]  /*4ecc0*/  LDL.LU R0, [R1+0x3de0] ;  /* 0x003de00001007983 */ /* 0x000f280000300800 */
[----:B------:R0:W-:Y:S04]  /*4ecd0*/  STL.64 [R1+0x3dc0], R24 ;  /* 0x003dc01801007387 */ /* 0x0001e80000100a00 */
[----:B0-----:R-:W4:Y:S04]  /*4ece0*/  LDL.LU R24, [R1+0x380] ;  /* 0x0003800001187983 */ /* 0x001f280000300800 */
[----:B------:R-:W4:Y:S04]  /*4ecf0*/  LDL.LU R25, [R1+0x384] ;  /* 0x0003840001197983 */ /* 0x000f280000300800 */
[----:B------:R-:W4:Y:S04]  /*4ed00*/  LDL.LU R26, [R1+0x388] ;  /* 0x00038800011a7983 */ /* 0x000f280000300800 */
[----:B------:R-:W4:Y:S04]  /*4ed10*/  LDL.LU R27, [R1+0x38c] ;  /* 0x00038c00011b7983 */ /* 0x000f280000300800 */
        /* <DEDUP_REMOVED lines=14> */
[----:B0-----:R-:W2:Y:S04]  /*4ee00*/  LDL.64 R16, [R1+0x150] ;  /* 0x0001500001107983 */ /* 0x001ea80000100a00 */
[----:B------:R-:W-:Y:S04]  /*4ee10*/  STL.64 [R1+0x3d38], R10 ;  /* 0x003d380a01007387 */ /* 0x000fe80000100a00 */
[----:B------:R0:W-:Y:S04]  /*4ee20*/  STL.64 [R1+0x3d30], R8 ;  /* 0x003d300801007387 */ /* 0x0001e80000100a00 */
[----:B0-----:R-:W3:Y:S01]  /*4ee30*/  LDL.64 R8, [R1+0xf0] ;  /* 0x0000f00001087983 */ /* 0x001ee20000100a00 */
[----:B----4-:R-:W-:-:S02]  /*4ee40*/  IMAD.MOV.U32 R4, RZ, RZ, R0 ;  /* 0x000000ffff047224 */ /* 0x010fc400078e0000 */
[----:B------:R-:W-:Y:S01]  /*4ee50*/  IMAD.MOV.U32 R5, RZ, RZ, R29 ;  /* 0x000000ffff057224 */ /* 0x000fe200078e001d */
[----:B---3--:R0:W-:Y:S04]  /*4ee60*/  STL.64 [R1+0x3d50], R8 ;  /* 0x003d500801007387 */ /* 0x0081e80000100a00 */
[----:B0-----:R-:W3:Y:S04]  /*4ee70*/  LDL.64 R8, [R1+0x100] ;  /* 0x0001000001087983 */ /* 0x001ee80000100a00 */
[----:B------:R-:W4:Y:S04]  /*4ee80*/  LDL.LU R0, [R1+0x3ddc] ;  /* 0x003ddc0001007983 */ /* 0x000f280000300800 */
[----:B------:R-:W3:Y:S04]  /*4ee90*/  LDL.LU R29, [R1+0x3dd8] ;  /* 0x003dd800011d7983 */ /* 0x000ee80000300800 */
[----:B------:R-:W4:Y:S04]  /*4eea0*/  LDL.LU R6, [R1+0x318] ;  /* 0x0003180001067983 */ /* 0x000f280000300800 */
[----:B------:R-:W4:Y:S01]  /*4eeb0*/  LDL.LU R7, [R1+0x31c] ;  /* 0x00031c0001077983 */ /* 0x000f220000300800 */
[----:B--2---:R-:W-:Y:S06]  /*4eec0*/  HMMA.16816.F32 R24, R20, R16, R24 ;  /* 0x000000101418723c */ /* 0x004fec0000001818 */
[----:B------:R-:W-:-:S02]  /*4eed0*/  IMAD.MOV.U32 R14, RZ, RZ, R16 ;  /* 0x000000ffff0e7224 */ /* 0x000fc400078e0010 */
[----:B------:R-:W-:Y:S01]  /*4eee0*/  IMAD.MOV.U32 R15, RZ, RZ, R17 ;  /* 0x000000ffff0f7224 */ /* 0x000fe200078e0011 */
[----:B----4-:R-:W-:Y:S04]  /*4eef0*/  STL.64 [R1+0x3d48], R6 ;  /* 0x003d480601007387 */ /* 0x010fe80000100a00 */
[----:B------:R0:W-:Y:S04]  /*4ef00*/  STL.64 [R1+0x3d40], R4 ;  /* 0x003d400401007387 */ /* 0x0001e80000100a00 */
[----:B0-----:R-:W2:Y:S04]  /*4ef10*/  LDL.LU R4, [R1+0x330] ;  /* 0x0003300001047983 */ /* 0x001ea80000300800 */
[----:B------:R-:W2:Y:S04]  /*4ef20*/  LDL.LU R5, [R1+0x334] ;  /* 0x0003340001057983 */ /* 0x000ea80000300800 */
[----:B------:R-:W-:Y:S04]  /*4ef30*/  STL [R1+0x3d0c], R13 ;  /* 0x003d0c0d01007387 */ /* 0x000fe80000100800 */
[----:B------:R-:W-:Y:S04]  /*4ef40*/  STL [R1+0x3d08], R12 ;  /* 0x003d080c01007387 */ /* 0x000fe80000100800 */
[----:B------:R-:W4:Y:S04]  /*4ef50*/  LDL.LU.64 R18, [R1+0x3dd0] ;  /* 0x003dd00001127983 */ /* 0x000f280000300a00 */
[----:B------:R-:W4:Y:S04]  /*4ef60*/  LDL.LU.64 R16, [R1+0x3dc8] ;  /* 0x003dc80001107983 */ /* 0x000f280000300a00 */
[----:B------:R0:W-:Y:S04]  /*4ef70*/  STL.64 [R1+0x380], R24 ;  /* 0x0003801801007387 */ /* 0x0001e80000100a00 */
[----:B0-----:R-:W4:Y:S01]  /*4ef80*/  LDL.LU.64 R24, [R1+0x3dc0] ;  /* 0x003dc00001187983 */ /* 0x001f220000300a00 */
[----:B---3--:R-:W-:-:S02]  /*4ef90*/  IMAD.MOV.U32 R6, RZ, RZ, R29 ;  /* 0x000000ffff067224 */ /* 0x008fc400078e001d */
[----:B------:R-:W-:Y:S02]  /*4efa0*/  IMAD.MOV.U32 R7, RZ, RZ, R0 ;  /* 0x000000ffff077224 */ /* 0x000fe400078e0000 */
[----:B------:R-:W-:Y:S02]  /*4efb0*/  IMAD.MOV.U32 R29, RZ, RZ, R26 ;  /* 0x000000ffff1d7224 */ /* 0x000fe400078e001a */
[----:B------:R-:W-:-:S05]  /*4efc0*/  IMAD.MOV.U32 R0, RZ, RZ, R27 ;  /* 0x000000ffff007224 */ /* 0x000fca00078e001b */
[----:B------:R-:W-:Y:S04]  /*4efd0*/  STL [R1+0x3a68], R0 ;  /* 0x003a680001007387 */ /* 0x000fe80000100800 */
[----:B------:R-:W-:Y:S01]  /*4efe0*/  STL [R1+0x3a64], R29 ;  /* 0x003a641d01007387 */ /* 0x000fe20000100800 */
[----:B----4-:R-:W-:Y:S03]  /*4eff0*/  HMMA.16816.F32 R24, R20, R24, R16 ;  /* 0x000000181418723c */ /* 0x010fe60000001810 */
[----:B------:R-:W3:Y:S04]  /*4f000*/  LDL.LU.64 R18, [R1+0x3db8] ;  /* 0x003db80001127983 */ /* 0x000ee80000300a00 */
[----:B------:R-:W3:-:S15]  /*4f010*/  LDL.LU.64 R16, [R1+0x3db0] ;  /* 0x003db00001107983 */ /* 0x000ede0000300a00 */
[----:B------:R-:W-:-:S01]  /*4f020*/  NOP ;  /* 0x0000000000007918 */ /* 0x000fc20000000000 */
[----:B------:R0:W-:Y:S04]  /*4f030*/  STL.64 [R1+0x370], R24 ;  /* 0x0003701801007387 */ /* 0x0001e80000100a00 */
[----:B------:R-:W-:Y:S04]  /*4f040*/  STL.64 [R1+0x378], R26 ;  /* 0x0003781a01007387 */ /* 0x000fe80000100a00 */
[----:B0-----:R-:W3:Y:S02]  /*4f050*/  LDL.LU.64 R24, [R1+0x3da8] ;  /* 0x003da80001187983 */ /* 0x001ee40000300a00 */
[----:B---3--:R-:W-:Y:S06]  /*4f060*/  HMMA.16816.F32 R16, R20, R24, R16 ;  /* 0x000000181410723c */ /* 0x008fec0000001810 */
[----:B------:R-:W-:-:S02]  /*4f070*/  IMAD.MOV.U32 R29, RZ, RZ, R24 ;  /* 0x000000ffff1d7224 */ /* 0x000fc400078e0018 */
[----:B------:R-:W-:-:S15]  /*4f080*/  IMAD.MOV.U32 R0, RZ, RZ, R25 ;  /* 0x000000ffff007224 */ /* 0x000fde00078e0019 */
[----:B------:R-:W-:Y:S04]  /*4f090*/  STL.64 [R1+0x360], R16 ;  /* 0x0003601001007387 */ /* 0x000fe80000100a00 */
[----:B------:R0:W-:Y:S04]  /*4f0a0*/  STL.64 [R1+0x368], R18 ;  /* 0x0003681201007387 */ /* 0x0001e80000100a00 */
[----:B0-----:R-:W3:Y:S04]  /*4f0b0*/  LDL.LU.64 R18, [R1+0x3da0] ;  /* 0x003da00001127983 */ /* 0x001ee80000300a00 */
[----:B------:R-:W3:Y:S04]  /*4f0c0*/  LDL.LU.64 R16, [R1+0x3d98] ;  /* 0x003d980001107983 */ /* 0x000ee80000300a00 */
[----:B------:R-:W3:Y:S02]  /*4f0d0*/  LDL.LU.64 R24, [R1+0x3d90] ;  /* 0x003d900001187983 */ /* 0x000ee40000300a00 */
        /* <DEDUP_REMOVED lines=8> */
[----:B---3--:R-:W-:Y:S02]  /*4f160*/  HMMA.16816.F32 R24, R20, R24, R16 ;  /* 0x000000181418723c */ /* 0x008fe40000001810 */
[----:B------:R-:W3:Y:S04]  /*4f170*/  LDL.LU.64 R18, [R1+0x3d70] ;  /* 0x003d700001127983 */ /* 0x000ee80000300a00 */
[----:B------:R-:W3:-:S15]  /*4f180*/  LDL.LU.64 R16, [R1+0x3d68] ;  /* 0x003d680001107983 */ /* 0x000ede0000300a00 */
[----:B------:R-:W-:-:S02]  /*4f190*/  NOP ;  /* 0x0000000000007918 */ /* 0x000fc40000000000 */
[----:B------:R0:W-:Y:S04]  /*4f1a0*/  STL.64 [R1+0x340], R24 ;  /* 0x0003401801007387 */ /* 0x0001e80000100a00 */
[----:B------:R-:W-:Y:S04]  /*4f1b0*/  STL.64 [R1+0x348], R26 ;  /* 0x0003481a01007387 */ /* 0x000fe80000100a00 */
[----:B0-----:R-:W4:Y:S01]  /*4f1c0*/  LDL.LU.64 R24, [R1+0x3d60] ;  /* 0x003d600001187983 */ /* 0x001f220000300a00 */
[----:B---3--:R-:W-:-:S15]  /*4f1d0*/  HMMA.16816.F32 R16, R20, R8, R16 ;  /* 0x000000081410723c */ /* 0x008fde0000001810 */
[----:B------:R-:W-:-:S08]  /*4f1e0*/  NOP ;  /* 0x0000000000007918 */ /* 0x000fd00000000000 */
[----:B------:R0:W-:Y:S04]  /*4f1f0*/  STL.64 [R1+0x410], R16 ;  /* 0x0004101001007387 */ /* 0x0001e80000100a00 */
[----:B------:R1:W-:Y:S04]  /*4f200*/  STL.64 [R1+0x418], R18 ;  /* 0x0004181201007387 */ /* 0x0003e80000100a00 */
[----:B0-----:R-:W3:Y:S01]  /*4f210*/  LDL.LU.64 R16, [R1+0x3d58] ;  /* 0x003d580001107983 */ /* 0x001ee20000300a00 */
[----:B-1----:R-:W-:Y:S02]  /*4f220*/  IMAD.MOV.U32 R18, RZ, RZ, R8 ;  /* 0x000000ffff127224 */ /* 0x002fe400078e0008 */
[----:B------:R-:W-:-:S02]  /*4f230*/  IMAD.MOV.U32 R19, RZ, RZ, R9 ;  /* 0x000000ffff137224 */ /* 0x000fc400078e0009 */
[----:B------:R-:W2:Y:S02]  /*4f240*/  LDL.LU.64 R8, [R1+0x3d50] ;  /* 0x003d500001087983 */ /* 0x000ea40000300a00 */
[----:B--2---:R-:W-:Y:S06]  /*4f250*/  HMMA.16816.F32 R4, R20, R8, R4 ;  /* 0x000000081404723c */ /* 0x004fec0000001804 */
[----:B------:R-:W-:Y:S02]  /*4f260*/  IMAD.MOV.U32 R13, RZ, RZ, R8 ;  /* 0x000000ffff0d7224 */ /* 0x000fe400078e0008 */
[----:B------:R-:W-:-:S15]  /*4f270*/  IMAD.MOV.U32 R12, RZ, RZ, R9 ;  /* 0x000000ffff0c7224 */ /* 0x000fde00078e0009 */
[----:B------:R-:W-:Y:S04]  /*4f280*/  STL.64 [R1+0x400], R4 ;  /* 0x0004000401007387 */ /* 0x000fe80000100a00 */
[----:B------:R0:W-:Y:S04]  /*4f290*/  STL.64 [R1+0x408], R6 ;  /* 0x0004080601007387 */ /* 0x0001e80000100a00 */
[----:B0-----:R-:W4:Y:S04]  /*4f2a0*/  LDL.LU.64 R6, [R1+0x3d48] ;  /* 0x003d480001067983 */ /* 0x001f280000300a00 */
[----:B------:R-:W4:Y:S04]  /*4f2b0*/  LDL.LU.64 R4, [R1+0x3d40] ;  /* 0x003d400001047983 */ /* 0x000f280000300a00 */
[----:B------:R-:W3:Y:S04]  /*4f2c0*/  LDL.LU.64 R10, [R1+0x3d38] ;  /* 0x003d3800010a7983 */ /* 0x000ee80000300a00 */
[----:B------:R-:W3:Y:S01]  /*4f2d0*/  LDL.LU.64 R8, [R1+0x3d30] ;  /* 0x003d300001087983 */ /* 0x000ee20000300a00 */
[----:B------:R-:W0:Y:S01]  /*4f2e0*/  S2R R26, SR_TID.X ;  /* 0x00000000001a7919 */ /* 0x000e220000002100 */
[----:B---3--:R-:W-:Y:S02]  /*4f2f0*/  HMMA.16816.F32 R20, R20, R16, R8 ;  /* 0x000000101414723c */ /* 0x008fe40000001808 */
[----:B------:R-:W4:Y:S04]  /*4f300*/  LDL.LU.64 R10, [R1+0x3d28] ;  /* 0x003d2800010a7983 */ /* 0x000f280000300a00 */
[----:B------:R-:W4:Y:S01]  /*4f310*/  LDL.LU.64 R8, [R1+0x3d20] ;  /* 0x003d200001087983 */ /* 0x000f220000300a00 */
[----:B0-----:R-:W-:-:S03]  /*4f320*/  LOP3.LUT R27, R26, 0x7, RZ, 0xc0, !PT ;  /* 0x000000071a1b7812 */ /* 0x001fc600078ec0ff */
[----:B------:R-:W-:Y:S01]  /*4f330*/  STL.64 [R1+0x3bb8], R16 ;  /* 0x003bb81001007387 */ /* 0x000fe20000100a00 */
[C---:B------:R-:W-:Y:S02]  /*4f340*/  IMAD.SHL.U32 R28, R26.reuse, 0x2, RZ ;  /* 0x000000021a1c7824 */ /* 0x040fe400078e00ff */
[----:B------:R-:W-:Y:S02]  /*4f350*/  IMAD.SHL.U32 R26, R26, 0x40, RZ ;  /* 0x000000401a1a7824 */ /* 0x000fe400078e00ff */
[----:B------:R-:W-:-:S08]  /*4f360*/  IMAD R27, R27, 0x90, RZ ;  /* 0x000000901b1b7824 */ /* 0x000fd000078e02ff */
[----:B------:R-:W-:Y:S04]  /*4f370*/  STL.64 [R1+0x330], R20 ;  /* 0x0003301401007387 */ /* 0x000fe80000100a00 */
[----:B------:R0:W-:Y:S02]  /*4f380*/  STL.64 [R1+0x338], R22 ;  /* 0x0003381601007387 */ /* 0x0001e40000100a00 */
[----:B0-----:R-:W-:-:S04]  /*4f390*/  LOP3.LUT R23, R27, 0x10, R28, 0x78, !PT ;  /* 0x000000101b177812 */ /* 0x001fc800078e781c */
[----:B------:R-:W-:Y:S01]  /*4f3a0*/  LOP3.LUT R23, R23, 0x400, R26, 0xf8, !PT ;  /* 0x0000040017177812 */ /* 0x000fe200078ef81a */
[----:B----4-:R-:W-:-:S15]  /*4f3b0*/  HMMA.16816.F32 R4, R8, R24, R4 ;  /* 0x000000180804723c */ /* 0x010fde0000001804 */
[----:B------:R-:W-:-:S08]  /*4f3c0*/  NOP ;  /* 0x0000000000007918 */ /* 0x000fd00000000000 */
[----:B------:R-:W-:Y:S04]  /*4f3d0*/  STL.64 [R1+0x320], R4 ;  /* 0x0003200401007387 */ /* 0x000fe80000100a00 */
[----:B------:R0:W-:Y:S04]  /*4f3e0*/  STL.64 [R1+0x328], R6 ;  /* 0x0003280601007387 */ /* 0x0001e80000100a00 */
[----:B0-----:R-:W2:Y:S04]  /*4f3f0*/  LDL.LU.64 R6, [R1+0x3d18] ;  /* 0x003d180001067983 */ /* 0x001ea80000300a00 */
[----:B------:R-:W3:Y:S04]  /*4f400*/  LDL.LU.64 R4, [R1+0x3d10] ;  /* 0x003d100001047983 */ /* 0x000ee80000300a00 */
[----:B------:R-:W-:Y:S04]  /*4f410*/  STL.64 [R1+0x3bc8], R26 ;  /* 0x003bc81a01007387 */ /* 0x000fe80000100a00 */
[----:B------:R0:W-:Y:S04]  /*4f420*/  STL.64 [R1+0x3bc0], R24 ;  /* 0x003bc01801007387 */ /* 0x0001e80000100a00 */
[----:B0-----:R-:W3:Y:S04]  /*4f430*/  LDL.LU R24, [R1+0x300] ;  /* 0x0003000001187983 */ /* 0x001ee80000300800 */
[----:B------:R-:W3:Y:S04]  /*4f440*/  LDL.LU R25, [R1+0x304] ;  /* 0x0003040001197983 */ /* 0x000ee80000300800 */
[----:B------:R-:W3:Y:S04]  /*4f450*/  LDL.LU R26, [R1+0x308] ;  /* 0x00030800011a7983 */ /* 0x000ee80000300800 */
[----:B------:R-:W3:Y:S02]  /*4f460*/  LDL.LU R27, [R1+0x30c] ;  /* 0x00030c00011b7983 */ /* 0x000ee40000300800 */
[----:B---3--:R-:W-:Y:S02]  /*4f470*/  HMMA.16816.F32 R24, R8, R4, R24 ;  /* 0x000000040818723c */ /* 0x008fe40000001818 */
[----:B--2---:R-:W-:Y:S04]  /*4f480*/  STL.64 [R1+0x3ba0], R6 ;  /* 0x003ba00601007387 */ /* 0x004fe80000100a00 */
[----:B------:R0:W-:-:S15]  /*4f490*/  STL.64 [R1+0x3b98], R4 ;  /* 0x003b980401007387 */ /* 0x0001de0000100a00 */
[----:B------:R-:W-:-:S02]  /*4f4a0*/  NOP ;  /* 0x0000000000007918 */ /* 0x000fc40000000000 */
[----:B------:R1:W-:Y:S04]  /*4f4b0*/  STL.64 [R1+0x310], R24 ;  /* 0x0003101801007387 */ /* 0x0003e80000100a00 */
[----:B------:R2:W-:Y:S04]  /*4f4c0*/  STL.64 [R1+0x318], R26 ;  /* 0x0003181a01007387 */ /* 0x0005e80000100a00 */
[----:B0-----:R-:W3:Y:S04]  /*4f4d0*/  LDL.LU R4, [R1+0x1f0] ;  /* 0x0001f00001047983 */ /* 0x001ee80000300800 */
[----:B------:R-:W3:Y:S04]  /*4f4e0*/  LDL.LU R5, [R1+0x1f4] ;  /* 0x0001f40001057983 */ /* 0x000ee80000300800 */
[----:B------:R-:W4:Y:S04]  /*4f4f0*/  LDL.LU R6, [R1+0x1f8] ;  /* 0x0001f80001067983 */ /* 0x000f280000300800 */
[----:B------:R-:W4:Y:S01]  /*4f500*/  LDL.LU R7, [R1+0x1fc] ;  /* 0x0001fc0001077983 */ /* 0x000f220000300800 */
[----:B------:R-:W-:-:S02]  /*4f510*/  IMAD.MOV.U32 R16, RZ, RZ, R13 ;  /* 0x000000ffff107224 */ /* 0x000fc400078e000d */
[----:B------:R-:W-:Y:S01]  /*4f520*/  IMAD.MOV.U32 R17, RZ, RZ, R12 ;  /* 0x000000ffff117224 */ /* 0x000fe200078e000c */
[----:B----4-:R-:W-:Y:S04]  /*4f530*/  STL.64 [R1+0x3bd8], R6 ;  /* 0x003bd80601007387 */ /* 0x010fe80000100a00 */
[----:B---3--:R-:W-:Y:S04]  /*4f540*/  STL.64 [R1+0x3bd0], R4 ;  /* 0x003bd00401007387 */ /* 0x008fe80000100a00 */
[----:B------:R-:W3:Y:S04]  /*4f550*/  LDL.LU R13, [R1+0x3d0c] ;  /* 0x003d0c00010d7983 */ /* 0x000ee80000300800 */
[----:B------:R-:W4:Y:S04]  /*4f560*/  LDL.LU R12, [R1+0x3d08] ;  /* 0x003d0800010c7983 */ /* 0x000f280000300800 */
[----:B------:R-:W-:Y:S04]  /*4f570*/  STL.64 [R1+0x3be0], R16 ;  /* 0x003be01001007387 */ /* 0x000fe80000100a00 */
[----:B-1----:R-:W3:Y:S04]  /*4f580*/  LDL.LU R24, [R1+0x240] ;  /* 0x0002400001187983 */ /* 0x002ee80000300800 */
[----:B------:R-:W3:Y:S04]  /*4f590*/  LDL.LU R25, [R1+0x244] ;  /* 0x0002440001197983 */ /* 0x000ee80000300800 */
[----:B--2---:R-:W2:Y:S04]  /*4f5a0*/  LDL.LU R26, [R1+0x248] ;  /* 0x00024800011a7983 */ /* 0x004ea80000300800 */
[----:B------:R-:W2:Y:S04]  /*4f5b0*/  LDL.LU R27, [R1+0x24c] ;  /* 0x00024c00011b7983 */ /* 0x000ea80000300800 */
        /* <DEDUP_REMOVED lines=8> */
[----:B---3--:R-:W-:Y:S04]  /*4f640*/  STL.64 [R1+0x3c00], R26 ;  /* 0x003c001a01007387 */ /* 0x008fe80000100a00 */
[----:B--2---:R0:W-:Y:S02]  /*4f650*/  STL.64 [R1+0x3bf8], R24 ;  /* 0x003bf81801007387 */ /* 0x0041e40000100a00 */
[----:B0-----:R-:W-:Y:S02]  /*4f660*/  IMAD.MOV.U32 R24, RZ, RZ, R3 ;  /* 0x000000ffff187224 */ /* 0x001fe400078e0003 */
[----:B------:R-:W-:Y:S01]  /*4f670*/  IMAD.MOV.U32 R25, RZ, RZ, R2 ;  /* 0x000000ffff197224 */ /* 0x000fe200078e0002 */
[----:B------:R-:W2:Y:S04]  /*4f680*/  LDL.LU R3, [R1+0x3d04] ;  /* 0x003d040001037983 */ /* 0x000ea80000300800 */
[----:B------:R-:W3:Y:S04]  /*4f690*/  LDL.LU R2, [R1+0x3d00] ;  /* 0x003d000001027983 */ /* 0x000ee80000300800 */
[----:B------:R0:W-:Y:S04]  /*4f6a0*/  STL.64 [R1+0x3c10], R24 ;  /* 0x003c101801007387 */ /* 0x0001e80000100a00 */
[----:B------:R-:W2:Y:S04]  /*4f6b0*/  LDL.LU R18, [R1+0x3cfc] ;  /* 0x003cfc0001127983 */ /* 0x000ea80000300800 */
[----:B------:R-:W2:Y:S01]  /*4f6c0*/  LDL.LU R19, [R1+0x3cf8] ;  /* 0x003cf80001137983 */ /* 0x000ea20000300800 */
[----:B0-----:R-:W-:-:S02]  /*4f6d0*/  IMAD.MOV.U32 R24, RZ, RZ, R29 ;  /* 0x000000ffff187224 */ /* 0x001fc400078e001d */
[----:B------:R-:W-:-:S05]  /*4f6e0*/  IMAD.MOV.U32 R25, RZ, RZ, R0 ;  /* 0x000000ffff197224 */ /* 0x000fca00078e0000 */
[----:B------:R0:W-:Y:S04]  /*4f6f0*/  STL.64 [R1+0x3c28], R24 ;  /* 0x003c281801007387 */ /* 0x0001e80000100a00 */
[----:B0-----:R-:W4:Y:S04]  /*4f700*/  LDL.LU R24, [R1+0x290] ;  /* 0x0002900001187983 */ /* 0x001f280000300800 */
[----:B------:R-:W4:Y:S04]  /*4f710*/  LDL.LU R25, [R1+0x294] ;  /* 0x0002940001197983 */ /* 0x000f280000300800 */
[----:B------:R-:W3:Y:S04]  /*4f720*/  LDL.LU R26, [R1+0x298] ;  /* 0x00029800011a7983 */ /* 0x000ee80000300800 */
[----:B------:R-:W3:Y:S04]  /*4f730*/  LDL.LU R27, [R1+0x29c] ;  /* 0x00029c00011b7983 */ /* 0x000ee80000300800 */
[----:B---3--:R-:W-:Y:S04]  /*4f740*/  STL.64 [R1+0x3c38], R26 ;  /* 0x003c381a01007387 */ /* 0x008fe80000100a00 */
[----:B----4-:R0:W-:Y:S02]  /*4f750*/  STL.64 [R1+0x3c30], R24 ;  /* 0x003c301801007387 */ /* 0x0101e40000100a00 */
[----:B0-----:R-:W-:-:S02]  /*4f760*/  IMAD.MOV.U32 R24, RZ, RZ, R14 ;  /* 0x000000ffff187224 */ /* 0x001fc400078e000e */
[----:B------:R-:W-:Y:S01]  /*4f770*/  IMAD.MOV.U32 R25, RZ, RZ, R15 ;  /* 0x000000ffff197224 */ /* 0x000fe200078e000f */
[----:B------:R-:W3:Y:S04]  /*4f780*/  LDL.LU R14, [R1+0x3cf4] ;  /* 0x003cf400010e7983 */ /* 0x000ee80000300800 */
[----:B------:R-:W4:Y:S04]  /*4f790*/  LDL.LU R15, [R1+0x3cf0] ;  /* 0x003cf000010f7983 */ /* 0x000f280000300800 */
[----:B------:R-:W-:Y:S04]  /*4f7a0*/  STL.64 [R1+0x3c50], R24 ;  /* 0x003c501801007387 */ /* 0x000fe80000100a00 */
[----:B------:R0:W-:Y:S04]  /*4f7b0*/  STL.64 [R1+0x3c08], R4 ;  /* 0x003c080401007387 */ /* 0x0001e80000100a00 */
[----:B0-----:R-:W3:Y:S04]  /*4f7c0*/  LDL.LU R4, [R1+0x270] ;  /* 0x0002700001047983 */ /* 0x001ee80000300800 */
[----:B------:R-:W3:Y:S04]  /*4f7d0*/  LDL.LU R5, [R1+0x274] ;  /* 0x0002740001057983 */ /* 0x000ee80000300800 */
[----:B------:R-:W4:Y:S04]  /*4f7e0*/  LDL.LU R6, [R1+0x278] ;  /* 0x0002780001067983 */ /* 0x000f280000300800 */
[----:B------:R-:W4:Y:S01]  /*4f7f0*/  LDL.LU R7, [R1+0x27c] ;  /* 0x00027c0001077983 */ /* 0x000f220000300800 */
[----:B------:R-:W-:-:S02]  /*4f800*/  IMAD.MOV.U32 R24, RZ, RZ, R12 ;  /* 0x000000ffff187224 */ /* 0x000fc400078e000c */
[----:B------:R-:W-:Y:S01]  /*4f810*/  IMAD.MOV.U32 R25, RZ, RZ, R13 ;  /* 0x000000ffff197224 */ /* 0x000fe200078e000d */
[----:B------:R-:W3:Y:S04]  /*4f820*/  LDL.LU R12, [R1+0x3cec] ;  /* 0x003cec00010c7983 */ /* 0x000ee80000300800 */
[----:B------:R-:W3:Y:S04]  /*4f830*/  LDL.LU R13, [R1+0x3ce8] ;  /* 0x003ce800010d7983 */ /* 0x000ee80000300800 */
[----:B------:R0:W-:Y:S02]  /*4f840*/  STL.64 [R1+0x3c68], R24 ;  /* 0x003c681801007387 */ /* 0x0001e40000100a00 */
[----:B0-----:R-:W-:-:S02]  /*4f850*/  IMAD.MOV.U32 R24, RZ, RZ, R2 ;  /* 0x000000ffff187224 */ /* 0x001fc400078e0002 */
[----:B--2---:R-:W-:Y:S01]  /*4f860*/  IMAD.MOV.U32 R25, RZ, RZ, R3 ;  /* 0x000000ffff197224 */ /* 0x004fe200078e0003 */
        /* <DEDUP_REMOVED lines=10> */
[----:B------:R-:W-:-:S05]  /*4f910*/  IMAD.MOV.U32 R25, RZ, RZ, R18 ;  /* 0x000000ffff197224 */ /* 0x000fca00078e0012 */
        /* <DEDUP_REMOVED lines=18> */
[----:B------:R0:W-:Y:S04]  /*4fa40*/  STL.64 [R1+0x3cc8], R24 ;  /* 0x003cc81801007387 */ /* 0x0001e80000100a00 */
[----:B0-----:R-:W2:Y:S04]  /*4fa50*/  LDL.64 R24, [R1] ;  /* 0x0000000001187983 */ /* 0x001ea80000100a00 */
        /* <DEDUP_REMOVED lines=24> */
[----:B------:R-:W-:-:S05]  /*4fbe0*/  LOP3.LUT R23, R23, 0x60, RZ, 0x3c, !PT ;  /* 0x0000006017177812 */ /* 0x000fca00078e3cff */
[----:B------:R-:W0:Y:S04]  /*4fbf0*/  LDSM.16.MT88.4 R12, [R23+UR4+0x11000] ;  /* 0x01100004170c783b */ /* 0x000e280008004200 */
[----:B----4-:R-:W-:Y:S04]  /*4fc00*/  STL.64 [R1+0x3cd8], R6 ;  /* 0x003cd80601007387 */ /* 0x010fe80000100a00 */
[----:B---3--:R1:W-:Y:S04]  /*4fc10*/  STL.64 [R1+0x3cd0], R4 ;  /* 0x003cd00401007387 */ /* 0x0083e80000100a00 */
[----:B-1----:R-:W3:Y:S04]  /*4fc20*/  LDL.LU R4, [R1+0x610] ;  /* 0x0006100001047983 */ /* 0x002ee80000300800 */
[----:B------:R-:W3:Y:S04]  /*4fc30*/  LDL.LU R5, [R1+0x614] ;  /* 0x0006140001057983 */ /* 0x000ee80000300800 */
[----:B------:R-:W3:Y:S04]  /*4fc40*/  LDL.LU R6, [R1+0x618] ;  /* 0x0006180001067983 */ /* 0x000ee80000300800 */
[----:B------:R-:W3:Y:S04]  /*4fc50*/  LDL.LU R7, [R1+0x61c] ;  /* 0x00061c0001077983 */ /* 0x000ee80000300800 */
[----:B------:R-:W4:Y:S04]  /*4fc60*/  LDL.LU R16, [R1+0x250] ;  /* 0x0002500001107983 */ /* 0x000f280000300800 */
[----:B------:R-:W4:Y:S04]  /*4fc70*/  LDL.LU R17, [R1+0x254] ;  /* 0x0002540001117983 */ /* 0x000f280000300800 */
[----:B------:R-:W4:Y:S04]  /*4fc80*/  LDL.LU R18, [R1+0x258] ;  /* 0x0002580001127983 */ /* 0x000f280000300800 */
[----:B------:R-:W4:Y:S04]  /*4fc90*/  LDL.LU R19, [R1+0x25c] ;  /* 0x00025c0001137983 */ /* 0x000f280000300800 */
[----:B0-----:R-:W-:Y:S04]  /*4fca0*/  STL.64 [R1+0x3ac8], R14 ;  /* 0x003ac80e01007387 */ /* 0x001fe80000100a00 */
[----:B------:R0:W-:Y:S01]  /*4fcb0*/  STL.64 [R1+0x3ac0], R12 ;  /* 0x003ac00c01007387 */ /* 0x0001e20000100a00 */
[----:B--2---:R-:W-:-:S03]  /*4fcc0*/  IMAD.MOV.U32 R0, RZ, RZ, R25 ;  /* 0x000000ffff007224 */ /* 0x004fc600078e0019 */
[----:B0-----:R-:W2:Y:S04]  /*4fcd0*/  LDL.LU.64 R12, [R1+0x140] ;  /* 0x00014000010c7983 */ /* 0x001ea80000300a00 */
[----:B------:R0:W-:Y:S04]  /*4fce0*/  STL [R1+0x3860], R23 ;  /* 0x0038601701007387 */ /* 0x0001e80000100800 */
[----:B------:R-:W4:Y:S01]  /*4fcf0*/  LDL.LU.64 R20, [R1+0x110] ;  /* 0x0001100001147983 */ /* 0x000f220000300a00 */
[----:B------:R-:W-:-:S03]  /*4fd00*/  IMAD.MOV.U32 R14, RZ, RZ, R24 ;  /* 0x000000ffff0e7224 */ /* 0x000fc600078e0018 */
[----:B0-----:R-:W4:Y:S01]  /*4fd10*/  LDL.64 R22, [R1+0x118] ;  /* 0x0001180001167983 */ /* 0x001f220000100a00 */
[----:B---3--:R-:W-:-:S15]  /*4fd20*/  HMMA.16816.F32 R4, R8, R24, R4 ;  /* 0x000000180804723c */ /* 0x008fde0000001804 */
[----:B------:R-:W-:-:S08]  /*4fd30*/  NOP ;  /* 0x0000000000007918 */ /* 0x000fd00000000000 */
        /* <DEDUP_REMOVED lines=44> */
[----:B------:R-:W-:Y:S04]  /*50000*/  STL.64 [R1+0x2a0], R24 ;  /* 0x0002a01801007387 */ /* 0x000fe80000100a00 */
[----:B------:R0:W-:Y:S04]  /*50010*/  STL.64 [R1+0x2a8], R26 ;  /* 0x0002a81a01007387 */ /* 0x0001e80000100a00 */
[----:B0-----:R-:W2:Y:S04]  /*50020*/  LDL.LU.64 R26, [R1+0x3c38] ;  /* 0x003c3800011a7983 */ /* 0x001ea80000300a00 */
[----:B------:R-:W2:Y:S02]  /*50030*/  LDL.LU.64 R24, [R1+0x3c30] ;  /* 0x003c300001187983 */ /* 0x000ea40000300a00 */
[----:B--2---:R-:W-:-:S15]  /*50040*/  HMMA.16816.F32 R24, R8, R12, R24 ;  /* 0x0000000c0818723c */ /* 0x004fde0000001818 */
[----:B------:R-:W-:-:S08]  /*50050*/  NOP ;  /* 0x0000000000007918 */ /* 0x000fd00000000000 */
[----:B------:R0:W-:Y:S04]  /*50060*/  STL.64 [R1+0x290], R24 ;  /* 0x0002901801007387 */ /* 0x0001e80000100a00 */
[----:B------:R-:W-:Y:S04]  /*50070*/  STL.64 [R1+0x298], R26 ;  /* 0x0002981a01007387 */ /* 0x000fe80000100a00 */
[----:B0-----:R-:W3:Y:S04]  /*50080*/  LDL.LU.64 R24, [R1+0x3c28] ;  /* 0x003c280001187983 */ /* 0x001ee80000300a00 */
[----:B------:R0:W-:Y:S02]  /*50090*/  STL.64 [R1+0x3b30], R12 ;  /* 0x003b300c01007387 */ /* 0x0001e40000100a00 */
[----:B0-----:R-:W-:-:S02]  /*500a0*/  IMAD.MOV.U32 R12, RZ, RZ, R14 ;  /* 0x000000ffff0c7224 */ /* 0x001fc400078e000e */
[----:B------:R-:W-:-:S05]  /*500b0*/  IMAD.MOV.U32 R13, RZ, RZ, R0 ;  /* 0x000000ffff0d7224 */ /* 0x000fca00078e0000 */
[----:B------:R0:W-:Y:S04]  /*500c0*/  STL.64 [R1+0x3b90], R12 ;  /* 0x003b900c01007387 */ /* 0x0001e80000100a00 */
[----:B0-----:R-:W2:Y:S04]  /*500d0*/  LDL.LU R12, [R1+0x1e0] ;  /* 0x0001e000010c7983 */ /* 0x001ea80000300800 */
[----:B------:R-:W2:Y:S04]  /*500e0*/  LDL.LU R13, [R1+0x1e4] ;  /* 0x0001e400010d7983 */ /* 0x000ea80000300800 */
[----:B------:R-:W2:Y:S04]  /*500f0*/  LDL.LU R14, [R1+0x1e8] ;  /* 0x0001e800010e7983 */ /* 0x000ea80000300800 */
[----:B------:R-:W2:Y:S01]  /*50100*/  LDL.LU R15, [R1+0x1ec] ;  /* 0x0001ec00010f7983 */ /* 0x000ea20000300800 */
[----:B---3--:R-:W-:Y:S03]  /*50110*/  HMMA.16816.F32 R24, R8, R24, R4 ;  /* 0x000000180818723c */ /* 0x008fe60000001804 */
[----:B------:R-:W3:Y:S04]  /*50120*/  LDL.LU.64 R6, [R1+0x3c20] ;  /* 0x003c200001067983 */ /* 0x000ee80000300a00 */
[----:B------:R-:W3:-:S15]  /*50130*/  LDL.LU.64 R4, [R1+0x3c18] ;  /* 0x003c180001047983 */ /* 0x000ede0000300a00 */
[----:B------:R-:W-:-:S01]  /*50140*/  NOP ;  /* 0x0000000000007918 */ /* 0x000fc20000000000 */
[----:B------:R0:W-:Y:S04]  /*50150*/  STL.64 [R1+0x280], R24 ;  /* 0x0002801801007387 */ /* 0x0001e80000100a00 */
[----:B------:R3:W-:Y:S04]  /*50160*/  STL.64 [R1+0x288], R26 ;  /* 0x0002881a01007387 */ /* 0x0007e80000100a00 */
[----:B0-----:R-:W3:Y:S02]  /*50170*/  LDL.LU.64 R24, [R1+0x3c10] ;  /* 0x003c100001187983 */ /* 0x001ee40000300a00 */
[----:B---3--:R-:W-:Y:S02]  /*50180*/  HMMA.16816.F32 R24, R8, R24, R4 ;  /* 0x000000180818723c */ /* 0x008fe40000001804 */
[----:B------:R-:W4:-:S15]  /*50190*/  LDL.LU.64 R4, [R1+0x3c08] ;  /* 0x003c080001047983 */ /* 0x000f1e0000300a00 */
[----:B------:R-:W-:-:S06]  /*501a0*/  NOP ;  /* 0x0000000000007918 */ /* 0x000fcc0000000000 */
[----:B------:R-:W-:Y:S04]  /*501b0*/  STL.64 [R1+0x270], R24 ;  /* 0x0002701801007387 */ /* 0x000fe80000100a00 */
[----:B------:R0:W-:Y:S04]  /*501c0*/  STL.64 [R1+0x278], R26 ;  /* 0x0002781a01007387 */ /* 0x0001e80000100a00 */
[----:B0-----:R-:W3:Y:S04]  /*501d0*/  LDL.LU.64 R26, [R1+0x3c00] ;  /* 0x003c0000011a7983 */ /* 0x001ee80000300a00 */
[----:B------:R-:W3:Y:S01]  /*501e0*/  LDL.LU.64 R24, [R1+0x3bf8] ;  /* 0x003bf80001187983 */ /* 0x000ee20000300a00 */
[C---:B----4-:R-:W-:Y:S06]  /*501f0*/  HMMA.16816.F32 R4, R8.reuse, R4, R16 ;  /* 0x000000040804723c */ /* 0x050fec0000001810 */
[----:B---3--:R-:W-:-:S15]  /*50200*/  HMMA.16816.F32 R24, R8, R20, R24 ;  /* 0x000000140818723c */ /* 0x008fde0000001818 */
[----:B------:R-:W-:-:S08]  /*50210*/  NOP ;  /* 0x0000000000007918 */ /* 0x000fd00000000000 */
[----:B------:R-:W-:Y:S04]  /*50220*/  STL.64 [R1+0x260], R24 ;  /* 0x0002601801007387 */ /* 0x000fe80000100a00 */
[----:B------:R0:W-:Y:S04]  /*50230*/  STL.64 [R1+0x268], R26 ;  /* 0x0002681a01007387 */ /* 0x0001e80000100a00 */
[----:B0-----:R-:W3:Y:S04]  /*50240*/  LDL.LU.64 R26, [R1+0x3bf0] ;  /* 0x003bf000011a7983 */ /* 0x001ee80000300a00 */
[----:B------:R-:W3:Y:S04]  /*50250*/  LDL.LU.64 R24, [R1+0x3be8] ;  /* 0x003be80001187983 */ /* 0x000ee80000300a00 */
[----:B------:R-:W-:Y:S04]  /*50260*/  STL.64 [R1+0x3b08], R22 ;  /* 0x003b081601007387 */ /* 0x000fe80000100a00 */
[----:B------:R0:W-:Y:S04]  /*50270*/  STL.64 [R1+0x3b00], R20 ;  /* 0x003b001401007387 */ /* 0x0001e80000100a00 */
[----:B0-----:R-:W4:Y:S04]  /*50280*/  LDL.LU R20, [R1+0x200] ;  /* 0x0002000001147983 */ /* 0x001f280000300800 */
[----:B------:R-:W4:Y:S04]  /*50290*/  LDL.LU R21, [R1+0x204] ;  /* 0x0002040001157983 */ /* 0x000f280000300800 */
[----:B------:R-:W4:Y:S04]  /*502a0*/  LDL.LU R22, [R1+0x208] ;  /* 0x0002080001167983 */ /* 0x000f280000300800 */
[----:B------:R-:W4:Y:S04]  /*502b0*/  LDL.LU R23, [R1+0x20c] ;  /* 0x00020c0001177983 */ /* 0x000f280000300800 */
[----:B------:R-:W3:Y:S04]  /*502c0*/  LDL.LU.64 R16, [R1+0x3be0] ;  /* 0x003be00001107983 */ /* 0x000ee80000300a00 */
[----:B------:R-:W-:Y:S04]  /*502d0*/  STL.64 [R1+0x250], R4 ;  /* 0x0002500401007387 */ /* 0x000fe80000100a00 */
[----:B------:R0:W-:Y:S04]  /*502e0*/  STL.64 [R1+0x258], R6 ;  /* 0x0002580601007387 */ /* 0x0001e80000100a00 */
[----:B0-----:R-:W2:Y:S04]  /*502f0*/  LDL.LU.64 R6, [R1+0x3bd8] ;  /* 0x003bd80001067983 */ /* 0x001ea80000300a00 */
[----:B------:R-:W2:Y:S01]  /*50300*/  LDL.LU.64 R4, [R1+0x3bd0] ;  /* 0x003bd00001047983 */ /* 0x000ea20000300a00 */
[----:B---3--:R-:W-:Y:S03]  /*50310*/  HMMA.16816.F32 R16, R8, R16, R24 ;  /* 0x000000100810723c */ /* 0x008fe60000001818 */
[----:B------:R-:W3:Y:S04]  /*50320*/  LDL.LU.64 R26, [R1+0x3bc8] ;  /* 0x003bc800011a7983 */ /* 0x000ee80000300a00 */
[----:B------:R-:W2:-:S15]  /*50330*/  LDL.LU.64 R24, [R1+0x3bc0] ;  /* 0x003bc00001187983 */ /* 0x000e9e0000300a00 */
[----:B------:R-:W-:-:S01]  /*50340*/  NOP ;  /* 0x0000000000007918 */ /* 0x000fc20000000000 */
[----:B------:R0:W-:Y:S04]  /*50350*/  STL.64 [R1+0x240], R16 ;  /* 0x0002401001007387 */ /* 0x0001e80000100a00 */
[----:B------:R1:W-:Y:S04]  /*50360*/  STL.64 [R1+0x248], R18 ;  /* 0x0002481201007387 */ /* 0x0003e80000100a00 */
[----:B0-----:R-:W4:Y:S02]  /*50370*/  LDL.LU.64 R16, [R1+0x3bb8] ;  /* 0x003bb80001107983 */ /* 0x001f240000300a00 */
[----:B----4-:R-:W-:Y:S06]  /*50380*/  HMMA.16816.F32 R8, R8, R16, R20 ;  /* 0x000000100808723c */ /* 0x010fec0000001814 */
[----:B------:R-:W-:-:S02]  /*50390*/  IMAD.MOV.U32 R0, RZ, RZ, R17 ;  /* 0x000000ffff007224 */ /* 0x000fc400078e0011 */
[----:B------:R-:W-:-:S15]  /*503a0*/  IMAD.MOV.U32 R20, RZ, RZ, R16 ;  /* 0x000000ffff147224 */ /* 0x000fde00078e0010 */
[----:B------:R0:W-:Y:S04]  /*503b0*/  STL.64 [R1+0x200], R8 ;  /* 0x0002000801007387 */ /* 0x0001e80000100a00 */
[----:B------:R4:W-:Y:S04]  /*503c0*/  STL.64 [R1+0x208], R10 ;  /* 0x0002080a01007387 */ /* 0x0009e80000100a00 */
[----:B-1----:R-:W2:Y:S04]  /*503d0*/  LDL.LU.64 R18, [R1+0x3bb0] ;  /* 0x003bb00001127983 */ /* 0x002ea80000300a00 */
[----:B------:R-:W2:Y:S04]  /*503e0*/  LDL.LU.64 R16, [R1+0x3ba8] ;  /* 0x003ba80001107983 */ /* 0x000ea80000300a00 */
[----:B0-----:R-:W3:Y:S04]  /*503f0*/  LDL.LU R8, [R1+0x1d0] ;  /* 0x0001d00001087983 */ /* 0x001ee80000300800 */
[----:B------:R-:W3:Y:S04]  /*50400*/  LDL.LU R9, [R1+0x1d4] ;  /* 0x0001d40001097983 */ /* 0x000ee80000300800 */
[----:B----4-:R-:W3:Y:S01]  /*50410*/  LDL.LU R10, [R1+0x1d8] ;  /* 0x0001d800010a7983 */ /* 0x010ee20000300800 */
[----:B------:R-:W-:Y:S01]  /*50420*/  IMAD.MOV.U32 R11, RZ, RZ, R3 ;  /* 0x000000ffff0b7224 */ /* 0x000fe200078e0003 */
[----:B--2---:R-:W-:-:S15]  /*50430*/  HMMA.16816.F32 R4, R16, R24, R4 ;  /* 0x000000181004723c */ /* 0x004fde0000001804 */
[----:B------:R-:W-:-:S08]  /*50440*/  NOP ;  /* 0x0000000000007918 */ /* 0x000fd00000000000 */
[----:B------:R-:W-:Y:S04]  /*50450*/  STL.64 [R1+0x1f0], R4 ;  /* 0x0001f00401007387 */ /* 0x000fe80000100a00 */
[----:B------:R0:W-:Y:S01]  /*50460*/  STL [R1+0x1f8], R6 ;  /* 0x0001f80601007387 */ /* 0x0001e20000100800 */
[----:B------:R-:W-:-:S03]  /*50470*/  IMAD.MOV.U32 R3, RZ, RZ, R7 ;  /* 0x000000ffff037224 */ /* 0x000fc600078e0007 */
[----:B0-----:R-:W2:Y:S04]  /*50480*/  LDL.LU.64 R6, [R1+0x3ba0] ;  /* 0x003ba00001067983 */ /* 0x001ea80000300a00 */
[----:B------:R-:W4:Y:S04]  /*50490*/  LDL.LU.64 R4, [R1+0x3b98] ;  /* 0x003b980001047983 */ /* 0x000f280000300a00 */
[----:B------:R-:W-:Y:S04]  /*504a0*/  STL.64 [R1+0x3b88], R24 ;  /* 0x003b881801007387 */ /* 0x000fe80000100a00 */
[----:B------:R-:W-:Y:S01]  /*504b0*/  STL [R1+0x37e8], R3 ;  /* 0x0037e80301007387 */ /* 0x000fe20000100800 */
[----:B----4-:R-:W-:-:S15]  /*504c0*/  HMMA.16816.F32 R12, R16, R4, R12 ;  /* 0x00000004100c723c */ /* 0x010fde000000180c */
[----:B------:R-:W-:-:S08]  /*504d0*/  NOP ;  /* 0x0000000000007918 */ /* 0x000fd00000000000 */
[----:B------:R0:W-:Y:S04]  /*504e0*/  STL.64 [R1+0x1e0], R12 ;  /* 0x0001e00c01007387 */ /* 0x0001e80000100a00 */
[----:B------:R-:W-:Y:S04]  /*504f0*/  STL.64 [R1+0x1e8], R14 ;  /* 0x0001e80e01007387 */ /* 0x000fe80000100a00 */
[----:B0-----:R-:W3:Y:S04]  /*50500*/  LDL.LU.64 R12, [R1+0x3b90] ;  /* 0x003b9000010c7983 */ /* 0x001ee80000300a00 */
[----:B--2---:R-:W-:Y:S04]  /*50510*/  STL.64 [R1+0x3ab8], R6 ;  /* 0x003ab80601007387 */ /* 0x004fe80000100a00 */
[----:B------:R0:W-:Y:S04]  /*50520*/  STL.64 [R1+0x3ab0], R4 ;  /* 0x003ab00401007387 */ /* 0x0001e80000100a00 */
[----:B0-----:R-:W2:Y:S01]  /*50530*/  LDL.LU R4, [R1+0x5e0] ;  /* 0x0005e00001047983 */ /* 0x001ea20000300800 */
[----:B---3--:R-:W-:-:S15]  /*50540*/  HMMA.16816.F32 R12, R16, R12, R8 ;  /* 0x0000000c100c723c */ /* 0x008fde0000001808 */
[----:B------:R-:W-:-:S08]  /*50550*/  NOP ;  /* 0x0000000000007918 */ /* 0x000fd00000000000 */
[----:B------:R-:W-:Y:S04]  /*50560*/  STL.64 [R1+0x1d0], R12 ;  /* 0x0001d00c01007387 */ /* 0x000fe80000100a00 */
[----:B------:R-:W-:Y:S04]  /*50570*/  STL.64 [R1+0x1d8], R14 ;  /* 0x0001d80e01007387 */ /* 0x000fe80000100a00 */
[----:B------:R-:W2:Y:S04]  /*50580*/  LDL.LU R5, [R1+0x5e4] ;  /* 0x0005e40001057983 */ /* 0x000ea80000300800 */
[----:B------:R-:W3:Y:S04]  /*50590*/  LDL.LU R6, [R1+0x5e8] ;  /* 0x0005e80001067983 */ /* 0x000ee80000300800 */
[----:B------:R-:W3:Y:S01]  /*505a0*/  LDL.LU R7, [R1+0x5ec] ;  /* 0x0005ec0001077983 */ /* 0x000ee20000300800 */
[----:B------:R-:W-:-:S03]  /*505b0*/  LOP3.LUT R27, R27, 0x10, R28, 0x78, !PT ;  /* 0x000000101b1b7812 */ /* 0x000fc600078e781c */
[----:B------:R-:W4:Y:S04]  /*505c0*/  LDL.LU R24, [R1+0x1c0] ;  /* 0x0001c00001187983 */ /* 0x000f280000300800 */
[----:B------:R-:W4:Y:S01]  /*505d0*/  LDL.LU R25, [R1+0x1c4] ;  /* 0x0001c40001197983 */ /* 0x000f220000300800 */
[----:B------:R-:W-:-:S03]  /*505e0*/  LOP3.LUT R27, R27, 0x400, R26, 0xf8, !PT ;  /* 0x000004001b1b7812 */ /* 0x000fc600078ef81a */
[----:B------:R-:W4:Y:S04]  /*505f0*/  LDL.LU R26, [R1+0x1c8] ;  /* 0x0001c800011a7983 */ /* 0x000f280000300800 */
[----:B------:R0:W1:Y:S04]  /*50600*/  LDSM.16.MT88.4 R8, [R27+UR4+0x11800] ;  /* 0x011800041b08783b */ /* 0x0000680008004200 */
[----:B0-----:R-:W4:Y:S04]  /*50610*/  LDL.LU R27, [R1+0x1cc] ;  /* 0x0001cc00011b7983 */ /* 0x001f280000300800 */
[----:B---3--:R-:W-:Y:S04]  /*50620*/  STL.64 [R1+0x3b40], R6 ;  /* 0x003b400601007387 */ /* 0x008fe80000100a00 */
[----:B--2---:R0:W-:Y:S04]  /*50630*/  STL.64 [R1+0x3b38], R4 ;  /* 0x003b380401007387 */ /* 0x0041e80000100a00 */
[----:B0-----:R-:W2:Y:S04]  /*50640*/  LDL.LU.64 R4, [R1+0x170] ;  /* 0x0001700001047983 */ /* 0x001ea80000300a00 */
[----:B--2---:R0:W-:Y:S04]  /*50650*/  STL.64 [R1+0x3b50], R4 ;  /* 0x003b500401007387 */ /* 0x0041e80000100a00 */
[----:B0-----:R-:W2:Y:S04]  /*50660*/  LDL.LU.64 R4, [R1+0x180] ;  /* 0x0001800001047983 */ /* 0x001ea80000300a00 */
[----:B--2---:R0:W-:Y:S04]  /*50670*/  STL.64 [R1+0x3b68], R4 ;  /* 0x003b680401007387 */ /* 0x0041e80000100a00 */
[----:B0-----:R-:W2:Y:S04]  /*50680*/  LDL.LU.64 R4, [R1+0x190] ;  /* 0x0001900001047983 */ /* 0x001ea80000300a00 */
[----:B--2---:R0:W-:Y:S04]  /*50690*/  STL.64 [R1+0x3b80], R4 ;  /* 0x003b800401007387 */ /* 0x0041e80000100a00 */
[----:B0-----:R-:W4:Y:S04]  /*506a0*/  LDL.LU.64 R4, [R1+0x1a0] ;  /* 0x0001a00001047983 */ /* 0x001f280000300a00 */
[----:B------:R-:W2:Y:S04]  /*506b0*/  LDL.LU.64 R12, [R1+0x160] ;  /* 0x00016000010c7983 */ /* 0x000ea80000300a00 */
[----:B--2---:R0:W-:Y:S04]  /*506c0*/  STL.64 [R1+0x3b48], R12 ;  /* 0x003b480c01007387 */ /* 0x0041e80000100a00 */
[----:B0-----:R-:W2:Y:S04]  /*506d0*/  LDL.LU R12, [R1+0x5f0] ;  /* 0x0005f000010c7983 */ /* 0x001ea80000300800 */
[----:B------:R-:W2:Y:S04]  /*506e0*/  LDL.LU R13, [R1+0x5f4] ;  /* 0x0005f400010d7983 */ /* 0x000ea80000300800 */
[----:B------:R-:W3:Y:S04]  /*506f0*/  LDL.LU R14, [R1+0x5f8] ;  /* 0x0005f800010e7983 */ /* 0x000ee80000300800 */
[----:B------:R-:W3:Y:S01]  /*50700*/  LDL.LU R15, [R1+0x5fc] ;  /* 0x0005fc00010f7983 */ /* 0x000ee20000300800 */
[----:B----4-:R-:W-:Y:S03]  /*50710*/  HMMA.16816.F32 R24, R16, R4, R24 ;  /* 0x000000041018723c */ /* 0x010fe60000001818 */
[----:B---3--:R-:W-:Y:S04]  /*50720*/  STL.64 [R1+0x3b60], R14 ;  /* 0x003b600e01007387 */ /* 0x008fe80000100a00 */
[----:B--2---:R0:W-:Y:S04]  /*50730*/  STL.64 [R1+0x3b58], R12 ;  /* 0x003b580c01007387 */ /* 0x0041e80000100a00 */
[----:B0-----:R-:W2:Y:S04]  /*50740*/  LDL.LU R12, [R1+0x600] ;  /* 0x00060000010c7983 */ /* 0x001ea80000300800 */
[----:B------:R-:W2:Y:S04]  /*50750*/  LDL.LU R13, [R1+0x604] ;  /* 0x00060400010d7983 */ /* 0x000ea80000300800 */
[----:B------:R-:W3:Y:S04]  /*50760*/  LDL.LU R14, [R1+0x608] ;  /* 0x00060800010e7983 */ /* 0x000ee80000300800 */
[----:B------:R-:W3:Y:S01]  /*50770*/  LDL.LU R15, [R1+0x60c] ;  /* 0x00060c00010f7983 */ /* 0x000ee20000300800 */
[----:B------:R-:W-:-:S03]  /*50780*/  IMAD.MOV.U32 R3, RZ, RZ, R5 ;  /* 0x000000ffff037224 */ /* 0x000fc600078e0005 */
[----:B---3--:R-:W-:Y:S04]  /*50790*/  STL.64 [R1+0x3b78], R14 ;  /* 0x003b780e01007387 */ /* 0x008fe80000100a00 */
[----:B--2---:R0:W-:Y:S04]  /*507a0*/  STL.64 [R1+0x3b70], R12 ;  /* 0x003b700c01007387 */ /* 0x0041e80000100a00 */
[----:B0-----:R-:W2:Y:S04]  /*507b0*/  LDL.LU R12, [R1+0x1b0] ;  /* 0x0001b000010c7983 */ /* 0x001ea80000300800 */
[----:B------:R-:W2:Y:S04]  /*507c0*/  LDL.LU R13, [R1+0x1b4] ;  /* 0x0001b400010d7983 */ /* 0x000ea80000300800 */
[----:B------:R-:W2:Y:S04]  /*507d0*/  LDL.LU R14, [R1+0x1b8] ;  /* 0x0001b800010e7983 */ /* 0x000ea80000300800 */
[----:B------:R-:W2:Y:S04]  /*507e0*/  LDL.LU R15, [R1+0x1bc] ;  /* 0x0001bc00010f7983 */ /* 0x000ea80000300800 */
[----:B-1----:R-:W-:Y:S04]  /*507f0*/  STL.64 [R1+0x3928], R10 ;  /* 0x0039280a01007387 */ /* 0x002fe80000100a00 */
[----:B------:R0:W-:Y:S02]  /*50800*/  STL.64 [R1+0x3920], R8 ;  /* 0x0039200801007387 */ /* 0x0001e40000100a00 */
[----:B0-----:R-:W-:-:S02]  /*50810*/  IMAD.MOV.U32 R8, RZ, RZ, R20 ;  /* 0x000000ffff087224 */ /* 0x001fc400078e0014 */
[----:B------:R-:W-:Y:S01]  /*50820*/  IMAD.MOV.U32 R9, RZ, RZ, R0 ;  /* 0x000000ffff097224 */ /* 0x000fe200078e0000 */
[----:B------:R-:W3:Y:S04]  /*50830*/  LDL.LU.64 R20, [R1+0x150] ;  /* 0x0001500001147983 */ /* 0x000ee80000300a00 */
[----:B------:R0:W-:Y:S04]  /*50840*/  STL.64 [R1+0x3ae8], R8 ;  /* 0x003ae80801007387 */ /* 0x0001e80000100a00 */
[----:B0-----:R-:W3:Y:S04]  /*50850*/  LDL.LU R8, [R1+0x5d0] ;  /* 0x0005d00001087983 */ /* 0x001ee80000300800 */
[----:B------:R-:W3:Y:S04]  /*50860*/  LDL.LU R9, [R1+0x5d4] ;  /* 0x0005d40001097983 */ /* 0x000ee80000300800 */
[----:B------:R-:W3:Y:S04]  /*50870*/  LDL.LU R10, [R1+0x5d8] ;  /* 0x0005d800010a7983 */ /* 0x000ee80000300800 */
[----:B------:R0:W-:Y:S04]  /*50880*/  STL.64 [R1+0x1c0], R24 ;  /* 0x0001c01801007387 */ /* 0x0001e80000100a00 */
[----:B------:R1:W-:Y:S04]  /*50890*/  STL.64 [R1+0x1c8], R26 ;  /* 0x0001c81a01007387 */ /* 0x0003e80000100a00 */
[----:B0-----:R-:W4:Y:S01]  /*508a0*/  LDL.LU.64 R24, [R1+0x3b88] ;  /* 0x003b880001187983 */ /* 0x001f220000300a00 */
[----:B-1----:R-:W-:-:S03]  /*508b0*/  IMAD.MOV.U32 R26, RZ, RZ, R4 ;  /* 0x000000ffff1a7224 */ /* 0x002fc600078e0004 */
[----:B------:R-:W2:Y:S04]  /*508c0*/  LDL.LU.64 R4, [R1+0x3b80] ;  /* 0x003b800001047983 */ /* 0x000ea80000300a00 */
[----:B------:R-:W-:Y:S04]  /*508d0*/  STL [R1+0x3a70], R3 ;  /* 0x003a700301007387 */ /* 0x000fe80000100800 */
        /* <DEDUP_REMOVED lines=24> */
[----:B------:R0:W-:Y:S04]  /*50a60*/  STL.64 [R1+0xc0], R12 ;  /* 0x0000c00c01007387 */ /* 0x0001e80000100a00 */
[----:B------:R-:W-:Y:S04]  /*50a70*/  STL.64 [R1+0xc8], R14 ;  /* 0x0000c80e01007387 */ /* 0x000fe80000100a00 */
[----:B0-----:R-:W2:Y:S04]  /*50a80*/  LDL.LU.64 R12, [R1+0x3b48] ;  /* 0x003b4800010c7983 */ /* 0x001ea80000300a00 */
[----:B------:R-:W2:Y:S04]  /*50a90*/  LDL.LU.64 R6, [R1+0x3b40] ;  /* 0x003b400001067983 */ /* 0x000ea80000300a00 */
[----:B------:R-:W2:Y:S01]  /*50aa0*/  LDL.LU.64 R4, [R1+0x3b38] ;  /* 0x003b380001047983 */ /* 0x000ea20000300a00 */
[----:B------:R-:W-:-:S07]  /*50ab0*/  IMAD.MOV.U32 R11, RZ, RZ, R2 ;  /* 0x000000ffff0b7224 */ /* 0x000fce00078e0002 */
[C---:B---3--:R-:W-:Y:S01]  /*50ac0*/  HMMA.16816.F32 R8, R16.reuse, R20, R8 ;  /* 0x000000141008723c */ /* 0x048fe20000001808 */
[----:B------:R-:W-:Y:S04]  /*50ad0*/  STL [R1+0x3a88], R26 ;  /* 0x003a881a01007387 */ /* 0x000fe80000100800 */
[----:B------:R-:W-:Y:S01]  /*50ae0*/  STL [R1+0x3a84], R3 ;  /* 0x003a840301007387 */ /* 0x000fe20000100800 */
[----:B------:R-:W-:Y:S01]  /*50af0*/  IMAD.MOV.U32 R0, RZ, RZ, R20 ;  /* 0x000000ffff007224 */ /* 0x000fe200078e0014 */
[----:B--2---:R-:W-:Y:S06]  /*50b00*/  HMMA.16816.F32 R4, R16, R12, R4 ;  /* 0x0000000c1004723c */ /* 0x004fec0000001804 */
[----:B------:R-:W-:-:S02]  /*50b10*/  IMAD.MOV.U32 R27, RZ, RZ, R12 ;  /* 0x000000ffff1b7224 */ /* 0x000fc400078e000c */
[----:B------:R-:W-:Y:S02]  /*50b20*/  IMAD.MOV.U32 R28, RZ, RZ, R13 ;  /* 0x000000ffff1c7224 */ /* 0x000fe400078e000d */
[----:B------:R-:W2:-:S13]  /*50b30*/  LDL.LU.64 R12, [R1+0x3b30] ;  /* 0x003b3000010c7983 */ /* 0x000e9a0000300a00 */
[----:B------:R0:W-:Y:S04]  /*50b40*/  STL.64 [R1+0xb0], R4 ;  /* 0x0000b00401007387 */ /* 0x0001e80000100a00 */
[----:B------:R1:W-:Y:S01]  /*50b50*/  STL [R1+0xb8], R6 ;  /* 0x0000b80601007387 */ /* 0x0003e20000100800 */
[----:B------:R-:W-:-:S03]  /*50b60*/  IMAD.MOV.U32 R2, RZ, RZ, R7 ;  /* 0x000000ffff027224 */ /* 0x000fc600078e0007 */
[----:B0-----:R-:W2:Y:S04]  /*50b70*/  LDL.LU R4, [R1+0x5c0] ;  /* 0x0005c00001047983 */ /* 0x001ea80000300800 */
[----:B------:R-:W2:Y:S04]  /*50b80*/  LDL.LU R5, [R1+0x5c4] ;  /* 0x0005c40001057983 */ /* 0x000ea80000300800 */
[----:B-1----:R-:W2:Y:S04]  /*50b90*/  LDL.LU R6, [R1+0x5c8] ;  /* 0x0005c80001067983 */ /* 0x002ea80000300800 */
[----:B------:R-:W2:Y:S04]  /*50ba0*/  LDL.LU R7, [R1+0x5cc] ;  /* 0x0005cc0001077983 */ /* 0x000ea80000300800 */
[----:B------:R-:W-:Y:S04]  /*50bb0*/  STL [R1+0x3a90], R28 ;  /* 0x003a901c01007387 */ /* 0x000fe80000100800 */
[----:B------:R-:W-:Y:S04]  /*50bc0*/  STL [R1+0x3a8c], R27 ;  /* 0x003a8c1b01007387 */ /* 0x000fe80000100800 */
[----:B----4-:R0:W-:Y:S04]  /*50bd0*/  STL.64 [R1+0x3b28], R24 ;  /* 0x003b281801007387 */ /* 0x0101e80000100a00 */
[----:B------:R1:W-:Y:S04]  /*50be0*/  STL [R1+0x37ec], R2 ;  /* 0x0037ec0201007387 */ /* 0x0003e80000100800 */
[----:B------:R-:W-:Y:S04]  /*50bf0*/  STL.64 [R1+0xa0], R8 ;  /* 0x0000a00801007387 */ /* 0x000fe80000100a00 */
[----:B------:R-:W-:Y:S04]  /*50c00*/  STL.64 [R1+0xa8], R10 ;  /* 0x0000a80a01007387 */ /* 0x000fe80000100a00 */
[----:B0-----:R-:W3:Y:S04]  /*50c10*/  LDL.LU R24, [R1+0x5b0] ;  /* 0x0005b00001187983 */ /* 0x001ee80000300800 */
[----:B------:R-:W3:Y:S04]  /*50c20*/  LDL.LU R25, [R1+0x5b4] ;  /* 0x0005b40001197983 */ /* 0x000ee80000300800 */
[----:B------:R-:W3:Y:S01]  /*50c30*/  LDL.LU R26, [R1+0x5b8] ;  /* 0x0005b800011a7983 */ /* 0x000ee20000300800 */
[----:B-1----:R-:W-:-:S03]  /*50c40*/  IMAD.MOV.U32 R2, RZ, RZ, R21 ;  /* 0x000000ffff027224 */ /* 0x002fc600078e0015 */
[----:B------:R-:W3:Y:S04]  /*50c50*/  LDL.LU R27, [R1+0x5bc] ;  /* 0x0005bc00011b7983 */ /* 0x000ee80000300800 */
[----:B------:R-:W4:Y:S04]  /*50c60*/  LDL.LU.64 R20, [R1+0x120] ;  /* 0x0001200001147983 */ /* 0x000f280000300a00 */
[----:B----4-:R0:W-:Y:S04]  /*50c70*/  STL.64 [R1+0x3b20], R20 ;  /* 0x003b201401007387 */ /* 0x0101e80000100a00 */
[----:B0-----:R-:W3:Y:S04]  /*50c80*/  LDL.LU.64 R20, [R1+0x130] ;  /* 0x0001300001147983 */ /* 0x001ee80000300a00 */
[----:B------:R-:W4:Y:S04]  /*50c90*/  LDL.LU R8, [R1+0x580] ;  /* 0x0005800001087983 */ /* 0x000f280000300800 */
[----:B------:R-:W4:Y:S04]  /*50ca0*/  LDL.LU R9, [R1+0x584] ;  /* 0x0005840001097983 */ /* 0x000f280000300800 */
[----:B------:R-:W3:Y:S04]  /*50cb0*/  LDL.LU R10, [R1+0x588] ;  /* 0x00058800010a7983 */ /* 0x000ee80000300800 */
[----:B------:R-:W3:Y:S01]  /*50cc0*/  LDL.LU R11, [R1+0x58c] ;  /* 0x00058c00010b7983 */ /* 0x000ee20000300800 */
[----:B--2---:R-:W-:Y:S03]  /*50cd0*/  HMMA.16816.F32 R4, R16, R12, R4 ;  /* 0x0000000c1004723c */ /* 0x004fe60000001804 */
[----:B---3--:R-:W-:Y:S04]  /*50ce0*/  STL.64 [R1+0x3af8], R10 ;  /* 0x003af80a01007387 */ /* 0x008fe80000100a00 */
[----:B----4-:R0:W-:Y:S04]  /*50cf0*/  STL.64 [R1+0x3af0], R8 ;  /* 0x003af00801007387 */ /* 0x0101e80000100a00 */
[----:B0-----:R-:W2:Y:S04]  /*50d00*/  LDL.LU R8, [R1+0x590] ;  /* 0x0005900001087983 */ /* 0x001ea80000300800 */
[----:B------:R-:W2:Y:S04]  /*50d10*/  LDL.LU R9, [R1+0x594] ;  /* 0x0005940001097983 */ /* 0x000ea80000300800 */
[----:B------:R-:W3:Y:S04]  /*50d20*/  LDL.LU R10, [R1+0x598] ;  /* 0x00059800010a7983 */ /* 0x000ee80000300800 */
[----:B------:R-:W3:Y:S01]  /*50d30*/  LDL.LU R11, [R1+0x59c] ;  /* 0x00059c00010b7983 */ /* 0x000ee20000300800 */
[----:B------:R-:W-:-:S02]  /*50d40*/  IMAD.MOV.U32 R3, RZ, RZ, R12 ;  /* 0x000000ffff037224 */ /* 0x000fc400078e000c */
[----:B------:R-:W-:Y:S01]  /*50d50*/  IMAD.MOV.U32 R29, RZ, RZ, R13 ;  /* 0x000000ffff1d7224 */ /* 0x000fe200078e000d */
[----:B---3--:R-:W-:Y:S04]  /*50d60*/  STL.64 [R1+0x3b18], R10 ;  /* 0x003b180a01007387 */ /* 0x008fe80000100a00 */
[----:B--2---:R0:W-:Y:S04]  /*50d70*/  STL.64 [R1+0x3b10], R8 ;  /* 0x003b100801007387 */ /* 0x0041e80000100a00 */
[----:B0-----:R-:W2:Y:S04]  /*50d80*/  LDL.LU R8, [R1+0x5a0] ;  /* 0x0005a00001087983 */ /* 0x001ea80000300800 */
[----:B------:R-:W2:Y:S04]  /*50d90*/  LDL.LU R9, [R1+0x5a4] ;  /* 0x0005a40001097983 */ /* 0x000ea80000300800 */
[----:B------:R-:W2:Y:S04]  /*50da0*/  LDL.LU R10, [R1+0x5a8] ;  /* 0x0005a800010a7983 */ /* 0x000ea80000300800 */
[----:B------:R-:W2:Y:S04]  /*50db0*/  LDL.LU R11, [R1+0x5ac] ;  /* 0x0005ac00010b7983 */ /* 0x000ea80000300800 */
[----:B------:R-:W-:Y:S04]  /*50dc0*/  STL [R1+0x3a94], R0 ;  /* 0x003a940001007387 */ /* 0x000fe80000100800 */
[----:B------:R-:W-:Y:S04]  /*50dd0*/  STL.64 [R1+0x90], R4 ;  /* 0x0000900401007387 */ /* 0x000fe80000100a00 */
[----:B------:R-:W-:Y:S04]  /*50de0*/  STL.64 [R1+0x98], R6 ;  /* 0x0000980601007387 */ /* 0x000fe80000100a00 */
[----:B------:R-:W3:Y:S04]  /*50df0*/  LDL.LU R12, [R1+0x540] ;  /* 0x00054000010c7983 */ /* 0x000ee80000300800 */
[----:B------:R-:W3:Y:S04]  /*50e00*/  LDL.LU R13, [R1+0x544] ;  /* 0x00054400010d7983 */ /* 0x000ee80000300800 */
[----:B------:R-:W4:Y:S04]  /*50e10*/  LDL.LU R14, [R1+0x548] ;  /* 0x00054800010e7983 */ /* 0x000f280000300800 */
[----:B------:R-:W4:Y:S01]  /*50e20*/  LDL.LU R15, [R1+0x54c] ;  /* 0x00054c00010f7983 */ /* 0x000f220000300800 */
[----:B------:R-:W-:Y:S03]  /*50e30*/  HMMA.16816.F32 R24, R16, R20, R24 ;  /* 0x000000141018723c */ /* 0x000fe60000001818 */
[----:B----4-:R-:W-:Y:S04]  /*50e40*/  STL.64 [R1+0x3ad8], R14 ;  /* 0x003ad80e01007387 */ /* 0x010fe80000100a00 */
[----:B---3--:R0:W-:Y:S04]  /*50e50*/  STL.64 [R1+0x3ad0], R12 ;  /* 0x003ad00c01007387 */ /* 0x0081e80000100a00 */
[----:B0-----:R-:W3:Y:S04]  /*50e60*/  LDL.LU.64 R12, [R1+0xf0] ;  /* 0x0000f000010c7983 */ /* 0x001ee80000300a00 */
[----:B---3--:R0:W-:Y:S04]  /*50e70*/  STL.64 [R1+0x3ae0], R12 ;  /* 0x003ae00c01007387 */ /* 0x0081e80000100a00 */
[----:B0-----:R-:W3:Y:S04]  /*50e80*/  LDL.LU.64 R12, [R1+0x100] ;  /* 0x00010000010c7983 */ /* 0x001ee80000300a00 */
[----:B------:R-:W4:Y:S04]  /*50e90*/  LDL.LU R4, [R1+0x520] ;  /* 0x0005200001047983 */ /* 0x000f280000300800 */
[----:B------:R-:W4:Y:S04]  /*50ea0*/  LDL.LU R5, [R1+0x524] ;  /* 0x0005240001057983 */ /* 0x000f280000300800 */
[----:B------:R-:W4:Y:S04]  /*50eb0*/  LDL.LU R6, [R1+0x528] ;  /* 0x0005280001067983 */ /* 0x000f280000300800 */
[----:B------:R-:W4:Y:S04]  /*50ec0*/  LDL.LU R7, [R1+0x52c] ;  /* 0x00052c0001077983 */ /* 0x000f280000300800 */
[----:B------:R0:W-:Y:S04]  /*50ed0*/  STL.64 [R1+0x80], R24 ;  /* 0x0000801801007387 */ /* 0x0001e80000100a00 */
[----:B------:R1:W-:Y:S04]  /*50ee0*/  STL.64 [R1+0x88], R26 ;  /* 0x0000881a01007387 */ /* 0x0003e80000100a00 */
[----:B0-----:R-:W4:Y:S01]  /*50ef0*/  LDL.LU.64 R24, [R1+0x3b28] ;  /* 0x003b280001187983 */ /* 0x001f220000300a00 */
[----:B-1----:R-:W-:-:S02]  /*50f00*/  IMAD.MOV.U32 R27, RZ, RZ, R20 ;  /* 0x000000ffff1b7224 */ /* 0x002fc400078e0014 */
[----:B------:R-:W-:Y:S02]  /*50f10*/  IMAD.MOV.U32 R26, RZ, RZ, R21 ;  /* 0x000000ffff1a7224 */ /* 0x000fe400078e0015 */
[----:B------:R-:W2:Y:S02]  /*50f20*/  LDL.LU.64 R20, [R1+0x3b20] ;  /* 0x003b200001147983 */ /* 0x000ea40000300a00 */
[----:B--2---:R-:W-:Y:S06]  /*50f30*/  HMMA.16816.F32 R8, R16, R20, R8 ;  /* 0x000000141008723c */ /* 0x004fec0000001808 */
[----:B------:R-:W-:-:S02]  /*50f40*/  IMAD.MOV.U32 R0, RZ, RZ, R20 ;  /* 0x000000ffff007224 */ /* 0x000fc400078e0014 */
[----:B------:R-:W-:-:S15]  /*50f50*/  IMAD.MOV.U32 R28, RZ, RZ, R21 ;  /* 0x000000ffff1c7224 */ /* 0x000fde00078e0015 */
[----:B------:R-:W-:Y:S04]  /*50f60*/  STL.64 [R1+0x70], R8 ;  /* 0x0000700801007387 */ /* 0x000fe80000100a00 */
[----:B------:R0:W-:Y:S04]  /*50f70*/  STL.64 [R1+0x78], R10 ;  /* 0x0000780a01007387 */ /* 0x0001e80000100a00 */
[----:B0-----:R-:W2:Y:S04]  /*50f80*/  LDL.LU.64 R10, [R1+0x3b18] ;  /* 0x003b1800010a7983 */ /* 0x001ea80000300a00 */
[----:B------:R-:W2:Y:S04]  /*50f90*/  LDL.LU.64 R8, [R1+0x3b10] ;  /* 0x003b100001087983 */ /* 0x000ea80000300a00 */
[----:B------:R-:W3:Y:S04]  /*50fa0*/  LDL.LU.64 R22, [R1+0x3b08] ;  /* 0x003b080001167983 */ /* 0x000ee80000300a00 */
[----:B------:R-:W2:Y:S02]  /*50fb0*/  LDL.LU.64 R20, [R1+0x3b00] ;  /* 0x003b000001147983 */ /* 0x000ea40000300a00 */
[----:B--2---:R-:W-:-:S15]  /*50fc0*/  HMMA.16816.F32 R8, R16, R20, R8 ;  /* 0x000000141008723c */ /* 0x004fde0000001808 */
[----:B------:R-:W-:-:S08]  /*50fd0*/  NOP ;  /* 0x0000000000007918 */ /* 0x000fd00000000000 */
[----:B------:R-:W-:Y:S04]  /*50fe0*/  STL.64 [R1+0x60], R8 ;  /* 0x0000600801007387 */ /* 0x000fe80000100a00 */
[----:B------:R0:W-:Y:S04]  /*50ff0*/  STL.64 [R1+0x68], R10 ;  /* 0x0000680a01007387 */ /* 0x0001e80000100a00 */
[----:B0-----:R-:W2:Y:S04]  /*51000*/  LDL.LU.64 R10, [R1+0x3af8] ;  /* 0x003af800010a7983 */ /* 0x001ea80000300a00 */
[----:B------:R-:W2:Y:S04]  /*51010*/  LDL.LU.64 R8, [R1+0x3af0] ;  /* 0x003af00001087983 */ /* 0x000ea80000300a00 */
[----:B---3--:R-:W-:Y:S04]  /*51020*/  STL.64 [R1+0x3988], R22 ;  /* 0x0039881601007387 */ /* 0x008fe80000100a00 */
[----:B------:R0:W-:Y:S04]  /*51030*/  STL.64 [R1+0x3980], R20 ;  /* 0x0039801401007387 */ /* 0x0001e80000100a00 */
[----:B0-----:R-:W3:Y:S04]  /*51040*/  LDL.LU R20, [R1+0x570] ;  /* 0x0005700001147983 */ /* 0x001ee80000300800 */
[----:B------:R-:W3:Y:S04]  /*51050*/  LDL.LU R21, [R1+0x574] ;  /* 0x0005740001157983 */ /* 0x000ee80000300800 */
[----:B------:R-:W3:Y:S04]  /*51060*/  LDL.LU R22, [R1+0x578] ;  /* 0x0005780001167983 */ /* 0x000ee80000300800 */
[----:B------:R-:W3:Y:S01]  /*51070*/  LDL.LU R23, [R1+0x57c] ;  /* 0x00057c0001177983 */ /* 0x000ee20000300800 */
[----:B--2---:R-:W-:-:S15]  /*51080*/  HMMA.16816.F32 R8, R16, R12, R8 ;  /* 0x0000000c1008723c */ /* 0x004fde0000001808 */
[----:B------:R-:W-:-:S08]  /*51090*/  NOP ;  /* 0x0000000000007918 */ /* 0x000fd00000000000 */
[----:B------:R0:W-:Y:S04]  /*510a0*/  STL.64 [R1+0x50], R8 ;  /* 0x0000500801007387 */ /* 0x0001e80000100a00 */
[----:B------:R1:W-:Y:S04]  /*510b0*/  STL.64 [R1+0x58], R10 ;  /* 0x0000580a01007387 */ /* 0x0003e80000100a00 */
[----:B0-----:R-:W2:Y:S01]  /*510c0*/  LDL.LU.64 R8, [R1+0x3ae8] ;  /* 0x003ae80001087983 */ /* 0x001ea20000300a00 */
[----:B-1----:R-:W-:Y:S02]  /*510d0*/  IMAD.MOV.U32 R11, RZ, RZ, R12 ;  /* 0x000000ffff0b7224 */ /* 0x002fe400078e000c */
[----:B------:R-:W-:-:S02]  /*510e0*/  IMAD.MOV.U32 R10, RZ, RZ, R13 ;  /* 0x000000ffff0a7224 */ /* 0x000fc400078e000d */
[----:B------:R-:W3:Y:S02]  /*510f0*/  LDL.LU.64 R12, [R1+0x3ae0] ;  /* 0x003ae000010c7983 */ /* 0x000ee40000300a00 */
[----:B---3--:R-:W-:-:S15]  /*51100*/  HMMA.16816.F32 R20, R16, R12, R20 ;  /* 0x0000000c1014723c */ /* 0x008fde0000001814 */
[----:B------:R-:W-:-:S08]  /*51110*/  NOP ;  /* 0x0000000000007918 */ /* 0x000fd00000000000 */
[----:B------:R0:W-:Y:S04]  /*51120*/  STL.64 [R1+0x40], R20 ;  /* 0x0000401401007387 */ /* 0x0001e80000100a00 */
[----:B------:R-:W-:Y:S04]  /*51130*/  STL.64 [R1+0x48], R22 ;  /* 0x0000481601007387 */ /* 0x000fe80000100a00 */
[----:B------:R-:W2:Y:S01]  /*51140*/  LDL.LU.64 R14, [R1+0x3ad8] ;  /* 0x003ad800010e7983 */ /* 0x000ea20000300a00 */
[----:B0-----:R-:W-:Y:S02]  /*51150*/  IMAD.MOV.U32 R21, RZ, RZ, R12 ;  /* 0x000000ffff157224 */ /* 0x001fe400078e000c */
[----:B------:R-:W-:-:S02]  /*51160*/  IMAD.MOV.U32 R20, RZ, RZ, R13 ;  /* 0x000000ffff147224 */ /* 0x000fc400078e000d */
[----:B------:R-:W2:Y:S04]  /*51170*/  LDL.LU.64 R12, [R1+0x3ad0] ;  /* 0x003ad000010c7983 */ /* 0x000ea80000300a00 */
[----:B------:R0:W-:Y:S04]  /*51180*/  STL.64 [R1+0x3a98], R20 ;  /* 0x003a981401007387 */ /* 0x0001e80000100a00 */
        /* <DEDUP_REMOVED lines=9> */
[----:B------:R-:W2:Y:S04]  /*51220*/  LDL.LU R22, [R1+0x508] ;  /* 0x0005080001167983 */ /* 0x000ea80000300800 */
[----:B------:R-:W2:Y:S04]  /*51230*/  LDL.LU R23, [R1+0x50c] ;  /* 0x00050c0001177983 */ /* 0x000ea80000300800 */
[----:B------:R-:W3:Y:S04]  /*51240*/  LDL.LU.64 R14, [R1+0x3ac8] ;  /* 0x003ac800010e7983 */ /* 0x000ee80000300a00 */
[----:B------:R-:W3:Y:S04]  /*51250*/  LDL.LU.64 R12, [R1+0x3ac0] ;  /* 0x003ac000010c7983 */ /* 0x000ee80000300a00 */
[----:B------:R0:W-:Y:S04]  /*51260*/  STL.64 [R1+0x30], R16 ;  /* 0x0000301001007387 */ /* 0x0001e80000100a00 */
[----:B------:R-:W-:Y:S04]  /*51270*/  STL.64 [R1+0x38], R18 ;  /* 0x0000381201007387 */ /* 0x000fe80000100a00 */
[----:B0-----:R-:W4:Y:S04]  /*51280*/  LDL.LU R16, [R1] ;  /* 0x0000000001107983 */ /* 0x001f280000300800 */
[----:B------:R-:W4:Y:S04]  /*51290*/  LDL.LU R17, [R1+0x4] ;  /* 0x0000040001117983 */ /* 0x000f280000300800 */
[----:B------:R-:W-:Y:S01]  /*512a0*/  STL.64 [R1+0x3940], R8 ;  /* 0x0039400801007387 */ /* 0x000fe20000100a00 */
[----:B---3--:R-:W-:-:S15]  /*512b0*/  HMMA.16816.F32 R4, R12, R24, R4 ;  /* 0x000000180c04723c */ /* 0x008fde0000001804 */
[----:B------:R-:W-:-:S08]  /*512c0*/  NOP ;  /* 0x0000000000007918 */ /* 0x000fd00000000000 */
[----:B------:R-:W-:Y:S04]  /*512d0*/  STL.64 [R1+0x20], R4 ;  /* 0x0000200401007387 */ /* 0x000fe80000100a00 */
[----:B------:R0:W-:Y:S04]  /*512e0*/  STL.64 [R1+0x28], R6 ;  /* 0x0000280601007387 */ /* 0x0001e80000100a00 */
[----:B0-----:R-:W3:Y:S04]  /*512f0*/  LDL.LU.64 R6, [R1+0x3ab8] ;  /* 0x003ab80001067983 */ /* 0x001ee80000300a00 */
[----:B------:R-:W2:Y:S02]  /*51300*/  LDL.LU.64 R4, [R1+0x3ab0] ;  /* 0x003ab00001047983 */ /* 0x000ea40000300a00 */
[----:B--2---:R-:W-:-:S15]  /*51310*/  HMMA.16816.F32 R20, R12, R4, R20 ;  /* 0x000000040c14723c */ /* 0x004fde0000001814 */
[----:B------:R-:W-:-:S08]  /*51320*/  NOP ;  /* 0x0000000000007918 */ /* 0x000fd00000000000 */
[----:B------:R-:W-:Y:S04]  /*51330*/  STL.64 [R1+0x10], R20 ;  /* 0x0000101401007387 */ /* 0x000fe80000100a00 */
[----:B------:R0:W-:Y:S04]  /*51340*/  STL.64 [R1+0x18], R22 ;  /* 0x0000181601007387 */ /* 0x0001e80000100a00 */
[----:B0-----:R-:W4:Y:S04]  /*51350*/  LDL.LU.64 R22, [R1+0x3aa8] ;  /* 0x003aa80001167983 */ /* 0x001f280000300a00 */
[----:B------:R-:W4:Y:S02]  /*51360*/  LDL.LU.64 R20, [R1+0x3aa0] ;  /* 0x003aa00001147983 */ /* 0x000f240000300a00 */
[----:B----4-:R-:W-:Y:S02]  /*51370*/  HMMA.16816.F32 R16, R12, R16, R20 ;  /* 0x000000100c10723c */ /* 0x010fe40000001814 */
[----:B------:R-:W2:-:S15]  /*51380*/  LDL.LU.64 R20, [R1+0x3a98] ;  /* 0x003a980001147983 */ /* 0x000e9e0000300a00 */
[----:B------:R-:W-:-:S07]  /*51390*/  NOP ;  /* 0x0000000000007918 */ /* 0x000fce0000000000 */
[----:B------:R-:W-:Y:S02]  /*513a0*/  IMAD.MOV.U32 R5, RZ, RZ, R18 ;  /* 0x000000ffff057224 */ /* 0x000fe400078e0012 */
[----:B------:R-:W-:Y:S02]  /*513b0*/  IMAD.MOV.U32 R4, RZ, RZ, R19 ;  /* 0x000000ffff047224 */ /* 0x000fe400078e0013 */
[----:B--2---:R-:W-:Y:S02]  /*513c0*/  IMAD.MOV.U32 R8, RZ, RZ, R21 ;  /* 0x000000ffff087224 */ /* 0x004fe400078e0015 */
[----:B------:R-:W-:-:S05]  /*513d0*/  IMAD.MOV.U32 R9, RZ, RZ, R20 ;  /* 0x000000ffff097224 */ /* 0x000fca00078e0014 */
[----:B------:R0:W-:Y:S04]  /*513e0*/  STL.64 [R1+0x3958], R8 ;  /* 0x0039580801007387 */ /* 0x0001e80000100a00 */
[----:B---3--:R-:W-:Y:S04]  /*513f0*/  STL.64 [R1+0x3938], R6 ;  /* 0x0039380601007387 */ /* 0x008fe80000100a00 */
[----:B------:R1:W-:Y:S01]  /*51400*/  STL.64 [R1+0x3930], R4 ;  /* 0x0039300401007387 */ /* 0x0003e20000100a00 */
[----:B0-----:R-:W-:Y:S02]  /*51410*/  IMAD.MOV.U32 R8, RZ, RZ, R11 ;  /* 0x000000ffff087224 */ /* 0x001fe400078e000b */
[----:B------:R-:W-:Y:S01]  /*51420*/  IMAD.MOV.U32 R9, RZ, RZ, R10 ;  /* 0x000000ffff097224 */ /* 0x000fe200078e000a */
[----:B-1----:R-:W2:Y:S04]  /*51430*/  LDL.LU R4, [R1+0x230] ;  /* 0x0002300001047983 */ /* 0x002ea80000300800 */
[----:B------:R-:W2:Y:S04]  /*51440*/  LDL.LU R5, [R1+0x234] ;  /* 0x0002340001057983 */ /* 0x000ea80000300800 */
[----:B------:R-:W3:Y:S04]  /*51450*/  LDL.LU R6, [R1+0x238] ;  /* 0x0002380001067983 */ /* 0x000ee80000300800 */
[----:B------:R-:W3:Y:S04]  /*51460*/  LDL.LU R7, [R1+0x23c] ;  /* 0x00023c0001077983 */ /* 0x000ee80000300800 */
[----:B------:R0:W-:Y:S04]  /*51470*/  STL.64 [R1+0x3978], R8 ;  /* 0x0039780801007387 */ /* 0x0001e80000100a00 */
[----:B0-----:R-:W4:Y:S04]  /*51480*/  LDL.LU R8, [R1+0x440] ;  /* 0x0004400001087983 */ /* 0x001f280000300800 */
[----:B------:R-:W4:Y:S04]  /*51490*/  LDL.LU R9, [R1+0x444] ;  /* 0x0004440001097983 */ /* 0x000f280000300800 */
[----:B------:R-:W2:Y:S04]  /*514a0*/  LDL.LU R10, [R1+0x448] ;  /* 0x00044800010a7983 */ /* 0x000ea80000300800 */
[----:B------:R-:W2:Y:S01]  /*514b0*/  LDL.LU R11, [R1+0x44c] ;  /* 0x00044c00010b7983 */ /* 0x000ea20000300800 */
[----:B------:R-:W-:-:S02]  /*514c0*/  IMAD.MOV.U32 R20, RZ, RZ, R0 ;  /* 0x000000ffff147224 */ /* 0x000fc400078e0000 */
[----:B------:R-:W-:Y:S01]  /*514d0*/  IMAD.MOV.U32 R21, RZ, RZ, R28 ;  /* 0x000000ffff157224 */ /* 0x000fe200078e001c */
[----:B--2---:R-:W-:Y:S04]  /*514e0*/  STL.64 [R1+0x3998], R10 ;  /* 0x0039980a01007387 */ /* 0x004fe80000100a00 */
[----:B----4-:R0:W-:Y:S04]  /*514f0*/  STL.64 [R1+0x3990], R8 ;  /* 0x0039900801007387 */ /* 0x0101e80000100a00 */
[----:B------:R-:W2:Y:S04]  /*51500*/  LDL.LU R0, [R1+0x3a94] ;  /* 0x003a940001007983 */ /* 0x000ea80000300800 */
[----:B------:R-:W4:Y:S04]  /*51510*/  LDL.LU R28, [R1+0x3a90] ;  /* 0x003a9000011c7983 */ /* 0x000f280000300800 */
[----:B------:R1:W-:Y:S04]  /*51520*/  STL.64 [R1+0x39a0], R20 ;  /* 0x0039a01401007387 */ /* 0x0003e80000100a00 */
[----:B0-----:R-:W3:Y:S04]  /*51530*/  LDL.LU R8, [R1+0x450] ;  /* 0x0004500001087983 */ /* 0x001ee80000300800 */
[----:B------:R-:W3:Y:S04]  /*51540*/  LDL.LU R9, [R1+0x454] ;  /* 0x0004540001097983 */ /* 0x000ee80000300800 */
[----:B------:R-:W2:Y:S04]  /*51550*/  LDL.LU R10, [R1+0x458] ;  /* 0x00045800010a7983 */ /* 0x000ea80000300800 */
[----:B------:R-:W2:Y:S01]  /*51560*/  LDL.LU R11, [R1+0x45c] ;  /* 0x00045c00010b7983 */ /* 0x000ea20000300800 */
[----:B-1----:R-:W-:-:S02]  /*51570*/  IMAD.MOV.U32 R20, RZ, RZ, R27 ;  /* 0x000000ffff147224 */ /* 0x002fc400078e001b */
[----:B------:R-:W-:Y:S01]  /*51580*/  IMAD.MOV.U32 R21, RZ, RZ, R26 ;  /* 0x000000ffff157224 */ /* 0x000fe200078e001a */
[----:B--2---:R-:W-:Y:S04]  /*51590*/  STL.64 [R1+0x39b0], R10 ;  /* 0x0039b00a01007387 */ /* 0x004fe80000100a00 */
[----:B---3--:R-:W-:Y:S04]  /*515a0*/  STL.64 [R1+0x39a8], R8 ;  /* 0x0039a80801007387 */ /* 0x008fe80000100a00 */
[----:B------:R-:W2:Y:S04]  /*515b0*/  LDL.LU R27, [R1+0x3a8c] ;  /* 0x003a8c00011b7983 */ /* 0x000ea80000300800 */
[----:B------:R-:W3:Y:S04]  /*515c0*/  LDL.LU R26, [R1+0x3a88] ;  /* 0x003a8800011a7983 */ /* 0x000ee80000300800 */
[----:B------:R0:W-:Y:S01]  /*515d0*/  STL.64 [R1+0x39b8], R20 ;  /* 0x0039b81401007387 */ /* 0x0001e20000100a00 */
[----:B------:R-:W-:-:S02]  /*515e0*/  IMAD.MOV.U32 R25, RZ, RZ, R16 ;  /* 0x000000ffff197224 */ /* 0x000fc400078e0010 */
[----:B------:R-:W-:Y:S02]  /*515f0*/  IMAD.MOV.U32 R24, RZ, RZ, R17 ;  /* 0x000000ffff187224 */ /* 0x000fe400078e0011 */
[----:B----4-:R-:W-:Y:S02]  /*51600*/  IMAD.MOV.U32 R17, RZ, RZ, R28 ;  /* 0x000000ffff117224 */ /* 0x010fe400078e001c */
[----:B0-----:R-:W-:Y:S02]  /*51610*/  IMAD.MOV.U32 R20, RZ, RZ, R3 ;  /* 0x000000ffff147224 */ /* 0x001fe400078e0003 */
[----:B------:R-:W-:Y:S01]  /*51620*/  IMAD.MOV.U32 R21, RZ, RZ, R29 ;  /* 0x000000ffff157224 */ /* 0x000fe200078e001d */
[----:B------:R-:W4:Y:S04]  /*51630*/  LDL.LU R3, [R1+0x3a84] ;  /* 0x003a840001037983 */ /* 0x000f280000300800 */
[----:B------:R-:W3:Y:S04]  /*51640*/  LDL.LU R29, [R1+0x3a80] ;  /* 0x003a8000011d7983 */ /* 0x000ee80000300800 */
[----:B------:R0:W-:Y:S04]  /*51650*/  STL.64 [R1+0x39d0], R20 ;  /* 0x0039d01401007387 */ /* 0x0001e80000100a00 */
[----:B------:R-:W3:Y:S04]  /*51660*/  LDL.LU R8, [R1+0x460] ;  /* 0x0004600001087983 */ /* 0x000ee80000300800 */
[----:B------:R-:W3:Y:S04]  /*51670*/  LDL.LU R9, [R1+0x464] ;  /* 0x0004640001097983 */ /* 0x000ee80000300800 */
[----:B------:R-:W3:Y:S04]  /*51680*/  LDL.LU R10, [R1+0x468] ;  /* 0x00046800010a7983 */ /* 0x000ee80000300800 */
[----:B------:R-:W3:Y:S01]  /*51690*/  LDL.LU R11, [R1+0x46c] ;  /* 0x00046c00010b7983 */ /* 0x000ee20000300800 */
[----:B0-----:R-:W-:-:S02]  /*516a0*/  IMAD.MOV.U32 R20, RZ, RZ, R0 ;  /* 0x000000ffff147224 */ /* 0x001fc400078e0000 */
[----:B------:R-:W-:Y:S01]  /*516b0*/  IMAD.MOV.U32 R21, RZ, RZ, R2 ;  /* 0x000000ffff157224 */ /* 0x000fe200078e0002 */
[----:B------:R-:W3:Y:S04]  /*516c0*/  LDL.LU R0, [R1+0x3a7c] ;  /* 0x003a7c0001007983 */ /* 0x000ee80000300800 */
[----:B------:R0:W-:Y:S01]  /*516d0*/  STL.64 [R1+0x39e8], R20 ;  /* 0x0039e81401007387 */ /* 0x0001e20000100a00 */
[----:B--2---:R-:W-:-:S03]  /*516e0*/  IMAD.MOV.U32 R16, RZ, RZ, R27 ;  /* 0x000000ffff107224 */ /* 0x004fc600078e001b */
[----:B------:R-:W2:Y:S04]  /*516f0*/  LDL.LU R27, [R1+0x3a78] ;  /* 0x003a7800011b7983 */ /* 0x000ea80000300800 */
[----:B------:R-:W2:Y:S04]  /*51700*/  LDL.LU R28, [R1+0x3a74] ;  /* 0x003a7400011c7983 */ /* 0x000ea80000300800 */
[----:B------:R4:W-:Y:S04]  /*51710*/  STL.64 [R1+0x39f0], R16 ;  /* 0x0039f01001007387 */ /* 0x0009e80000100a00 */
[----:B0-----:R-:W2:Y:S04]  /*51720*/  LDL.LU R20, [R1+0x490] ;  /* 0x0004900001147983 */ /* 0x001ea80000300800 */
[----:B------:R-:W2:Y:S04]  /*51730*/  LDL.LU R21, [R1+0x494] ;  /* 0x0004940001157983 */ /* 0x000ea80000300800 */
[----:B------:R-:W2:Y:S04]  /*51740*/  LDL.LU R22, [R1+0x498] ;  /* 0x0004980001167983 */ /* 0x000ea80000300800 */
[----:B------:R-:W2:Y:S01]  /*51750*/  LDL.LU R23, [R1+0x49c] ;  /* 0x00049c0001177983 */ /* 0x000ea20000300800 */
[----:B----4-:R-:W-:-:S02]  /*51760*/  IMAD.MOV.U32 R16, RZ, RZ, R3 ;  /* 0x000000ffff107224 */ /* 0x010fc400078e0003 */
[----:B---3--:R-:W-:Y:S01]  /*51770*/  IMAD.MOV.U32 R17, RZ, RZ, R26 ;  /* 0x000000ffff117224 */ /* 0x008fe200078e001a */
[----:B--2---:R-:W-:Y:S04]  /*51780*/  STL.64 [R1+0x3a00], R22 ;  /* 0x003a001601007387 */ /* 0x004fe80000100a00 */
        /* <DEDUP_REMOVED lines=8> */
[----:B-1----:R-:W-:-:S02]  /*51810*/  IMAD.MOV.U32 R16, RZ, RZ, R0 ;  /* 0x000000ffff107224 */ /* 0x002fc400078e0000 */
[----:B------:R-:W-:Y:S01]  /*51820*/  IMAD.MOV.U32 R17, RZ, RZ, R29 ;  /* 0x000000ffff117224 */ /* 0x000fe200078e001d */
[----:B--2---:R-:W-:Y:S04]  /*51830*/  STL.64 [R1+0x3a18], R22 ;  /* 0x003a181601007387 */ /* 0x004fe80000100a00 */
[----:B----4-:R0:W-:Y:S04]  /*51840*/  STL.64 [R1+0x3a10], R20 ;  /* 0x003a101401007387 */ /* 0x0101e80000100a00 */
[----:B------:R-:W2:Y:S04]  /*51850*/  LDL.LU R0, [R1+0x3a68] ;  /* 0x003a680001007983 */ /* 0x000ea80000300800 */
[----:B------:R-:W4:Y:S04]  /*51860*/  LDL.LU R29, [R1+0x3a64] ;  /* 0x003a6400011d7983 */ /* 0x000f280000300800 */
[----:B0-----:R-:W3:Y:S04]  /*51870*/  LDL.LU R20, [R1+0x4b0] ;  /* 0x0004b00001147983 */ /* 0x001ee80000300800 */
[----:B------:R-:W3:Y:S04]  /*51880*/  LDL.LU R21, [R1+0x4b4] ;  /* 0x0004b40001157983 */ /* 0x000ee80000300800 */
[----:B------:R-:W2:Y:S04]  /*51890*/  LDL.LU R22, [R1+0x4b8] ;  /* 0x0004b80001167983 */ /* 0x000ea80000300800 */
[----:B------:R-:W2:Y:S04]  /*518a0*/  LDL.LU R23, [R1+0x4bc] ;  /* 0x0004bc0001177983 */ /* 0x000ea80000300800 */
[----:B--2---:R-:W-:Y:S04]  /*518b0*/  STL.64 [R1+0x3a28], R22 ;  /* 0x003a281601007387 */ /* 0x004fe80000100a00 */
[----:B---3--:R0:W-:Y:S02]  /*518c0*/  STL.64 [R1+0x3a20], R20 ;  /* 0x003a201401007387 */ /* 0x0081e40000100a00 */
[----:B0-----:R-:W-:-:S02]  /*518d0*/  IMAD.MOV.U32 R20, RZ, RZ, R28 ;  /* 0x000000ffff147224 */ /* 0x001fc400078e001c */
[----:B------:R-:W-:Y:S01]  /*518e0*/  IMAD.MOV.U32 R21, RZ, RZ, R27 ;  /* 0x000000ffff157224 */ /* 0x000fe200078e001b */
[----:B------:R-:W2:Y:S04]  /*518f0*/  LDL.LU R28, [R1+0x3a60] ;  /* 0x003a6000011c7983 */ /* 0x000ea80000300800 */
[----:B------:R-:W3:Y:S04]  /*51900*/  LDL.LU R27, [R1+0x3a5c] ;  /* 0x003a5c00011b7983 */ /* 0x000ee80000300800 */
[----:B------:R-:W-:Y:S04]  /*51910*/  STL.64 [R1+0x3a40], R20 ;  /* 0x003a401401007387 */ /* 0x000fe80000100a00 */
[----:B------:R-:W-:Y:S04]  /*51920*/  STL.64 [R1+0x39c8], R10 ;  /* 0x0039c80a01007387 */ /* 0x000fe80000100a00 */
[----:B------:R0:W-:Y:S04]  /*51930*/  STL.64 [R1+0x39c0], R8 ;  /* 0x0039c00801007387 */ /* 0x0001e80000100a00 */
[----:B0-----:R-:W4:Y:S04]  /*51940*/  LDL.LU R8, [R1+0x470] ;  /* 0x0004700001087983 */ /* 0x001f280000300800 */
[----:B------:R-:W4:Y:S04]  /*51950*/  LDL.LU R9, [R1+0x474] ;  /* 0x0004740001097983 */ /* 0x000f280000300800 */
[----:B------:R-:W2:Y:S04]  /*51960*/  LDL.LU R10, [R1+0x478] ;  /* 0x00047800010a7983 */ /* 0x000ea80000300800 */
[----:B------:R-:W2:Y:S01]  /*51970*/  LDL.LU R11, [R1+0x47c] ;  /* 0x00047c00010b7983 */ /* 0x000ea20000300800 */
[----:B------:R-:W-:-:S03]  /*51980*/  IMAD.MOV.U32 R20, RZ, RZ, R26 ;  /* 0x000000ffff147224 */ /* 0x000fc600078e001a */
[----:B------:R-:W3:Y:S04]  /*51990*/  LDL.LU R26, [R1+0x3a58] ;  /* 0x003a5800011a7983 */ /* 0x000ee80000300800 */
[----:B--2---:R-:W-:Y:S04]  /*519a0*/  STL.64 [R1+0x39e0], R10 ;  /* 0x0039e00a01007387 */ /* 0x004fe80000100a00 */
[----:B----4-:R0:W-:Y:S04]  /*519b0*/  STL.64 [R1+0x39d8], R8 ;  /* 0x0039d80801007387 */ /* 0x0101e80000100a00 */
[----:B0-----:R-:W2:Y:S04]  /*519c0*/  LDL.LU R8, [R1+0x480] ;  /* 0x0004800001087983 */ /* 0x001ea80000300800 */
[----:B------:R-:W2:Y:S04]  /*519d0*/  LDL.LU R9, [R1+0x484] ;  /* 0x0004840001097983 */ /* 0x000ea80000300800 */
[----:B------:R-:W4:Y:S04]  /*519e0*/  LDL.LU R10, [R1+0x488] ;  /* 0x00048800010a7983 */ /* 0x000f280000300800 */
[----:B------:R-:W4:Y:S04]  /*519f0*/  LDL.LU R11, [R1+0x48c] ;  /* 0x00048c00010b7983 */ /* 0x000f280000300800 */
[----:B----4-:R-:W-:Y:S04]  /*51a00*/  STL.64 [R1+0x3a38], R10 ;  /* 0x003a380a01007387 */ /* 0x010fe80000100a00 */
[----:B--2---:R0:W-:Y:S04]  /*51a10*/  STL.64 [R1+0x3a30], R8 ;  /* 0x003a300801007387 */ /* 0x0041e80000100a00 */
[----:B0-----:R-:W2:Y:S04]  /*51a20*/  LDL.LU R8, [R1+0x4c0] ;  /* 0x0004c00001087983 */ /* 0x001ea80000300800 */
[----:B------:R-:W2:Y:S04]  /*51a30*/  LDL.LU R9, [R1+0x4c4] ;  /* 0x0004c40001097983 */ /* 0x000ea80000300800 */
[----:B------:R-:W4:Y:S04]  /*51a40*/  LDL.LU R10, [R1+0x4c8] ;  /* 0x0004c800010a7983 */ /* 0x000f280000300800 */
[----:B------:R-:W4:Y:S01]  /*51a50*/  LDL.LU R11, [R1+0x4cc] ;  /* 0x0004cc00010b7983 */ /* 0x000f220000300800 */
[----:B------:R-:W-:-:S03]  /*51a60*/  IMAD.MOV.U32 R21, RZ, RZ, R3 ;  /* 0x000000ffff157224 */ /* 0x000fc600078e0003 */
[----:B----4-:R-:W-:Y:S04]  /*51a70*/  STL.64 [R1+0x3a50], R10 ;  /* 0x003a500a01007387 */ /* 0x010fe80000100a00 */
[----:B--2---:R0:W-:Y:S04]  /*51a80*/  STL.64 [R1+0x3a48], R8 ;  /* 0x003a480801007387 */ /* 0x0041e80000100a00 */
[----:B0-----:R-:W2:Y:S04]  /*51a90*/  LDL.LU R8, [R1+0x4d0] ;  /* 0x0004d00001087983 */ /* 0x001ea80000300800 */
[----:B------:R-:W2:Y:S04]  /*51aa0*/  LDL.LU R9, [R1+0x4d4] ;  /* 0x0004d40001097983 */ /* 0x000ea80000300800 */
[----:B------:R-:W2:Y:S04]  /*51ab0*/  LDL.LU R10, [R1+0x4d8] ;  /* 0x0004d800010a7983 */ /* 0x000ea80000300800 */
[----:B------:R-:W2:Y:S04]  /*51ac0*/  LDL.LU R11, [R1+0x4dc] ;  /* 0x0004dc00010b7983 */ /* 0x000ea80000300800 */
[----:B------:R-:W-:Y:S04]  /*51ad0*/  STL.64 [R1+0x3950], R6 ;  /* 0x0039500601007387 */ /* 0x000fe80000100a00 */
[----:B------:R0:W-:Y:S04]  /*51ae0*/  STL.64 [R1+0x3948], R4 ;  /* 0x0039480401007387 */ /* 0x0001e80000100a00 */
[----:B0-----:R-:W4:Y:S04]  /*51af0*/  LDL.LU R4, [R1+0x420] ;  /* 0x0004200001047983 */ /* 0x001f280000300800 */
[----:B------:R-:W4:Y:S04]  /*51b00*/  LDL.LU R5, [R1+0x424] ;  /* 0x0004240001057983 */ /* 0x000f280000300800 */
[----:B------:R-:W3:Y:S04]  /*51b10*/  LDL.LU R6, [R1+0x428] ;  /* 0x0004280001067983 */ /* 0x000ee80000300800 */
[----:B------:R-:W3:Y:S01]  /*51b20*/  LDL.LU R7, [R1+0x42c] ;  /* 0x00042c0001077983 */ /* 0x000ee20000300800 */
[C---:B--2---:R-:W-:Y:S03]  /*51b30*/  HMMA.16816.F32 R20, R12.reuse, R20, R8 ;  /* 0x000000140c14723c */ /* 0x044fe60000001808 */
[----:B---3--:R-:W-:Y:S04]  /*51b40*/  STL.64 [R1+0x3968], R6 ;  /* 0x0039680601007387 */ /* 0x008fe80000100a00 */
[----:B----4-:R0:W-:Y:S04]  /*51b50*/  STL.64 [R1+0x3960], R4 ;  /* 0x0039600401007387 */ /* 0x0101e80000100a00 */
[----:B0-----:R-:W2:Y:S04]  /*51b60*/  LDL.LU R4, [R1+0x430] ;  /* 0x0004300001047983 */ /* 0x001ea80000300800 */
[----:B------:R-:W2:Y:S04]  /*51b70*/  LDL.LU R5, [R1+0x434] ;  /* 0x0004340001057983 */ /* 0x000ea80000300800 */
[----:B------:R-:W2:Y:S04]  /*51b80*/  LDL.LU R6, [R1+0x438] ;  /* 0x0004380001067983 */ /* 0x000ea80000300800 */
[----:B------:R-:W2:Y:S04]  /*51b90*/  LDL.LU R7, [R1+0x43c] ;  /* 0x00043c0001077983 */ /* 0x000ea80000300800 */
[----:B------:R-:W-:Y:S04]  /*51ba0*/  STL [R1+0x37f4], R24 ;  /* 0x0037f41801007387 */ /* 0x000fe80000100800 */
[----:B------:R-:W-:Y:S04]  /*51bb0*/  STL [R1+0x37f0], R25 ;  /* 0x0037f01901007387 */ /* 0x000fe80000100800 */
[----:B------:R-:W3:Y:S04]  /*51bc0*/  LDL.LU.64 R10, [R1+0x3a50] ;  /* 0x003a5000010a7983 */ /* 0x000ee80000300a00 */
[----:B------:R-:W3:Y:S04]  /*51bd0*/  LDL.LU.64 R8, [R1+0x3a48] ;  /* 0x003a480001087983 */ /* 0x000ee80000300a00 */
[----:B------:R0:W-:Y:S04]  /*51be0*/  STL.64 [R1+0x7d0], R20 ;  /* 0x0007d01401007387 */ /* 0x0001e80000100a00 */
[----:B------:R3:W-:Y:S04]  /*51bf0*/  STL.64 [R1+0x7d8], R22 ;  /* 0x0007d81601007387 */ /* 0x0007e80000100a00 */
[----:B0-----:R-:W3:Y:S01]  /*51c00*/  LDL.LU.64 R20, [R1+0x3a40] ;  /* 0x003a400001147983 */ /* 0x001ee20000300a00 */
[----:B------:R-:W0:Y:S01]  /*51c10*/  S2R R2, SR_TID.X ;  /* 0x0000000000027919 */ /* 0x000e220000002100 */
[----:B---3--:R-:W-:Y:S02]  /*51c20*/  HMMA.16816.F32 R20, R12, R20, R8 ;  /* 0x000000140c14723c */ /* 0x008fe40000001808 */
[----:B------:R-:W3:Y:S04]  /*51c30*/  LDL.LU.64 R10, [R1+0x3a38] ;  /* 0x003a3800010a7983 */ /* 0x000ee80000300a00 */
[----:B------:R-:W3:-:S15]  /*51c40*/  LDL.LU.64 R8, [R1+0x3a30] ;  /* 0x003a300001087983 */ /* 0x000ede0000300a00 */
[----:B------:R-:W-:-:S02]  /*51c50*/  NOP ;  /* 0x0000000000007918 */ /* 0x000fc40000000000 */
[----:B------:R-:W-:Y:S04]  /*51c60*/  STL.64 [R1+0x7c0], R20 ;  /* 0x0007c01401007387 */ /* 0x000fe80000100a00 */
[----:B------:R1:W-:Y:S04]  /*51c70*/  STL.64 [R1+0x7c8], R22 ;  /* 0x0007c81601007387 */ /* 0x0003e80000100a00 */
[----:B-1----:R-:W4:Y:S04]  /*51c80*/  LDL.LU.64 R22, [R1+0x3a28] ;  /* 0x003a280001167983 */ /* 0x002f280000300a00 */
[----:B------:R-:W4:Y:S01]  /*51c90*/  LDL.LU.64 R20, [R1+0x3a20] ;  /* 0x003a200001147983 */ /* 0x000f220000300a00 */
[C---:B0-----:R-:W-:Y:S01]  /*51ca0*/  LOP3.LUT R3, R2.reuse, 0x7, RZ, 0xc0, !PT ;  /* 0x0000000702037812 */ /* 0x041fe200078ec0ff */
[----:B------:R-:W-:-:S04]  /*51cb0*/  IMAD.SHL.U32 R19, R2, 0x2, RZ ;  /* 0x0000000202137824 */ /* 0x000fc800078e00ff */
[----:B------:R-:W-:-:S05]  /*51cc0*/  IMAD R3, R3, 0x90, RZ ;  /* 0x0000009003037824 */ /* 0x000fca00078e02ff */
[----:B------:R-:W-:Y:S02]  /*51cd0*/  LOP3.LUT R3, R3, 0x10, R19, 0x78, !PT ;  /* 0x0000001003037812 */ /* 0x000fe400078e7813 */
[----:B----4-:R-:W-:Y:S01]  /*51ce0*/  HMMA.16816.F32 R16, R12, R16, R20 ;  /* 0x000000100c10723c */ /* 0x010fe20000001814 */
[----:B------:R-:W4:Y:S04]  /*51cf0*/  LDL.LU.64 R22, [R1+0x3a18] ;  /* 0x003a180001167983 */ /* 0x000f280000300a00 */
[----:B------:R-:W4:-:S15]  /*51d00*/  LDL.LU.64 R20, [R1+0x3a10] ;  /* 0x003a100001147983 */ /* 0x000f1e0000300a00 */
[----:B------:R-:W-:-:S03]  /*51d10*/  NOP ;  /* 0x0000000000007918 */ /* 0x000fc60000000000 */
        /* <DEDUP_REMOVED lines=9> */
[----:B0-----:R-:W4:Y:S01]  /*51db0*/  LDL.LU.64 R16, [R1+0x39f0] ;  /* 0x0039f00001107983 */ /* 0x001f220000300a00 */
[----:B------:R-:W-:-:S05]  /*51dc0*/  IMAD.SHL.U32 R2, R2, 0x40, RZ ;  /* 0x0000004002027824 */ /* 0x000fca00078e00ff */
[----:B------:R-:W-:-:S04]  /*51dd0*/  LOP3.LUT R3, R3, 0x400, R2, 0xf8, !PT ;  /* 0x0000040003037812 */ /* 0x000fc800078ef802 */
[----:B------:R-:W-:Y:S01]  /*51de0*/  LOP3.LUT R3, R3, 0x20, RZ, 0x3c, !PT ;  /* 0x0000002003037812 */ /* 0x000fe200078e3cff */
[----:B----4-:R-:W-:Y:S01]  /*51df0*/  HMMA.16816.F32 R16, R12, R16, R20 ;  /* 0x000000100c10723c */ /* 0x010fe20000001814 */
[----:B------:R-:W3:-:S15]  /*51e00*/  LDL.LU.64 R20, [R1+0x39e8] ;  /* 0x0039e80001147983 */ /* 0x000ede0000300a00 */
[----:B------:R-:W-:-:S07]  /*51e10*/  NOP ;  /* 0x0000000000007918 */ /* 0x000fce0000000000 */
[----:B------:R-:W-:Y:S04]  /*51e20*/  STL.64 [R1+0x790], R16 ;  /* 0x0007901001007387 */ /* 0x000fe80000100a00 */
[----:B------:R-:W-:Y:S04]  /*51e30*/  STL.64 [R1+0x798], R18 ;  /* 0x0007981201007387 */ /* 0x000fe80000100a00 */
[----:B------:R-:W0:Y:S04]  /*51e40*/  LDSM.16.MT88.4 R16, [R3+UR4+0x11800] ;  /* 0x011800040310783b */ /* 0x000e280008004200 */
[----:B0-----:R0:W-:Y:S04]  /*51e50*/  STL [R1+0x3804], R16 ;  /* 0x0038041001007387 */ /* 0x0011e80000100800 */
[----:B------:R1:W-:Y:S04]  /*51e60*/  STL [R1+0x3800], R17 ;  /* 0x0038001101007387 */ /* 0x0003e80000100800 */
[----:B------:R4:W-:Y:S04]  /*51e70*/  STL [R1+0x37fc], R18 ;  /* 0x0037fc1201007387 */ /* 0x0009e80000100800 */
[----:B------:R2:W-:Y:S04]  /*51e80*/  STL [R1+0x37f8], R19 ;  /* 0x0037f81301007387 */ /* 0x0005e80000100800 */
[----:B0-----:R-:W3:Y:S04]  /*51e90*/  LDL.LU R16, [R1+0x210] ;  /* 0x0002100001107983 */ /* 0x001ee80000300800 */
[----:B-1----:R-:W3:Y:S04]  /*51ea0*/  LDL.LU R17, [R1+0x214] ;  /* 0x0002140001117983 */ /* 0x002ee80000300800 */
[----:B----4-:R-:W4:Y:S04]  /*51eb0*/  LDL.LU R18, [R1+0x218] ;  /* 0x0002180001127983 */ /* 0x010f280000300800 */
[----:B--2---:R-:W4:Y:S01]  /*51ec0*/  LDL.LU R19, [R1+0x21c] ;  /* 0x00021c0001137983 */ /* 0x004f220000300800 */
[----:B---3--:R-:W-:Y:S03]  /*51ed0*/  HMMA.16816.F32 R20, R12, R20, R8 ;  /* 0x000000140c14723c */ /* 0x008fe60000001808 */
        /* <DEDUP_REMOVED lines=27> */
[----:B------:R-:W2:Y:S02]  /*52090*/  LDL.LU.64 R20, [R1+0x3980] ;  /* 0x0039800001147983 */ /* 0x000ea40000300a00 */
[----:B--2---:R-:W-:-:S15]  /*520a0*/  HMMA.16816.F32 R8, R12, R20, R8 ;  /* 0x000000140c08723c */ /* 0x004fde0000001808 */
[----:B------:R-:W-:-:S08]  /*520b0*/  NOP ;  /* 0x0000000000007918 */ /* 0x000fd00000000000 */
[----:B------:R0:W-:Y:S04]  /*520c0*/  STL.64 [R1+0x740], R8 ;  /* 0x0007400801007387 */ /* 0x0001e80000100a00 */
[----:B------:R-:W-:Y:S04]  /*520d0*/  STL.64 [R1+0x748], R10 ;  /* 0x0007480a01007387 */ /* 0x000fe80000100a00 */
[----:B0-----:R-:W2:Y:S04]  /*520e0*/  LDL.LU.64 R8, [R1+0x3978] ;  /* 0x0039780001087983 */ /* 0x001ea80000300a00 */
[----:B---3--:R0:W-:Y:S04]  /*520f0*/  STL.64 [R1+0x3870], R22 ;  /* 0x0038701601007387 */ /* 0x0081e80000100a00 */
[----:B------:R-:W3:Y:S04]  /*52100*/  LDL.LU R20, [R1+0x220] ;  /* 0x0002200001147983 */ /* 0x000ee80000300800 */
[----:B------:R-:W3:Y:S01]  /*52110*/  LDL.LU R21, [R1+0x224] ;  /* 0x0002240001157983 */ /* 0x000ee20000300800 */
[----:B0-----:R-:W-:-:S02]  /*52120*/  IMAD.MOV.U32 R22, RZ, RZ, R26 ;  /* 0x000000ffff167224 */ /* 0x001fc400078e001a */
[----:B------:R-:W-:Y:S01]  /*52130*/  IMAD.MOV.U32 R23, RZ, RZ, R27 ;  /* 0x000000ffff177224 */ /* 0x000fe200078e001b */
[----:B------:R-:W4:Y:S04]  /*52140*/  LDL.LU R26, [R1+0x3974] ;  /* 0x00397400011a7983 */ /* 0x000f280000300800 */
[----:B------:R-:W3:Y:S01]  /*52150*/  LDL.LU R27, [R1+0x3970] ;  /* 0x00397000011b7983 */ /* 0x000ee20000300800 */
        /* <DEDUP_REMOVED lines=16> */
[----:B------:R-:W2:Y:S04]  /*52260*/  LDL.LU.64 R4, [R1+0x3930] ;  /* 0x0039300001047983 */ /* 0x000ea80000300a00 */
[----:B-1----:R-:W2:Y:S04]  /*52270*/  LDL.LU.64 R10, [R1+0x3928] ;  /* 0x00392800010a7983 */ /* 0x002ea80000300a00 */
[----:B------:R-:W2:Y:S09]  /*52280*/  LDL.LU.64 R8, [R1+0x3920] ;  /* 0x0039200001087983 */ /* 0x000eb20000300a00 */
[----:B------:R-:W-:Y:S04]  /*52290*/  STL.64 [R1+0x560], R12 ;  /* 0x0005600c01007387 */ /* 0x000fe80000100a00 */
[----:B------:R2:W-:Y:S04]  /*522a0*/  STL.64 [R1+0x568], R14 ;  /* 0x0005680e01007387 */ /* 0x0005e80000100a00 */
[----:B----4-:R-:W-:Y:S04]  /*522b0*/  STL [R1+0x380c], R26 ;  /* 0x00380c1a01007387 */ /* 0x010fe80000100800 */
[----:B---3--:R-:W-:Y:S01]  /*522c0*/  STL [R1+0x3808], R27 ;  /* 0x0038081b01007387 */ /* 0x008fe20000100800 */
[----:B--2---:R-:W-:-:S15]  /*522d0*/  HMMA.16816.F32 R12, R8, R26, R20 ;  /* 0x0000001a080c723c */ /* 0x004fde0000001814 */
[----:B------:R-:W-:-:S08]  /*522e0*/  NOP ;  /* 0x0000000000007918 */ /* 0x000fd00000000000 */
[----:B------:R-:W-:Y:S04]  /*522f0*/  STL.64 [R1+0x550], R12 ;  /* 0x0005500c01007387 */ /* 0x000fe80000100a00 */
[----:B------:R0:W-:Y:S02]  /*52300*/  STL.64 [R1+0x558], R14 ;  /* 0x0005580e01007387 */ /* 0x0001e40000100a00 */
[----:B0-----:R-:W-:Y:S02]  /*52310*/  HMMA.16816.F32 R12, R8, R6, R16 ;  /* 0x00000006080c723c */ /* 0x001fe40000001810 */
[----:B------:R-:W2:-:S15]  /*52320*/  LDL.LU R16, [R1+0x390] ;  /* 0x0003900001107983 */ /* 0x000e9e0000300800 */
[----:B------:R-:W-:-:S06]  /*52330*/  NOP ;  /* 0x0000000000007918 */ /* 0x000fcc0000000000 */
[----:B------:R-:W-:Y:S04]  /*52340*/  STL.64 [R1+0x540], R12 ;  /* 0x0005400c01007387 */ /* 0x000fe80000100a00 */
[----:B------:R-:W-:Y:S04]  /*52350*/  STL.64 [R1+0x548], R14 ;  /* 0x0005480e01007387 */ /* 0x000fe80000100a00 */
[----:B------:R-:W2:Y:S04]  /*52360*/  LDL.LU R17, [R1+0x394] ;  /* 0x0003940001117983 */ /* 0x000ea80000300800 */
[----:B------:R-:W3:Y:S04]  /*52370*/  LDL.LU R18, [R1+0x398] ;  /* 0x0003980001127983 */ /* 0x000ee80000300800 */
[----:B------:R-:W3:Y:S04]  /*52380*/  LDL.LU R19, [R1+0x39c] ;  /* 0x00039c0001137983 */ /* 0x000ee80000300800 */
[----:B------:R-:W4:Y:S04]  /*52390*/  LDL.LU R24, [R1+0x3a0] ;  /* 0x0003a00001187983 */ /* 0x000f280000300800 */
[----:B------:R-:W4:Y:S04]  /*523a0*/  LDL.LU R25, [R1+0x3a4] ;  /* 0x0003a40001197983 */ /* 0x000f280000300800 */
        /* <DEDUP_REMOVED lines=9> */
[----:B----4-:R0:W-:Y:S04]  /*52440*/  STL.64 [R1+0x38e0], R26 ;  /* 0x0038e01a01007387 */ /* 0x0101e80000100a00 */
[----:B--2---:R1:W-:Y:S04]  /*52450*/  STL.64 [R1+0x38d8], R24 ;  /* 0x0038d81801007387 */ /* 0x0043e80000100a00 */
[----:B0-----:R-:W2:Y:S04]  /*52460*/  LDL.64 R26, [R1+0x198] ;  /* 0x00019800011a7983 */ /* 0x001ea80000100a00 */
[----:B--2---:R0:W-:Y:S04]  /*52470*/  STL.64 [R1+0x38f0], R26 ;  /* 0x0038f01a01007387 */ /* 0x0041e80000100a00 */
[----:B-1----:R-:W2:Y:S04]  /*52480*/  LDL.LU R24, [R1+0x3d0] ;  /* 0x0003d00001187983 */ /* 0x002ea80000300800 */
[----:B------:R-:W2:Y:S04]  /*52490*/  LDL.LU R25, [R1+0x3d4] ;  /* 0x0003d40001197983 */ /* 0x000ea80000300800 */
[----:B0-----:R-:W4:Y:S04]  /*524a0*/  LDL.LU R26, [R1+0x3d8] ;  /* 0x0003d800011a7983 */ /* 0x001f280000300800 */
[----:B------:R-:W4:Y:S04]  /*524b0*/  LDL.LU R27, [R1+0x3dc] ;  /* 0x0003dc00011b7983 */ /* 0x000f280000300800 */
[----:B----4-:R0:W-:Y:S04]  /*524c0*/  STL.64 [R1+0x3910], R26 ;  /* 0x0039101a01007387 */ /* 0x0101e80000100a00 */
[----:B--2---:R-:W-:Y:S04]  /*524d0*/  STL.64 [R1+0x3908], R24 ;  /* 0x0039081801007387 */ /* 0x004fe80000100a00 */
[----:B0-----:R-:W2:Y:S04]  /*524e0*/  LDL.64 R26, [R1+0x8] ;  /* 0x00000800011a7983 */ /* 0x001ea80000100a00 */
[----:B---3--:R0:W-:Y:S04]  /*524f0*/  STL.64 [R1+0x38b8], R18 ;  /* 0x0038b81201007387 */ /* 0x0081e80000100a00 */
[----:B------:R-:W-:Y:S04]  /*52500*/  STL.64 [R1+0x38b0], R16 ;  /* 0x0038b01001007387 */ /* 0x000fe80000100a00 */
[----:B0-----:R-:W3:Y:S04]  /*52510*/  LDL.64 R18, [R1+0x178] ;  /* 0x0001780001127983 */ /* 0x001ee80000100a00 */
[----:B---3--:R0:W-:Y:S04]  /*52520*/  STL.64 [R1+0x38d0], R18 ;  /* 0x0038d01201007387 */ /* 0x0081e80000100a00 */
[----:B0-----:R-:W3:Y:S04]  /*52530*/  LDL.64 R18, [R1+0x188] ;  /* 0x0001880001127983 */ /* 0x001ee80000100a00 */
[----:B---3--:R0:W-:Y:S04]  /*52540*/  STL.64 [R1+0x38e8], R18 ;  /* 0x0038e81201007387 */ /* 0x0081e80000100a00 */
[----:B------:R-:W3:Y:S04]  /*52550*/  LDL.LU R16, [R1+0x3c0] ;  /* 0x0003c00001107983 */ /* 0x000ee80000300800 */
[----:B------:R-:W3:Y:S04]  /*52560*/  LDL.LU R17, [R1+0x3c4] ;  /* 0x0003c40001117983 */ /* 0x000ee80000300800 */
[----:B0-----:R-:W4:Y:S01]  /*52570*/  LDL.LU R18, [R1+0x3c8] ;  /* 0x0003c80001127983 */ /* 0x001f220000300800 */
[----:B------:R-:W-:-:S03]  /*52580*/  IMAD.MOV.U32 R19, RZ, RZ, R28 ;  /* 0x000000ffff137224 */ /* 0x000fc600078e001c */
[----:B------:R-:W2:Y:S04]  /*52590*/  LDL.LU R28, [R1+0x3918] ;  /* 0x00391800011c7983 */ /* 0x000ea80000300800 */
[----:B----4-:R0:W-:Y:S04]  /*525a0*/  STL.64 [R1+0x3900], R18 ;  /* 0x0039001201007387 */ /* 0x0101e80000100a00 */
[----:B---3--:R-:W-:Y:S04]  /*525b0*/  STL.64 [R1+0x38f8], R16 ;  /* 0x0038f81001007387 */ /* 0x008fe80000100a00 */
[----:B------:R-:W3:Y:S04]  /*525c0*/  LDL.64 R22, [R1+0x158] ;  /* 0x0001580001167983 */ /* 0x000ee80000100a00 */
[----:B--2---:R-:W1:Y:S04]  /*525d0*/  LDSM.16.MT88.4 R12, [R28+UR4+0x11800] ;  /* 0x011800041c0c783b */ /* 0x004e680008004200 */
[----:B0-----:R-:W2:Y:S04]  /*525e0*/  LDL.64 R18, [R1+0x1a8] ;  /* 0x0001a80001127983 */ /* 0x001ea80000100a00 */
[----:B------:R-:W-:Y:S04]  /*525f0*/  STL.64 [R1+0x37e0], R6 ;  /* 0x0037e00601007387 */ /* 0x000fe80000100a00 */
[----:B------:R0:W-:Y:S04]  /*52600*/  STL.64 [R1+0x37d8], R4 ;  /* 0x0037d80401007387 */ /* 0x0001e80000100a00 */
[----:B0-----:R-:W4:Y:S04]  /*52610*/  LDL.LU R4, [R1+0x3e0] ;  /* 0x0003e00001047983 */ /* 0x001f280000300800 */
[----:B------:R-:W4:Y:S04]  /*52620*/  LDL.LU R5, [R1+0x3e4] ;  /* 0x0003e40001057983 */ /* 0x000f280000300800 */
[----:B------:R-:W4:Y:S04]  /*52630*/  LDL.LU R6, [R1+0x3e8] ;  /* 0x0003e80001067983 */ /* 0x000f280000300800 */
[----:B------:R-:W4:Y:S04]  /*52640*/  LDL.LU R7, [R1+0x3ec] ;  /* 0x0003ec0001077983 */ /* 0x000f280000300800 */
[----:B-1----:R-:W-:Y:S04]  /*52650*/  STL.64 [R1+0x3690], R14 ;  /* 0x0036900e01007387 */ /* 0x002fe80000100a00 */
[----:B------:R0:W-:Y:S04]  /*52660*/  STL.64 [R1+0x3688], R12 ;  /* 0x0036880c01007387 */ /* 0x0001e80000100a00 */
[----:B0-----:R-:W3:Y:S04]  /*52670*/  LDL.LU R12, [R1+0x380] ;  /* 0x00038000010c7983 */ /* 0x001ee80000300800 */
[----:B------:R-:W3:Y:S04]  /*52680*/  LDL.LU R13, [R1+0x384] ;  /* 0x00038400010d7983 */ /* 0x000ee80000300800 */
[----:B------:R-:W-:Y:S01]  /*52690*/  STL [R1+0x33ec], R28 ;  /* 0x0033ec1c01007387 */ /* 0x000fe20000100800 */
[----:B----4-:R-:W-:-:S15]  /*526a0*/  HMMA.16816.F32 R4, R8, R26, R4 ;  /* 0x0000001a0804723c */ /* 0x010fde0000001804 */
[----:B------:R-:W-:-:S08]  /*526b0*/  NOP ;  /* 0x0000000000007918 */ /* 0x000fd00000000000 */
[----:B------:R0:W-:Y:S04]  /*526c0*/  STL.64 [R1+0x710], R4 ;  /* 0x0007100401007387 */ /* 0x0001e80000100a00 */
[----:B------:R2:W-:Y:S01]  /*526d0*/  STL.64 [R1+0x718], R6 ;  /* 0x0007180601007387 */ /* 0x0005e20000100a00 */
[----:B0-----:R-:W-:Y:S02]  /*526e0*/  IMAD.MOV.U32 R5, RZ, RZ, R26 ;  /* 0x000000ffff057224 */ /* 0x001fe400078e001a */
[----:B------:R-:W-:Y:S02]  /*526f0*/  IMAD.MOV.U32 R4, RZ, RZ, R27 ;  /* 0x000000ffff047224 */ /* 0x000fe400078e001b */
[----:B------:R-:W4:Y:S04]  /*52700*/  LDL.LU.64 R26, [R1+0x3910] ;  /* 0x00391000011a7983 */ /* 0x000f280000300a00 */
[----:B------:R-:W4:Y:S04]  /*52710*/  LDL.LU.64 R24, [R1+0x3908] ;  /* 0x0039080001187983 */ /* 0x000f280000300a00 */
[----:B------:R-:W-:Y:S04]  /*52720*/  STL [R1+0x3828], R4 ;  /* 0x0038280401007387 */ /* 0x000fe80000100800 */
[----:B------:R-:W-:Y:S01]  /*52730*/  STL [R1+0x3810], R5 ;  /* 0x0038100501007387 */ /* 0x000fe20000100800 */
[----:B--2---:R-:W-:-:S02]  /*52740*/  IMAD.MOV.U32 R7, RZ, RZ, R18 ;  /* 0x000000ffff077224 */ /* 0x004fc400078e0012 */
[----:B------:R-:W-:Y:S02]  /*52750*/  IMAD.MOV.U32 R6, RZ, RZ, R19 ;  /* 0x000000ffff067224 */ /* 0x000fe400078e0013 */
[----:B------:R-:W-:Y:S01]  /*52760*/  IMAD.MOV.U32 R14, RZ, RZ, R29 ;  /* 0x000000ffff0e7224 */ /* 0x000fe200078e001d */
[----:B----4-:R-:W-:Y:S01]  /*52770*/  HMMA.16816.F32 R24, R8, R18, R24 ;  /* 0x000000120818723c */ /* 0x010fe20000001818 */
[----:B------:R-:W2:Y:S04]  /*52780*/  LDL.LU.64 R18, [R1+0x3900] ;  /* 0x0039000001127983 */ /* 0x000ea80000300a00 */
[----:B------:R-:W2:-:S15]  /*52790*/  LDL.LU.64 R16, [R1+0x38f8] ;  /* 0x0038f80001107983 */ /* 0x000e9e0000300a00 */
[----:B------:R-:W-:-:S03]  /*527a0*/  NOP ;  /* 0x0000000000007918 */ /* 0x000fc60000000000 */
[----:B------:R-:W-:Y:S04]  /*527b0*/  STL [R1+0x704], R25 ;  /* 0x0007041901007387 */ /* 0x000fe80000100800 */
[----:B------:R0:W-:Y:S01]  /*527c0*/  STL [R1+0x708], R26 ;  /* 0x0007081a01007387 */ /* 0x0001e20000100800 */
[----:B------:R-:W-:-:S03]  /*527d0*/  IMAD.MOV.U32 R29, RZ, RZ, R27 ;  /* 0x000000ffff1d7224 */ /* 0x000fc600078e001b */
[----:B0-----:R-:W2:Y:S01]  /*527e0*/  LDL.LU.64 R26, [R1+0x38f0] ;  /* 0x0038f000011a7983 */ /* 0x001ea20000300a00 */
[----:B------:R-:W-:-:S03]  /*527f0*/  IMAD.MOV.U32 R28, RZ, RZ, R24 ;  /* 0x000000ffff1c7224 */ /* 0x000fc600078e0018 */
[----:B------:R-:W-:Y:S04]  /*52800*/  STL [R1+0x382c], R7 ;  /* 0x00382c0701007387 */ /* 0x000fe80000100800 */
[----:B------:R0:W-:Y:S04]  /*52810*/  STL [R1+0x3878], R6 ;  /* 0x0038780601007387 */ /* 0x0001e80000100800 */
[----:B0-----:R-:W4:Y:S04]  /*52820*/  LDL.64 R6, [R1+0x168] ;  /* 0x0001680001067983 */ /* 0x001f280000100a00 */
[----:B------:R0:W-:Y:S04]  /*52830*/  STL [R1+0x352c], R29 ;  /* 0x00352c1d01007387 */ /* 0x0001e80000100800 */
[----:B------:R1:W-:Y:S01]  /*52840*/  STL [R1+0x3528], R28 ;  /* 0x0035281c01007387 */ /* 0x0003e20000100800 */
[----:B--2---:R-:W-:Y:S06]  /*52850*/  HMMA.16816.F32 R16, R8, R26, R16 ;  /* 0x0000001a0810723c */ /* 0x004fec0000001810 */
[----:B0-----:R-:W-:-:S02]  /*52860*/  IMAD.MOV.U32 R29, RZ, RZ, R26 ;  /* 0x000000ffff1d7224 */ /* 0x001fc400078e001a */
[----:B-1----:R-:W-:-:S15]  /*52870*/  IMAD.MOV.U32 R28, RZ, RZ, R27 ;  /* 0x000000ffff1c7224 */ /* 0x002fde00078e001b */
[----:B------:R-:W-:Y:S04]  /*52880*/  STL.64 [R1+0x6f0], R16 ;  /* 0x0006f01001007387 */ /* 0x000fe80000100a00 */
[----:B------:R0:W-:Y:S04]  /*52890*/  STL.64 [R1+0x6f8], R18 ;  /* 0x0006f81201007387 */ /* 0x0001e80000100a00 */
[----:B0-----:R-:W2:Y:S04]  /*528a0*/  LDL.LU.64 R18, [R1+0x38e8] ;  /* 0x0038e80001127983 */ /* 0x001ea80000300a00 */
[----:B------:R-:W2:Y:S04]  /*528b0*/  LDL.LU.64 R26, [R1+0x38e0] ;  /* 0x0038e000011a7983 */ /* 0x000ea80000300a00 */
[----:B------:R-:W2:Y:S01]  /*528c0*/  LDL.LU.64 R24, [R1+0x38d8] ;  /* 0x0038d80001187983 */ /* 0x000ea20000300a00 */
[----:B------:R-:W-:Y:S01]  /*528d0*/  IMAD.MOV.U32 R15, RZ, RZ, R0 ;  /* 0x000000ffff0f7224 */ /* 0x000fe200078e0000 */
[----:B--2---:R-:W-:Y:S06]  /*528e0*/  HMMA.16816.F32 R24, R8, R18, R24 ;  /* 0x000000120818723c */ /* 0x004fec0000001818 */
[----:B------:R-:W-:-:S02]  /*528f0*/  IMAD.MOV.U32 R2, RZ, RZ, R18 ;  /* 0x000000ffff027224 */ /* 0x000fc400078e0012 */
[----:B------:R-:W-:Y:S02]  /*52900*/  IMAD.MOV.U32 R3, RZ, RZ, R19 ;  /* 0x000000ffff037224 */ /* 0x000fe400078e0013 */
[----:B------:R-:W2:-:S13]  /*52910*/  LDL.LU.64 R18, [R1+0x38d0] ;  /* 0x0038d00001127983 */ /* 0x000e9a0000300a00 */
[----:B------:R-:W-:Y:S04]  /*52920*/  STL.64 [R1+0x6e0], R24 ;  /* 0x0006e01801007387 */ /* 0x000fe80000100a00 */
[----:B------:R0:W-:Y:S01]  /*52930*/  STL [R1+0x6e8], R26 ;  /* 0x0006e81a01007387 */ /* 0x0001e20000100800 */
[----:B------:R-:W-:-:S03]  /*52940*/  IMAD.MOV.U32 R0, RZ, RZ, R27 ;  /* 0x000000ffff007224 */ /* 0x000fc600078e001b */
[----:B0-----:R-:W2:Y:S04]  /*52950*/  LDL.LU.64 R26, [R1+0x38c8] ;  /* 0x0038c800011a7983 */ /* 0x001ea80000300a00 */
[----:B------:R-:W2:Y:S04]  /*52960*/  LDL.LU.64 R24, [R1+0x38c0] ;  /* 0x0038c00001187983 */ /* 0x000ea80000300a00 */
        /* <DEDUP_REMOVED lines=9> */
[----:B------:R4:W-:Y:S02]  /*52a00*/  STL.64 [R1+0x3890], R24 ;  /* 0x0038901801007387 */ /* 0x0009e40000100a00 */
[----:B----4-:R-:W-:Y:S07]  /*52a10*/  HMMA.16816.F32 R24, R8, R6, R16 ;  /* 0x000000060818723c */ /* 0x010fee0000001810 */
[----:B------:R-:W-:-:S02]  /*52a20*/  IMAD.MOV.U32 R18, RZ, RZ, R6 ;  /* 0x000000ffff127224 */ /* 0x000fc400078e0006 */
[----:B------:R-:W-:Y:S02]  /*52a30*/  IMAD.MOV.U32 R19, RZ, RZ, R7 ;  /* 0x000000ffff137224 */ /* 0x000fe400078e0007 */
[----:B---3--:R-:W-:Y:S06]  /*52a40*/  HMMA.16816.F32 R4, R8, R22, R12 ;  /* 0x000000160804723c */ /* 0x008fec000000180c */
[----:B------:R-:W-:Y:S02]  /*52a50*/  IMAD.MOV.U32 R16, RZ, RZ, R22 ;  /* 0x000000ffff107224 */ /* 0x000fe400078e0016 */
[----:B------:R-:W-:-:S04]  /*52a60*/  IMAD.MOV.U32 R17, RZ, RZ, R23 ;  /* 0x000000ffff117224 */ /* 0x000fc800078e0017 */
[----:B------:R-:W-:Y:S04]  /*52a70*/  STL.64 [R1+0x6c0], R24 ;  /* 0x0006c01801007387 */ /* 0x000fe80000100a00 */
[----:B------:R-:W-:Y:S07]  /*52a80*/  STL.64 [R1+0x6c8], R26 ;  /* 0x0006c81a01007387 */ /* 0x000fee0000100a00 */
[----:B------:R-:W-:Y:S04]  /*52a90*/  STL.64 [R1+0x6b0], R4 ;  /* 0x0006b00401007387 */ /* 0x000fe80000100a00 */
[----:B------:R-:W-:Y:S04]  /*52aa0*/  STL [R1+0x6b8], R6 ;  /* 0x0006b80601007387 */ /* 0x000fe80000100800 */
[----:B------:R-:W-:Y:S04]  /*52ab0*/  STL.64 [R1+0x3820], R18 ;  /* 0x0038201201007387 */ /* 0x000fe80000100a00 */
[----:B------:R0:W-:Y:S01]  /*52ac0*/  STL.64 [R1+0x3818], R16 ;  /* 0x0038181001007387 */ /* 0x0001e20000100a00 */
[----:B------:R-:W-:-:S03]  /*52ad0*/  IMAD.MOV.U32 R0, RZ, RZ, R7 ;  /* 0x000000ffff007224 */ /* 0x000fc600078e0007 */
        /* <DEDUP_REMOVED lines=8> */
[----:B------:R-:W3:Y:S04]  /*52b60*/  LDL.LU R24, [R1+0x360] ;  /* 0x0003600001187983 */ /* 0x000ee80000300800 */
[----:B------:R-:W3:Y:S04]  /*52b70*/  LDL.LU R25, [R1+0x364] ;  /* 0x0003640001197983 */ /* 0x000ee80000300800 */
[----:B------:R-:W4:Y:S04]  /*52b80*/  LDL.LU R26, [R1+0x368] ;  /* 0x00036800011a7983 */ /* 0x000f280000300800 */
[----:B------:R-:W4:Y:S04]  /*52b90*/  LDL.LU R27, [R1+0x36c] ;  /* 0x00036c00011b7983 */ /* 0x000f280000300800 */
[----:B----4-:R0:W-:Y:S04]  /*52ba0*/  STL.64 [R1+0x38a0], R26 ;  /* 0x0038a01a01007387 */ /* 0x0101e80000100a00 */
[----:B---3--:R-:W-:Y:S04]  /*52bb0*/  STL.64 [R1+0x3898], R24 ;  /* 0x0038981801007387 */ /* 0x008fe80000100a00 */
[----:B0-----:R-:W3:Y:S04]  /*52bc0*/  LDL.64 R26, [R1+0x148] ;  /* 0x00014800011a7983 */ /* 0x001ee80000100a00 */
[----:B--2---:R0:W-:Y:S04]  /*52bd0*/  STL.64 [R1+0x3888], R6 ;  /* 0x0038880601007387 */ /* 0x0041e80000100a00 */
[----:B------:R1:W-:Y:S04]  /*52be0*/  STL.64 [R1+0x3880], R4 ;  /* 0x0038800401007387 */ /* 0x0003e80000100a00 */
[----:B0-----:R-:W2:Y:S04]  /*52bf0*/  LDL.64 R6, [R1+0x138] ;  /* 0x0001380001067983 */ /* 0x001ea80000100a00 */
[----:B--2---:R0:W-:Y:S04]  /*52c00*/  STL.64 [R1+0x38a8], R6 ;  /* 0x0038a80601007387 */ /* 0x0041e80000100a00 */
[----:B-1----:R-:W3:Y:S04]  /*52c10*/  LDL.LU R4, [R1+0x370] ;  /* 0x0003700001047983 */ /* 0x002ee80000300800 */
[----:B------:R-:W3:Y:S04]  /*52c20*/  LDL.LU R5, [R1+0x374] ;  /* 0x0003740001057983 */ /* 0x000ee80000300800 */
[----:B0-----:R-:W3:Y:S04]  /*52c30*/  LDL.LU R6, [R1+0x378] ;  /* 0x0003780001067983 */ /* 0x001ee80000300800 */
[----:B------:R-:W3:Y:S04]  /*52c40*/  LDL.LU R7, [R1+0x37c] ;  /* 0x00037c0001077983 */ /* 0x000ee80000300800 */
[----:B------:R-:W2:Y:S04]  /*52c50*/  LDL.64 R22, [R1+0x128] ;  /* 0x0001280001167983 */ /* 0x000ea80000100a00 */
[----:B------:R-:W-:Y:S04]  /*52c60*/  STL.64 [R1+0x3838], R18 ;  /* 0x0038381201007387 */ /* 0x000fe80000100a00 */
[----:B------:R0:W-:Y:S04]  /*52c70*/  STL.64 [R1+0x3830], R16 ;  /* 0x0038301001007387 */ /* 0x0001e80000100a00 */
[----:B0-----:R-:W4:Y:S04]  /*52c80*/  LDL.LU R16, [R1+0x400] ;  /* 0x0004000001107983 */ /* 0x001f280000300800 */
[----:B------:R-:W4:Y:S04]  /*52c90*/  LDL.LU R17, [R1+0x404] ;  /* 0x0004040001117983 */ /* 0x000f280000300800 */
[----:B------:R-:W3:Y:S04]  /*52ca0*/  LDL.LU R18, [R1+0x408] ;  /* 0x0004080001127983 */ /* 0x000ee80000300800 */
[----:B------:R-:W3:Y:S04]  /*52cb0*/  LDL.LU R19, [R1+0x40c] ;  /* 0x00040c0001137983 */ /* 0x000ee80000300800 */
[----:B---3--:R0:W-:Y:S04]  /*52cc0*/  STL.64 [R1+0x3848], R18 ;  /* 0x0038481201007387 */ /* 0x0081e80000100a00 */
[----:B----4-:R1:W-:Y:S04]  /*52cd0*/  STL.64 [R1+0x3840], R16 ;  /* 0x0038401001007387 */ /* 0x0103e80000100a00 */
[----:B0-----:R-:W3:Y:S01]  /*52ce0*/  LDL.64 R18, [R1+0x108] ;  /* 0x0001080001127983 */ /* 0x001ee20000100a00 */
[----:B------:R-:W-:Y:S03]  /*52cf0*/  HMMA.16816.F32 R4, R8, R26, R4 ;  /* 0x0000001a0804723c */ /* 0x000fe60000001804 */
[----:B---3--:R0:W-:Y:S04]  /*52d00*/  STL.64 [R1+0x3868], R18 ;  /* 0x0038681201007387 */ /* 0x0081e80000100a00 */
[----:B-1----:R-:W3:Y:S04]  /*52d10*/  LDL.LU R16, [R1+0x340] ;  /* 0x0003400001107983 */ /* 0x002ee80000300800 */
[----:B------:R-:W3:Y:S04]  /*52d20*/  LDL.LU R17, [R1+0x344] ;  /* 0x0003440001117983 */ /* 0x000ee80000300800 */
[----:B0-----:R-:W3:Y:S04]  /*52d30*/  LDL.LU R18, [R1+0x348] ;  /* 0x0003480001127983 */ /* 0x001ee80000300800 */
[----:B------:R-:W3:Y:S04]  /*52d40*/  LDL.LU R19, [R1+0x34c] ;  /* 0x00034c0001137983 */ /* 0x000ee80000300800 */
[----:B------:R-:W4:Y:S04]  /*52d50*/  LDL.LU R12, [R1+0x200] ;  /* 0x00020000010c7983 */ /* 0x000f280000300800 */
[----:B------:R-:W4:Y:S04]  /*52d60*/  LDL.LU R13, [R1+0x204] ;  /* 0x00020400010d7983 */ /* 0x000f280000300800 */
[----:B------:R-:W2:Y:S04]  /*52d70*/  LDL.LU R14, [R1+0x208] ;  /* 0x00020800010e7983 */ /* 0x000ea80000300800 */
[----:B------:R-:W2:Y:S04]  /*52d80*/  LDL.LU R15, [R1+0x20c] ;  /* 0x00020c00010f7983 */ /* 0x000ea80000300800 */
[----:B--2---:R0:W-:Y:S04]  /*52d90*/  STL.64 [R1+0x36a0], R14 ;  /* 0x0036a00e01007387 */ /* 0x0041e80000100a00 */
[----:B----4-:R1:W-:Y:S04]  /*52da0*/  STL.64 [R1+0x3698], R12 ;  /* 0x0036980c01007387 */ /* 0x0103e80000100a00 */
[----:B0-----:R-:W2:Y:S04]  /*52db0*/  LDL R14, [R1+0xf8] ;  /* 0x0000f800010e7983 */ /* 0x001ea80000100800 */
[----:B------:R-:W2:Y:S04]  /*52dc0*/  LDL R15, [R1+0xfc] ;  /* 0x0000fc00010f7983 */ /* 0x000ea80000100800 */
[----:B------:R0:W-:Y:S04]  /*52dd0*/  STL [R1+0x3530], R0 ;  /* 0x0035300001007387 */ /* 0x0001e80000100800 */
[----:B------:R-:W-:Y:S04]  /*52de0*/  STL.64 [R1+0x6a0], R4 ;  /* 0x0006a00401007387 */ /* 0x000fe80000100a00 */
[----:B------:R4:W-:Y:S01]  /*52df0*/  STL.64 [R1+0x6a8], R6 ;  /* 0x0006a80601007387 */ /* 0x0009e20000100a00 */
[----:B-1----:R-:W-:-:S02]  /*52e00*/  IMAD.MOV.U32 R12, RZ, RZ, R26 ;  /* 0x000000ffff0c7224 */ /* 0x002fc400078e001a */
[----:B0-----:R-:W-:Y:S01]  /*52e10*/  IMAD.MOV.U32 R0, RZ, RZ, R27 ;  /* 0x000000ffff007224 */ /* 0x001fe200078e001b */
[----:B----4-:R-:W4:Y:S04]  /*52e20*/  LDL.LU.64 R6, [R1+0x38a8] ;  /* 0x0038a80001067983 */ /* 0x010f280000300a00 */
[----:B------:R-:W4:Y:S04]  /*52e30*/  LDL.LU.64 R26, [R1+0x38a0] ;  /* 0x0038a000011a7983 */ /* 0x000f280000300a00 */
[----:B------:R-:W4:Y:S02]  /*52e40*/  LDL.LU.64 R24, [R1+0x3898] ;  /* 0x0038980001187983 */ /* 0x000f240000300a00 */
[----:B----4-:R-:W-:Y:S06]  /*52e50*/  HMMA.16816.F32 R24, R8, R6, R24 ;  /* 0x000000060818723c */ /* 0x010fec0000001818 */
[----:B------:R-:W-:-:S15]  /*52e60*/  IMAD.MOV.U32 R13, RZ, RZ, R7 ;  /* 0x000000ffff0d7224 */ /* 0x000fde00078e0007 */
[----:B------:R-:W-:-:S02]  /*52e70*/  NOP ;  /* 0x0000000000007918 */ /* 0x000fc40000000000 */
[----:B------:R0:W-:Y:S04]  /*52e80*/  STL.64 [R1+0x690], R24 ;  /* 0x0006901801007387 */ /* 0x0001e80000100a00 */
[----:B------:R1:W-:Y:S04]  /*52e90*/  STL.64 [R1+0x698], R26 ;  /* 0x0006981a01007387 */ /* 0x0003e80000100a00 */
[----:B0-----:R-:W4:Y:S01]  /*52ea0*/  LDL.LU.64 R24, [R1+0x3890] ;  /* 0x0038900001187983 */ /* 0x001f220000300a00 */
[----:B-1----:R-:W-:-:S03]  /*52eb0*/  IMAD.MOV.U32 R27, RZ, RZ, R6 ;  /* 0x000000ffff1b7224 */ /* 0x002fc600078e0006 */
[----:B------:R-:W3:Y:S04]  /*52ec0*/  LDL.LU.64 R6, [R1+0x3888] ;  /* 0x0038880001067983 */ /* 0x000ee80000300a00 */
[----:B------:R-:W3:Y:S04]  /*52ed0*/  LDL.LU.64 R4, [R1+0x3880] ;  /* 0x0038800001047983 */ /* 0x000ee80000300a00 */
[----:B--2---:R-:W-:Y:S04]  /*52ee0*/  STL.64 [R1+0x3858], R14 ;  /* 0x0038580e01007387 */ /* 0x004fe80000100a00 */
[----:B------:R0:W-:Y:S01]  /*52ef0*/  STL.64 [R1+0x3850], R12 ;  /* 0x0038500c01007387 */ /* 0x0001e20000100a00 */
[----:B------:R-:W-:-:S03]  /*52f00*/  IMAD.MOV.U32 R26, RZ, RZ, R23 ;  /* 0x000000ffff1a7224 */ /* 0x000fc600078e0017 */
[----:B0-----:R-:W2:Y:S04]  /*52f10*/  LDL.LU R12, [R1+0x410] ;  /* 0x00041000010c7983 */ /* 0x001ea80000300800 */
[----:B------:R-:W2:Y:S04]  /*52f20*/  LDL.LU R13, [R1+0x414] ;  /* 0x00041400010d7983 */ /* 0x000ea80000300800 */
[----:B------:R-:W2:Y:S04]  /*52f30*/  LDL.LU R14, [R1+0x418] ;  /* 0x00041800010e7983 */ /* 0x000ea80000300800 */
[----:B------:R-:W2:Y:S01]  /*52f40*/  LDL.LU R15, [R1+0x41c] ;  /* 0x00041c00010f7983 */ /* 0x000ea20000300800 */
[----:B---3--:R-:W-:-:S15]  /*52f50*/  HMMA.16816.F32 R4, R8, R22, R4 ;  /* 0x000000160804723c */ /* 0x008fde0000001804 */
[----:B------:R-:W-:-:S08]  /*52f60*/  NOP ;  /* 0x0000000000007918 */ /* 0x000fd00000000000 */
[----:B------:R0:W-:Y:S04]  /*52f70*/  STL.64 [R1+0x680], R4 ;  /* 0x0006800401007387 */ /* 0x0001e80000100a00 */
[----:B------:R1:W-:Y:S01]  /*52f80*/  STL.64 [R1+0x688], R6 ;  /* 0x0006880601007387 */ /* 0x0003e20000100a00 */
[----:B0-----:R-:W-:-:S03]  /*52f90*/  IMAD.MOV.U32 R5, RZ, RZ, R22 ;  /* 0x000000ffff057224 */ /* 0x001fc600078e0016 */
[----:B-1----:R-:W3:Y:S04]  /*52fa0*/  LDL.LU R6, [R1+0x3878] ;  /* 0x0038780001067983 */ /* 0x002ee80000300800 */
[----:B------:R-:W4:Y:S02]  /*52fb0*/  LDL.LU.64 R22, [R1+0x3870] ;  /* 0x0038700001167983 */ /* 0x000f240000300a00 */
[----:B----4-:R-:W-:Y:S06]  /*52fc0*/  HMMA.16816.F32 R16, R8, R22, R16 ;  /* 0x000000160810723c */ /* 0x010fec0000001810 */
[----:B------:R-:W-:-:S15]  /*52fd0*/  IMAD.MOV.U32 R4, RZ, RZ, R23 ;  /* 0x000000ffff047224 */ /* 0x000fde00078e0017 */
[----:B------:R-:W-:-:S02]  /*52fe0*/  NOP ;  /* 0x0000000000007918 */ /* 0x000fc40000000000 */
[----:B------:R-:W-:Y:S04]  /*52ff0*/  STL.64 [R1+0x670], R16 ;  /* 0x0006701001007387 */ /* 0x000fe80000100a00 */
[----:B------:R0:W-:Y:S04]  /*53000*/  STL.64 [R1+0x678], R18 ;  /* 0x0006781201007387 */ /* 0x0001e80000100a00 */
[----:B0-----:R-:W2:Y:S04]  /*53010*/  LDL.LU.64 R18, [R1+0x3868] ;  /* 0x0038680001127983 */ /* 0x001ea80000300a00 */
[----:B------:R-:W4:Y:S01]  /*53020*/  LDL.LU R23, [R1+0x3860] ;  /* 0x0038600001177983 */ /* 0x000f220000300800 */
[----:B------:R-:W-:-:S03]  /*53030*/  IMAD.MOV.U32 R7, RZ, RZ, R22 ;  /* 0x000000ffff077224 */ /* 0x000fc600078e0016 */
[----:B----4-:R-:W0:Y:S01]  /*53040*/  LDSM.16.MT88.4 R20, [R23+UR4+0x11800] ;  /* 0x011800041714783b */ /* 0x010e220008004200 */
[----:B--2---:R-:W-:Y:S03]  /*53050*/  HMMA.16816.F32 R12, R8, R18, R12 ;  /* 0x00000012080c723c */ /* 0x004fe6000000180c */
[----:B0-----:R0:W-:Y:S04]  /*53060*/  STL.64 [R1+0x3590], R22 ;  /* 0x0035901601007387 */ /* 0x0011e80000100a00 */
[----:B------:R1:W-:Y:S04]  /*53070*/  STL.64 [R1+0x3588], R20 ;  /* 0x0035881401007387 */ /* 0x0003e80000100a00 */
[----:B0-----:R-:W2:-:S12]  /*53080*/  LDL.LU.64 R22, [R1+0xe8] ;  /* 0x0000e80001167983 */ /* 0x001e980000300a00 */
[----:B------:R-:W-:Y:S04]  /*53090*/  STL.64 [R1+0x660], R12 ;  /* 0x0006600c01007387 */ /* 0x000fe80000100a00 */
[----:B------:R0:W-:Y:S01]  /*530a0*/  STL.64 [R1+0x668], R14 ;  /* 0x0006680e01007387 */ /* 0x0001e20000100a00 */
[----:B-1----:R-:W-:Y:S02]  /*530b0*/  IMAD.MOV.U32 R21, RZ, RZ, R18 ;  /* 0x000000ffff157224 */ /* 0x002fe400078e0012 */
[----:B------:R-:W-:Y:S01]  /*530c0*/  IMAD.MOV.U32 R20, RZ, RZ, R19 ;  /* 0x000000ffff147224 */ /* 0x000fe200078e0013 */
[----:B0-----:R-:W4:Y:S04]  /*530d0*/  LDL.LU.64 R14, [R1+0x3858] ;  /* 0x00385800010e7983 */ /* 0x001f280000300a00 */
[----:B------:R-:W3:Y:S04]  /*530e0*/  LDL.LU.64 R12, [R1+0x3850] ;  /* 0x00385000010c7983 */ /* 0x000ee80000300a00 */
[----:B------:R-:W4:Y:S04]  /*530f0*/  LDL.LU.64 R18, [R1+0x3848] ;  /* 0x0038480001127983 */ /* 0x000f280000300a00 */
[----:B------:R-:W4:Y:S02]  /*53100*/  LDL.LU.64 R16, [R1+0x3840] ;  /* 0x0038400001107983 */ /* 0x000f240000300a00 */
[----:B----4-:R-:W-:-:S15]  /*53110*/  HMMA.16816.F32 R16, R8, R14, R16 ;  /* 0x0000000e0810723c */ /* 0x010fde0000001810 */
[----:B------:R-:W-:-:S08]  /*53120*/  NOP ;  /* 0x0000000000007918 */ /* 0x000fd00000000000 */
[----:B------:R-:W-:Y:S04]  /*53130*/  STL.64 [R1+0x3e0], R16 ;  /* 0x0003e01001007387 */ /* 0x000fe80000100a00 */
[----:B------:R0:W-:Y:S04]  /*53140*/  STL.64 [R1+0x3e8], R18 ;  /* 0x0003e81201007387 */ /* 0x0001e80000100a00 */
[----:B0-----:R-:W2:Y:S04]  /*53150*/  LDL.LU.64 R18, [R1+0x3838] ;  /* 0x0038380001127983 */ /* 0x001ea80000300a00 */
[----:B------:R-:W2:Y:S04]  /*53160*/  LDL.LU.64 R16, [R1+0x3830] ;  /* 0x0038300001107983 */ /* 0x000ea80000300a00 */
[----:B------:R0:W-:Y:S02]  /*53170*/  STL.64 [R1+0x36b0], R14 ;  /* 0x0036b00e01007387 */ /* 0x0001e40000100a00 */
[----:B0-----:R-:W-:-:S02]  /*53180*/  IMAD.MOV.U32 R14, RZ, RZ, R21 ;  /* 0x000000ffff0e7224 */ /* 0x001fc400078e0015 */
[----:B------:R-:W-:-:S05]  /*53190*/  IMAD.MOV.U32 R15, RZ, RZ, R20 ;  /* 0x000000ffff0f7224 */ /* 0x000fca00078e0014 */
[----:B------:R0:W-:Y:S02]  /*531a0*/  STL.64 [R1+0x36c8], R14 ;  /* 0x0036c80e01007387 */ /* 0x0001e40000100a00 */
[----:B0-----:R-:W-:Y:S02]  /*531b0*/  IMAD.MOV.U32 R14, RZ, RZ, R7 ;  /* 0x000000ffff0e7224 */ /* 0x001fe400078e0007 */
[----:B------:R-:W-:Y:S01]  /*531c0*/  IMAD.MOV.U32 R15, RZ, RZ, R4 ;  /* 0x000000ffff0f7224 */ /* 0x000fe200078e0004 */
[----:B------:R-:W4:Y:S04]  /*531d0*/  LDL.LU R7, [R1+0x382c] ;  /* 0x00382c0001077983 */ /* 0x000f280000300800 */
[----:B------:R-:W4:Y:S04]  /*531e0*/  LDL.LU R4, [R1+0x3828] ;  /* 0x0038280001047983 */ /* 0x000f280000300800 */
[----:B------:R0:W-:Y:S02]  /*531f0*/  STL.64 [R1+0x36e0], R14 ;  /* 0x0036e00e01007387 */ /* 0x0001e40000100a00 */
[----:B0-----:R-:W-:-:S02]  /*53200*/  IMAD.MOV.U32 R14, RZ, RZ, R5 ;  /* 0x000000ffff0e7224 */ /* 0x001fc400078e0005 */
[----:B------:R-:W-:Y:S01]  /*53210*/  IMAD.MOV.U32 R15, RZ, RZ, R26 ;  /* 0x000000ffff0f7224 */ /* 0x000fe200078e001a */
[----:B--2---:R-:W-:Y:S01]  /*53220*/  HMMA.16816.F32 R8, R8, R22, R16 ;  /* 0x000000160808723c */ /* 0x004fe20000001810 */
[----:B------:R-:W2:Y:S04]  /*53230*/  LDL.LU.64 R18, [R1+0x3820] ;  /* 0x0038200001127983 */ /* 0x000ea80000300a00 */
[----:B------:R-:W4:Y:S04]  /*53240*/  LDL.LU.64 R16, [R1+0x3818] ;  /* 0x0038180001107983 */ /* 0x000f280000300a00 */
[----:B------:R-:W2:-:S14]  /*53250*/  LDL.LU R5, [R1+0x3810] ;  /* 0x0038100001057983 */ /* 0x000e9c0000300800 */
[----:B------:R-:W-:Y:S04]  /*53260*/  STL.64 [R1+0x530], R8 ;  /* 0x0005300801007387 */ /* 0x000fe80000100a00 */
[----:B------:R-:W-:Y:S04]  /*53270*/  STL.64 [R1+0x538], R10 ;  /* 0x0005380a01007387 */ /* 0x000fe80000100a00 */
[----:B------:R-:W2:Y:S04]  /*53280*/  LDL.LU R26, [R1+0x380c] ;  /* 0x00380c00011a7983 */ /* 0x000ea80000300800 */
[----:B------:R-:W-:Y:S04]  /*53290*/  STL.64 [R1+0x36f8], R14 ;  /* 0x0036f80e01007387 */ /* 0x000fe80000100a00 */
[----:B------:R0:W-:Y:S04]  /*532a0*/  STL.64 [R1+0x36a8], R22 ;  /* 0x0036a81601007387 */ /* 0x0001e80000100a00 */
[----:B------:R-:W4:Y:S04]  /*532b0*/  LDL.LU R20, [R1+0x240] ;  /* 0x0002400001147983 */ /* 0x000f280000300800 */
[----:B------:R-:W4:Y:S04]  /*532c0*/  LDL.LU R21, [R1+0x244] ;  /* 0x0002440001157983 */ /* 0x000f280000300800 */
[----:B0-----:R-:W2:Y:S04]  /*532d0*/  LDL.LU R22, [R1+0x248] ;  /* 0x0002480001167983 */ /* 0x001ea80000300800 */
[----:B------:R-:W2:Y:S01]  /*532e0*/  LDL.LU R23, [R1+0x24c] ;  /* 0x00024c0001177983 */ /* 0x000ea20000300800 */
[----:B------:R-:W-:-:S02]  /*532f0*/  IMAD.MOV.U32 R14, RZ, RZ, R27 ;  /* 0x000000ffff0e7224 */ /* 0x000fc400078e001b */
[----:B---3--:R-:W-:Y:S01]  /*53300*/  IMAD.MOV.U32 R15, RZ, RZ, R13 ;  /* 0x000000ffff0f7224 */ /* 0x008fe200078e000d */
[----:B------:R-:W3:Y:S04]  /*53310*/  LDL.LU R27, [R1+0x3808] ;  /* 0x00380800011b7983 */ /* 0x000ee80000300800 */
[----:B------:R-:W-:Y:S04]  /*53320*/  STL.64 [R1+0x3710], R14 ;  /* 0x0037100e01007387 */ /* 0x000fe80000100a00 */
[----:B--2---:R-:W-:Y:S04]  /*53330*/  STL.64 [R1+0x36c0], R22 ;  /* 0x0036c01601007387 */ /* 0x004fe80000100a00 */
[----:B----4-:R0:W-:Y:S04]  /*53340*/  STL.64 [R1+0x36b8], R20 ;  /* 0x0036b81401007387 */ /* 0x0101e80000100a00 */
[----:B0-----:R-:W2:Y:S04]  /*53350*/  LDL.LU R20, [R1+0x250] ;  /* 0x0002500001147983 */ /* 0x001ea80000300800 */
[----:B------:R-:W2:Y:S04]  /*53360*/  LDL.LU R21, [R1+0x254] ;  /* 0x0002540001157983 */ /* 0x000ea80000300800 */
[----:B------:R-:W4:Y:S04]  /*53370*/  LDL.LU R22, [R1+0x258] ;  /* 0x0002580001167983 */ /* 0x000f280000300800 */
[----:B------:R-:W4:Y:S01]  /*53380*/  LDL.LU R23, [R1+0x25c] ;  /* 0x00025c0001177983 */ /* 0x000f220000300800 */
[----:B------:R-:W-:-:S02]  /*53390*/  IMAD.MOV.U32 R14, RZ, RZ, R12 ;  /* 0x000000ffff0e7224 */ /* 0x000fc400078e000c */
[----:B------:R-:W-:-:S05]  /*533a0*/  IMAD.MOV.U32 R15, RZ, RZ, R0 ;  /* 0x000000ffff0f7224 */ /* 0x000fca00078e0000 */
[----:B------:R-:W-:Y:S04]  /*533b0*/  STL.64 [R1+0x3728], R14 ;  /* 0x0037280e01007387 */ /* 0x000fe80000100a00 */
[----:B----4-:R-:W-:Y:S04]  /*533c0*/  STL.64 [R1+0x36d8], R22 ;  /* 0x0036d81601007387 */ /* 0x010fe80000100a00 */
[----:B--2---:R0:W-:Y:S04]  /*533d0*/  STL.64 [R1+0x36d0], R20 ;  /* 0x0036d01401007387 */ /* 0x0041e80000100a00 */
[----:B0-----:R-:W2:Y:S04]  /*533e0*/  LDL.LU R20, [R1+0x260] ;  /* 0x0002600001147983 */ /* 0x001ea80000300800 */
[----:B------:R-:W2:Y:S04]  /*533f0*/  LDL.LU R21, [R1+0x264] ;  /* 0x0002640001157983 */ /* 0x000ea80000300800 */
        /* <DEDUP_REMOVED lines=8> */
[----:B------:R-:W-:Y:S01]  /*53480*/  IMAD.MOV.U32 R15, RZ, RZ, R19 ;  /* 0x000000ffff0f7224 */ /* 0x000fe200078e0013 */
[----:B------:R-:W3:Y:S04]  /*53490*/  LDL.LU R18, [R1+0x37fc] ;  /* 0x0037fc0001127983 */ /* 0x000ee80000300800 */
[----:B------:R-:W3:Y:S04]  /*534a0*/  LDL.LU R19, [R1+0x37f8] ;  /* 0x0037f80001137983 */ /* 0x000ee80000300800 */
        /* <DEDUP_REMOVED lines=49> */
[----:B------:R0:W-:Y:S04]  /*537c0*/  STL.64 [R1+0x37d0], R14 ;  /* 0x0037d00e01007387 */ /* 0x0001e80000100a00 */
[----:B------:R-:W3:Y:S04]  /*537d0*/  LDL.LU R12, [R1+0x310] ;  /* 0x00031000010c7983 */ /* 0x000ee80000300800 */
[----:B------:R-:W3:Y:S04]  /*537e0*/  LDL.LU R13, [R1+0x314] ;  /* 0x00031400010d7983 */ /* 0x000ee80000300800 */
[----:B0-----:R-:W3:Y:S04]  /*537f0*/  LDL.LU R14, [R1+0x318] ;  /* 0x00031800010e7983 */ /* 0x001ee80000300800 */
[----:B------:R-:W3:Y:S04]  /*53800*/  LDL.LU R15, [R1+0x31c] ;  /* 0x00031c00010f7983 */ /* 0x000ee80000300800 */
[----:B------:R-:W3:Y:S04]  /*53810*/  LDL.LU R4, [R1+0x320] ;  /* 0x0003200001047983 */ /* 0x000ee80000300800 */
[----:B------:R-:W3:Y:S04]  /*53820*/  LDL.LU R5, [R1+0x324] ;  /* 0x0003240001057983 */ /* 0x000ee80000300800 */
[----:B------:R-:W3:Y:S04]  /*53830*/  LDL.LU R6, [R1+0x328] ;  /* 0x0003280001067983 */ /* 0x000ee80000300800 */
[----:B------:R-:W3:Y:S04]  /*53840*/  LDL.LU R7, [R1+0x32c] ;  /* 0x00032c0001077983 */ /* 0x000ee80000300800 */
[----:B----4-:R-:W-:Y:S04]  /*53850*/  STL.64 [R1+0x3768], R22 ;  /* 0x0037681601007387 */ /* 0x010fe80000100a00 */
[----:B--2---:R0:W-:Y:S04]  /*53860*/  STL.64 [R1+0x3760], R20 ;  /* 0x0037601401007387 */ /* 0x0041e80000100a00 */
        /* <DEDUP_REMOVED lines=16> */
[C---:B---3--:R-:W-:Y:S03]  /*53970*/  HMMA.16816.F32 R4, R16.reuse, R26, R4 ;  /* 0x0000001a1004723c */ /* 0x048fe60000001804 */
[----:B----4-:R-:W-:Y:S04]  /*53980*/  STL.64 [R1+0x37b0], R22 ;  /* 0x0037b01601007387 */ /* 0x010fe80000100a00 */
        /* <DEDUP_REMOVED lines=15> */
[----:B------:R-:W-:Y:S04]  /*53a80*/  STL.64 [R1+0x520], R4 ;  /* 0x0005200401007387 */ /* 0x000fe80000100a00 */
[----:B------:R0:W-:Y:S04]  /*53a90*/  STL.64 [R1+0x528], R6 ;  /* 0x0005280601007387 */ /* 0x0001e80000100a00 */
[----:B0-----:R-:W4:Y:S04]  /*53aa0*/  LDL.LU.64 R6, [R1+0x37e0] ;  /* 0x0037e00001067983 */ /* 0x001f280000300a00 */
[----:B------:R-:W3:Y:S01]  /*53ab0*/  LDL.LU.64 R4, [R1+0x37d8] ;  /* 0x0037d80001047983 */ /* 0x000ee20000300a00 */
        /* <DEDUP_REMOVED lines=98> */
[----:B------:R-:W3:-:S15]  /*540e0*/  LDL.LU.64 R12, [R1+0x3688] ;  /* 0x00368800010c7983 */ /* 0x000ede0000300a00 */
[----:B------:R-:W-:-:S02]  /*540f0*/  NOP ;  /* 0x0000000000007918 */ /* 0x000fc40000000000 */
[----:B------:R0:W-:Y:S04]  /*54100*/  STL.64 [R1+0x500], R16 ;  /* 0x0005001001007387 */ /* 0x0001e80000100a00 */
[----:B------:R1:W-:Y:S04]  /*54110*/  STL.64 [R1+0x508], R18 ;  /* 0x0005081201007387 */ /* 0x0003e80000100a00 */
[----:B0-----:R-:W2:Y:S04]  /*54120*/  LDL.LU R16, [R1+0x1f0] ;  /* 0x0001f00001107983 */ /* 0x001ea80000300800 */
[----:B------:R-:W2:Y:S04]  /*54130*/  LDL.LU R17, [R1+0x1f4] ;  /* 0x0001f40001117983 */ /* 0x000ea80000300800 */
[----:B-1----:R-:W2:Y:S01]  /*54140*/  LDL.LU R18, [R1+0x1f8] ;  /* 0x0001f80001127983 */ /* 0x002ea20000300800 */
[----:B------:R-:W-:-:S03]  /*54150*/  IMAD.MOV.U32 R19, RZ, RZ, R3 ;  /* 0x000000ffff137224 */ /* 0x000fc600078e0003 */
[----:B------:R-:W-:Y:S04]  /*54160*/  STL.64 [R1+0x35a8], R22 ;  /* 0x0035a81601007387 */ /* 0x000fe80000100a00 */
[----:B------:R0:W-:Y:S04]  /*54170*/  STL.64 [R1+0x35a0], R26 ;  /* 0x0035a01a01007387 */ /* 0x0001e80000100a00 */
[----:B------:R1:W-:Y:S01]  /*54180*/  STL.64 [R1+0x3598], R24 ;  /* 0x0035981801007387 */ /* 0x0003e20000100a00 */
[C---:B---3--:R-:W-:Y:S06]  /*54190*/  HMMA.16816.F32 R8, R12.reuse, R6, R8 ;  /* 0x000000060c08723c */ /* 0x048fec0000001808 */
[----:B--2---:R-:W-:-:S15]  /*541a0*/  HMMA.16816.F32 R16, R12, R26, R16 ;  /* 0x0000001a0c10723c */ /* 0x004fde0000001810 */
[----:B------:R-:W-:-:S08]  /*541b0*/  NOP ;  /* 0x0000000000007918 */ /* 0x000fd00000000000 */
[----:B------:R-:W-:Y:S04]  /*541c0*/  STL.64 [R1+0x4f0], R16 ;  /* 0x0004f01001007387 */ /* 0x000fe80000100a00 */
[----:B------:R-:W-:Y:S04]  /*541d0*/  STL.64 [R1+0x4f8], R18 ;  /* 0x0004f81201007387 */ /* 0x000fe80000100a00 */
[----:B------:R-:W-:Y:S04]  /*541e0*/  STL.64 [R1+0x4e0], R8 ;  /* 0x0004e00801007387 */ /* 0x000fe80000100a00 */
[----:B------:R-:W-:Y:S04]  /*541f0*/  STL [R1+0x4e8], R10 ;  /* 0x0004e80a01007387 */ /* 0x000fe80000100800 */
[----:B0-----:R-:W2:Y:S04]  /*54200*/  LDL.LU.64 R26, [R1+0x168] ;  /* 0x00016800011a7983 */ /* 0x001ea80000300a00 */
[----:B--2---:R0:W-:Y:S04]  /*54210*/  STL.64 [R1+0x3628], R26 ;  /* 0x0036281a01007387 */ /* 0x0041e80000100a00 */
[----:B-1----:R-:W2:Y:S04]  /*54220*/  LDL.LU R24, [R1+0xc0] ;  /* 0x0000c00001187983 */ /* 0x002ea80000300800 */
[----:B------:R-:W2:Y:S04]  /*54230*/  LDL.LU R25, [R1+0xc4] ;  /* 0x0000c40001197983 */ /* 0x000ea80000300800 */
[----:B0-----:R-:W3:Y:S04]  /*54240*/  LDL.LU R26, [R1+0xc8] ;  /* 0x0000c800011a7983 */ /* 0x001ee80000300800 */
[----:B------:R-:W3:Y:S04]  /*54250*/  LDL.LU R27, [R1+0xcc] ;  /* 0x0000cc00011b7983 */ /* 0x000ee80000300800 */
[----:B---3--:R-:W-:Y:S04]  /*54260*/  STL.64 [R1+0x3638], R26 ;  /* 0x0036381a01007387 */ /* 0x008fe80000100a00 */
[----:B--2---:R0:W-:Y:S04]  /*54270*/  STL.64 [R1+0x3630], R24 ;  /* 0x0036301801007387 */ /* 0x0041e80000100a00 */
[----:B0-----:R-:W2:Y:S04]  /*54280*/  LDL.LU R24, [R1+0xd0] ;  /* 0x0000d00001187983 */ /* 0x001ea80000300800 */
[----:B------:R-:W2:Y:S04]  /*54290*/  LDL.LU R25, [R1+0xd4] ;  /* 0x0000d40001197983 */ /* 0x000ea80000300800 */
[----:B------:R-:W3:Y:S04]  /*542a0*/  LDL.LU R26, [R1+0xd8] ;  /* 0x0000d800011a7983 */ /* 0x000ee80000300800 */
[----:B------:R-:W3:Y:S04]  /*542b0*/  LDL.LU R27, [R1+0xdc] ;  /* 0x0000dc00011b7983 */ /* 0x000ee80000300800 */
[----:B------:R-:W4:Y:S04]  /*542c0*/  LDL.LU R8, [R1+0x1d0] ;  /* 0x0001d00001087983 */ /* 0x000f280000300800 */
[----:B------:R-:W4:Y:S01]  /*542d0*/  LDL.LU R9, [R1+0x1d4] ;  /* 0x0001d40001097983 */ /* 0x000f220000300800 */
[----:B------:R-:W-:-:S03]  /*542e0*/  IMAD.MOV.U32 R3, RZ, RZ, R11 ;  /* 0x000000ffff037224 */ /* 0x000fc600078e000b */
[----:B------:R-:W4:Y:S04]  /*542f0*/  LDL.LU R10, [R1+0x1d8] ;  /* 0x0001d800010a7983 */ /* 0x000f280000300800 */
[----:B------:R-:W4:Y:S04]  /*54300*/  LDL.LU R11, [R1+0x1dc] ;  /* 0x0001dc00010b7983 */ /* 0x000f280000300800 */
[----:B---3--:R0:W-:Y:S04]  /*54310*/  STL.64 [R1+0x3658], R26 ;  /* 0x0036581a01007387 */ /* 0x0081e80000100a00 */
[----:B--2---:R-:W-:Y:S04]  /*54320*/  STL.64 [R1+0x3650], R24 ;  /* 0x0036501801007387 */ /* 0x004fe80000100a00 */
[----:B0-----:R-:W2:Y:S04]  /*54330*/  LDL.64 R26, [R1+0x198] ;  /* 0x00019800011a7983 */ /* 0x001ea80000100a00 */
[----:B--2---:R0:W-:Y:S04]  /*54340*/  STL.64 [R1+0x3668], R26 ;  /* 0x0036681a01007387 */ /* 0x0041e80000100a00 */
[----:B0-----:R-:W2:Y:S04]  /*54350*/  LDL.LU.64 R26, [R1+0x1a8] ;  /* 0x0001a800011a7983 */ /* 0x001ea80000300a00 */
[----:B--2---:R0:W-:Y:S04]  /*54360*/  STL.64 [R1+0x3680], R26 ;  /* 0x0036801a01007387 */ /* 0x0041e80000100a00 */
[----:B0-----:R-:W4:Y:S04]  /*54370*/  LDL.LU.64 R26, [R1+0x8] ;  /* 0x00000800011a7983 */ /* 0x001f280000300a00 */
[----:B------:R-:W2:Y:S04]  /*54380*/  LDL.LU R20, [R1+0xa0] ;  /* 0x0000a00001147983 */ /* 0x000ea80000300800 */
[----:B------:R-:W2:Y:S04]  /*54390*/  LDL.LU R21, [R1+0xa4] ;  /* 0x0000a40001157983 */ /* 0x000ea80000300800 */
[----:B------:R-:W3:Y:S04]  /*543a0*/  LDL.LU R22, [R1+0xa8] ;  /* 0x0000a80001167983 */ /* 0x000ee80000300800 */
[----:B------:R-:W3:Y:S04]  /*543b0*/  LDL.LU R23, [R1+0xac] ;  /* 0x0000ac0001177983 */ /* 0x000ee80000300800 */
[----:B---3--:R0:W-:Y:S04]  /*543c0*/  STL.64 [R1+0x3648], R22 ;  /* 0x0036481601007387 */ /* 0x0081e80000100a00 */
[----:B--2---:R1:W-:Y:S04]  /*543d0*/  STL.64 [R1+0x3640], R20 ;  /* 0x0036401401007387 */ /* 0x0043e80000100a00 */
[----:B0-----:R-:W2:Y:S01]  /*543e0*/  LDL.LU.64 R22, [R1+0x188] ;  /* 0x0001880001167983 */ /* 0x001ea20000300a00 */
[----:B----4-:R-:W-:Y:S03]  /*543f0*/  HMMA.16816.F32 R8, R12, R26, R8 ;  /* 0x0000001a0c08723c */ /* 0x010fe60000001808 */
        /* <DEDUP_REMOVED lines=9> */
[----:B------:R-:W2:Y:S04]  /*54490*/  LDL.LU R22, [R1+0x1c8] ;  /* 0x0001c80001167983 */ /* 0x000ea80000300800 */
[----:B------:R-:W2:Y:S04]  /*544a0*/  LDL.LU R23, [R1+0x1cc] ;  /* 0x0001cc0001177983 */ /* 0x000ea80000300800 */
[----:B------:R-:W3:Y:S04]  /*544b0*/  LDL.LU.64 R18, [R1+0x158] ;  /* 0x0001580001127983 */ /* 0x000ee80000300a00 */
[----:B------:R-:W-:Y:S04]  /*544c0*/  STL.64 [R1+0x35b8], R6 ;  /* 0x0035b80601007387 */ /* 0x000fe80000100a00 */
[----:B------:R0:W-:Y:S04]  /*544d0*/  STL.64 [R1+0x35b0], R4 ;  /* 0x0035b00401007387 */ /* 0x0001e80000100a00 */
[----:B0-----:R-:W4:Y:S04]  /*544e0*/  LDL.LU R4, [R1+0xb0] ;  /* 0x0000b00001047983 */ /* 0x001f280000300800 */
[----:B------:R-:W4:Y:S04]  /*544f0*/  LDL.LU R5, [R1+0xb4] ;  /* 0x0000b40001057983 */ /* 0x000f280000300800 */
[----:B------:R-:W4:Y:S04]  /*54500*/  LDL.LU R6, [R1+0xb8] ;  /* 0x0000b80001067983 */ /* 0x000f280000300800 */
[----:B------:R-:W-:Y:S04]  /*54510*/  STL [R1+0x32f8], R3 ;  /* 0x0032f80301007387 */ /* 0x000fe80000100800 */
[----:B------:R0:W-:Y:S04]  /*54520*/  STL.64 [R1+0x4d0], R8 ;  /* 0x0004d00801007387 */ /* 0x0001e80000100a00 */
[----:B------:R1:W-:Y:S01]  /*54530*/  STL.64 [R1+0x4d8], R10 ;  /* 0x0004d80a01007387 */ /* 0x0003e20000100a00 */
[----:B0-----:R-:W-:-:S02]  /*54540*/  IMAD.MOV.U32 R9, RZ, RZ, R26 ;  /* 0x000000ffff097224 */ /* 0x001fc400078e001a */
[----:B------:R-:W-:Y:S02]  /*54550*/  IMAD.MOV.U32 R8, RZ, RZ, R27 ;  /* 0x000000ffff087224 */ /* 0x000fe400078e001b */
[----:B------:R-:W2:Y:S04]  /*54560*/  LDL.LU.64 R26, [R1+0x3680] ;  /* 0x00368000011a7983 */ /* 0x000ea80000300a00 */
[----:B------:R-:W-:Y:S04]  /*54570*/  STL.64 [R1+0x35e0], R8 ;  /* 0x0035e00801007387 */ /* 0x000fe80000100a00 */
[----:B-1----:R-:W3:Y:S01]  /*54580*/  LDL.64 R10, [R1+0x178] ;  /* 0x00017800010a7983 */ /* 0x002ee20000100a00 */
        /* <DEDUP_REMOVED lines=19> */
[----:B------:R-:W-:Y:S01]  /*546c0*/  IMAD.MOV.U32 R7, RZ, RZ, R2 ;  /* 0x000000ffff077224 */ /* 0x000fe200078e0002 */
[----:B--2---:R-:W-:Y:S06]  /*546d0*/  HMMA.16816.F32 R24, R12, R22, R24 ;  /* 0x000000160c18723c */ /* 0x004fec0000001818 */
[----:B------:R-:W-:-:S02]  /*546e0*/  IMAD.MOV.U32 R28, RZ, RZ, R22 ;  /* 0x000000ffff1c7224 */ /* 0x000fc400078e0016 */
[----:B------:R-:W-:Y:S02]  /*546f0*/  IMAD.MOV.U32 R29, RZ, RZ, R23 ;  /* 0x000000ffff1d7224 */ /* 0x000fe400078e0017 */
[----:B------:R-:W2:Y:S04]  /*54700*/  LDL.LU.64 R22, [R1+0x3648] ;  /* 0x0036480001167983 */ /* 0x000ea80000300a00 */
[----:B------:R-:W2:Y:S09]  /*54710*/  LDL.LU.64 R20, [R1+0x3640] ;  /* 0x0036400001147983 */ /* 0x000eb20000300a00 */
[----:B------:R-:W-:Y:S04]  /*54720*/  STL.64 [R1+0xd0], R24 ;  /* 0x0000d01801007387 */ /* 0x000fe80000100a00 */
[----:B------:R0:W-:Y:S01]  /*54730*/  STL [R1+0xd8], R26 ;  /* 0x0000d81a01007387 */ /* 0x0001e20000100800 */
[----:B------:R-:W-:-:S03]  /*54740*/  IMAD.MOV.U32 R2, RZ, RZ, R27 ;  /* 0x000000ffff027224 */ /* 0x000fc600078e001b */
[----:B0-----:R-:W3:Y:S04]  /*54750*/  LDL.LU.64 R26, [R1+0x3638] ;  /* 0x00363800011a7983 */ /* 0x001ee80000300a00 */
[----:B------:R-:W3:Y:S04]  /*54760*/  LDL.LU.64 R24, [R1+0x3630] ;  /* 0x0036300001187983 */ /* 0x000ee80000300a00 */
[----:B------:R-:W-:Y:S04]  /*54770*/  STL [R1+0x3544], R29 ;  /* 0x0035441d01007387 */ /* 0x000fe80000100800 */
[----:B------:R-:W-:Y:S04]  /*54780*/  STL [R1+0x3540], R28 ;  /* 0x0035401c01007387 */ /* 0x000fe80000100800 */
[----:B------:R-:W-:Y:S01]  /*54790*/  STL [R1+0x32fc], R2 ;  /* 0x0032fc0201007387 */ /* 0x000fe20000100800 */
[----:B---3--:R-:W-:-:S15]  /*547a0*/  HMMA.16816.F32 R24, R12, R10, R24 ;  /* 0x0000000a0c18723c */ /* 0x008fde0000001818 */
[----:B------:R-:W-:-:S08]  /*547b0*/  NOP ;  /* 0x0000000000007918 */ /* 0x000fd00000000000 */
[----:B------:R-:W-:Y:S04]  /*547c0*/  STL.64 [R1+0xc0], R24 ;  /* 0x0000c01801007387 */ /* 0x000fe80000100a00 */
[----:B------:R0:W-:Y:S04]  /*547d0*/  STL.64 [R1+0xc8], R26 ;  /* 0x0000c81a01007387 */ /* 0x0001e80000100a00 */
[----:B0-----:R-:W4:Y:S01]  /*547e0*/  LDL.LU.64 R26, [R1+0x3628] ;  /* 0x00362800011a7983 */ /* 0x001f220000300a00 */
[----:B------:R-:W-:-:S05]  /*547f0*/  IMAD.MOV.U32 R0, RZ, RZ, R11 ;  /* 0x000000ffff007224 */ /* 0x000fca00078e000b */
[----:B------:R-:W-:Y:S01]  /*54800*/  STL [R1+0x3548], R0 ;  /* 0x0035480001007387 */ /* 0x000fe20000100800 */
[----:B------:R-:W-:Y:S02]  /*54810*/  IMAD.MOV.U32 R3, RZ, RZ, R18 ;  /* 0x000000ffff037224 */ /* 0x000fe400078e0012 */
[----:B------:R-:W-:Y:S01]  /*54820*/  IMAD.MOV.U32 R2, RZ, RZ, R19 ;  /* 0x000000ffff027224 */ /* 0x000fe200078e0013 */
[----:B----4-:R-:W-:Y:S06]  /*54830*/  HMMA.16816.F32 R4, R12, R26, R4 ;  /* 0x0000001a0c04723c */ /* 0x010fec0000001804 */
[----:B------:R-:W-:-:S02]  /*54840*/  IMAD.MOV.U32 R28, RZ, RZ, R27 ;  /* 0x000000ffff1c7224 */ /* 0x000fc400078e001b */
[----:B------:R-:W-:-:S15]  /*54850*/  IMAD.MOV.U32 R29, RZ, RZ, R26 ;  /* 0x000000ffff1d7224 */ /* 0x000fde00078e001a */
[----:B------:R-:W-:Y:S04]  /*54860*/  STL.64 [R1+0xb0], R4 ;  /* 0x0000b00401007387 */ /* 0x000fe80000100a00 */
[----:B------:R2:W-:Y:S02]  /*54870*/  STL.64 [R1+0xb8], R6 ;  /* 0x0000b80601007387 */ /* 0x0005e40000100a00 */
[----:B--2---:R-:W-:Y:S02]  /*54880*/  HMMA.16816.F32 R4, R12, R18, R20 ;  /* 0x000000120c04723c */ /* 0x004fe40000001814 */
[----:B------:R-:W-:Y:S04]  /*54890*/  STL [R1+0x3550], R28 ;  /* 0x0035501c01007387 */ /* 0x000fe80000100800 */
[----:B------:R-:W-:-:S15]  /*548a0*/  STL [R1+0x354c], R29 ;  /* 0x00354c1d01007387 */ /* 0x000fde0000100800 */
[----:B------:R-:W-:-:S02]  /*548b0*/  NOP ;  /* 0x0000000000007918 */ /* 0x000fc40000000000 */
[----:B------:R-:W-:Y:S04]  /*548c0*/  STL.64 [R1+0xa0], R4 ;  /* 0x0000a00401007387 */ /* 0x000fe80000100a00 */
[----:B------:R-:W-:Y:S04]  /*548d0*/  STL.64 [R1+0xa8], R6 ;  /* 0x0000a80601007387 */ /* 0x000fe80000100a00 */
[----:B------:R-:W2:Y:S04]  /*548e0*/  LDL.LU R24, [R1+0x30] ;  /* 0x0000300001187983 */ /* 0x000ea80000300800 */
[----:B------:R-:W2:Y:S04]  /*548f0*/  LDL.LU R25, [R1+0x34] ;  /* 0x0000340001197983 */ /* 0x000ea80000300800 */
[----:B------:R-:W3:Y:S04]  /*54900*/  LDL.LU R26, [R1+0x38] ;  /* 0x00003800011a7983 */ /* 0x000ee80000300800 */
[----:B------:R-:W3:Y:S04]  /*54910*/  LDL.LU R27, [R1+0x3c] ;  /* 0x00003c00011b7983 */ /* 0x000ee80000300800 */
[----:B------:R-:W4:Y:S04]  /*54920*/  LDL.LU.64 R18, [R1+0x138] ;  /* 0x0001380001127983 */ /* 0x000f280000300a00 */
[----:B----4-:R0:W-:Y:S04]  /*54930*/  STL.64 [R1+0x3610], R18 ;  /* 0x0036101201007387 */ /* 0x0101e80000100a00 */
[----:B0-----:R-:W4:Y:S04]  /*54940*/  LDL.LU.64 R18, [R1+0x148] ;  /* 0x0001480001127983 */ /* 0x001f280000300a00 */
[----:B------:R-:W2:Y:S04]  /*54950*/  LDL.LU.64 R10, [R1+0x118] ;  /* 0x00011800010a7983 */ /* 0x000ea80000300a00 */
[----:B--2---:R0:W-:Y:S04]  /*54960*/  STL.64 [R1+0x35f0], R10 ;  /* 0x0035f00a01007387 */ /* 0x0041e80000100a00 */
[----:B0-----:R-:W2:Y:S04]  /*54970*/  LDL.LU.64 R10, [R1+0x128] ;  /* 0x00012800010a7983 */ /* 0x001ea80000300a00 */
[----:B--2---:R0:W-:Y:S04]  /*54980*/  STL.64 [R1+0x3608], R10 ;  /* 0x0036080a01007387 */ /* 0x0041e80000100a00 */
[----:B------:R-:W2:Y:S04]  /*54990*/  LDL.LU R8, [R1+0x80] ;  /* 0x0000800001087983 */ /* 0x000ea80000300800 */
[----:B------:R-:W2:Y:S04]  /*549a0*/  LDL.LU R9, [R1+0x84] ;  /* 0x0000840001097983 */ /* 0x000ea80000300800 */
[----:B0-----:R-:W3:Y:S04]  /*549b0*/  LDL.LU R10, [R1+0x88] ;  /* 0x00008800010a7983 */ /* 0x001ee80000300800 */
[----:B------:R-:W3:Y:S04]  /*549c0*/  LDL.LU R11, [R1+0x8c] ;  /* 0x00008c00010b7983 */ /* 0x000ee80000300800 */
[----:B---3--:R-:W-:Y:S04]  /*549d0*/  STL.64 [R1+0x3620], R10 ;  /* 0x0036200a01007387 */ /* 0x008fe80000100a00 */
[----:B--2---:R0:W-:Y:S04]  /*549e0*/  STL.64 [R1+0x3618], R8 ;  /* 0x0036180801007387 */ /* 0x0041e80000100a00 */
[----:B0-----:R-:W4:Y:S04]  /*549f0*/  LDL.LU R8, [R1+0x90] ;  /* 0x0000900001087983 */ /* 0x001f280000300800 */
[----:B------:R-:W4:Y:S04]  /*54a00*/  LDL.LU R9, [R1+0x94] ;  /* 0x0000940001097983 */ /* 0x000f280000300800 */
[----:B------:R-:W4:Y:S04]  /*54a10*/  LDL.LU R10, [R1+0x98] ;  /* 0x00009800010a7983 */ /* 0x000f280000300800 */
[----:B------:R-:W4:Y:S04]  /*54a20*/  LDL.LU R11, [R1+0x9c] ;  /* 0x00009c00010b7983 */ /* 0x000f280000300800 */
[----:B------:R0:W-:Y:S04]  /*54a30*/  STL.64 [R1+0x35c8], R26 ;  /* 0x0035c81a01007387 */ /* 0x0001e80000100a00 */
[----:B------:R1:W-:Y:S04]  /*54a40*/  STL.64 [R1+0x35c0], R24 ;  /* 0x0035c01801007387 */ /* 0x0003e80000100a00 */
[----:B0-----:R-:W2:Y:S04]  /*54a50*/  LDL.LU.64 R26, [R1+0x108] ;  /* 0x00010800011a7983 */ /* 0x001ea80000300a00 */
[----:B--2---:R0:W-:Y:S04]  /*54a60*/  STL.64 [R1+0x35e8], R26 ;  /* 0x0035e81a01007387 */ /* 0x0041e80000100a00 */
[----:B-1----:R-:W2:Y:S04]  /*54a70*/  LDL.LU R24, [R1+0x60] ;  /* 0x0000600001187983 */ /* 0x002ea80000300800 */
[----:B------:R-:W2:Y:S04]  /*54a80*/  LDL.LU R25, [R1+0x64] ;  /* 0x0000640001197983 */ /* 0x000ea80000300800 */
[----:B0-----:R-:W3:Y:S04]  /*54a90*/  LDL.LU R26, [R1+0x68] ;  /* 0x00006800011a7983 */ /* 0x001ee80000300800 */
[----:B------:R-:W3:Y:S01]  /*54aa0*/  LDL.LU R27, [R1+0x6c] ;  /* 0x00006c00011b7983 */ /* 0x000ee20000300800 */
[----:B----4-:R-:W-:Y:S03]  /*54ab0*/  HMMA.16816.F32 R8, R12, R18, R8 ;  /* 0x000000120c08723c */ /* 0x010fe60000001808 */
        /* <DEDUP_REMOVED lines=8> */
[----:B------:R-:W4:Y:S04]  /*54b40*/  LDL.LU R6, [R1+0x48] ;  /* 0x0000480001067983 */ /* 0x000f280000300800 */
[----:B------:R-:W4:Y:S01]  /*54b50*/  LDL.LU R7, [R1+0x4c] ;  /* 0x00004c0001077983 */ /* 0x000f220000300800 */
[----:B------:R-:W-:-:S02]  /*54b60*/  IMAD.MOV.U32 R29, RZ, RZ, R18 ;  /* 0x000000ffff1d7224 */ /* 0x000fc400078e0012 */
[----:B------:R-:W-:Y:S01]  /*54b70*/  IMAD.MOV.U32 R0, RZ, RZ, R19 ;  /* 0x000000ffff007224 */ /* 0x000fe200078e0013 */
[----:B----4-:R-:W-:Y:S04]  /*54b80*/  STL.64 [R1+0x35d8], R6 ;  /* 0x0035d80601007387 */ /* 0x010fe80000100a00 */
[----:B---3--:R0:W-:Y:S04]  /*54b90*/  STL.64 [R1+0x35d0], R4 ;  /* 0x0035d00401007387 */ /* 0x0081e80000100a00 */
[----:B0-----:R-:W3:Y:S04]  /*54ba0*/  LDL.LU R4, [R1+0x50] ;  /* 0x0000500001047983 */ /* 0x001ee80000300800 */
[----:B------:R-:W3:Y:S04]  /*54bb0*/  LDL.LU R5, [R1+0x54] ;  /* 0x0000540001057983 */ /* 0x000ee80000300800 */
[----:B------:R-:W3:Y:S04]  /*54bc0*/  LDL.LU R6, [R1+0x58] ;  /* 0x0000580001067983 */ /* 0x000ee80000300800 */
[----:B------:R-:W3:Y:S04]  /*54bd0*/  LDL.LU R7, [R1+0x5c] ;  /* 0x00005c0001077983 */ /* 0x000ee80000300800 */
[----:B------:R-:W4:Y:S04]  /*54be0*/  LDL.LU.64 R22, [R1+0xf8] ;  /* 0x0000f80001167983 */ /* 0x000f280000300a00 */
[----:B------:R-:W-:Y:S04]  /*54bf0*/  STL [R1+0x3558], R2 ;  /* 0x0035580201007387 */ /* 0x000fe80000100800 */
[----:B------:R-:W-:Y:S04]  /*54c00*/  STL [R1+0x3554], R3 ;  /* 0x0035540301007387 */ /* 0x000fe80000100800 */
[----:B------:R-:W-:Y:S04]  /*54c10*/  STL.64 [R1+0x90], R8 ;  /* 0x0000900801007387 */ /* 0x000fe80000100a00 */
[----:B------:R0:W-:Y:S04]  /*54c20*/  STL.64 [R1+0x98], R10 ;  /* 0x0000980a01007387 */ /* 0x0001e80000100a00 */
[----:B0-----:R-:W2:Y:S04]  /*54c30*/  LDL.LU.64 R10, [R1+0x3620] ;  /* 0x00362000010a7983 */ /* 0x001ea80000300a00 */
[----:B------:R-:W2:Y:S04]  /*54c40*/  LDL.LU.64 R8, [R1+0x3618] ;  /* 0x0036180001087983 */ /* 0x000ea80000300a00 */
[----:B------:R-:W2:Y:S04]  /*54c50*/  LDL.LU.64 R18, [R1+0x3610] ;  /* 0x0036100001127983 */ /* 0x000ea80000300a00 */
[----:B------:R-:W-:Y:S04]  /*54c60*/  STL [R1+0x3560], R0 ;  /* 0x0035600001007387 */ /* 0x000fe80000100800 */
[----:B------:R-:W-:Y:S01]  /*54c70*/  STL [R1+0x355c], R29 ;  /* 0x00355c1d01007387 */ /* 0x000fe20000100800 */
[----:B--2---:R-:W-:-:S15]  /*54c80*/  HMMA.16816.F32 R8, R12, R18, R8 ;  /* 0x000000120c08723c */ /* 0x004fde0000001808 */
[----:B------:R-:W-:-:S08]  /*54c90*/  NOP ;  /* 0x0000000000007918 */ /* 0x000fd00000000000 */
[----:B------:R-:W-:Y:S04]  /*54ca0*/  STL.64 [R1+0x80], R8 ;  /* 0x0000800801007387 */ /* 0x000fe80000100a00 */
[----:B------:R0:W-:Y:S04]  /*54cb0*/  STL.64 [R1+0x88], R10 ;  /* 0x0000880a01007387 */ /* 0x0001e80000100a00 */
[----:B0-----:R-:W2:Y:S01]  /*54cc0*/  LDL.LU.64 R10, [R1+0x3608] ;  /* 0x00360800010a7983 */ /* 0x001ea20000300a00 */
[----:B------:R-:W-:Y:S02]  /*54cd0*/  IMAD.MOV.U32 R28, RZ, RZ, R19 ;  /* 0x000000ffff1c7224 */ /* 0x000fe400078e0013 */
[----:B------:R-:W-:Y:S01]  /*54ce0*/  IMAD.MOV.U32 R3, RZ, RZ, R18 ;  /* 0x000000ffff037224 */ /* 0x000fe200078e0012 */
[----:B------:R-:W4:Y:S04]  /*54cf0*/  LDL.LU R16, [R1+0x20] ;  /* 0x0000200001107983 */ /* 0x000f280000300800 */
[----:B------:R-:W4:Y:S04]  /*54d00*/  LDL.LU R17, [R1+0x24] ;  /* 0x0000240001117983 */ /* 0x000f280000300800 */
[----:B------:R-:W4:Y:S04]  /*54d10*/  LDL.LU R18, [R1+0x28] ;  /* 0x0000280001127983 */ /* 0x000f280000300800 */
[----:B------:R-:W4:Y:S04]  /*54d20*/  LDL.LU R19, [R1+0x2c] ;  /* 0x00002c0001137983 */ /* 0x000f280000300800 */
        /* <DEDUP_REMOVED lines=16> */
[----:B0-----:R-:W3:Y:S01]  /*54e30*/  LDL.LU.64 R26, [R1+0x35e8] ;  /* 0x0035e800011a7983 */ /* 0x001ee20000300a00 */
[----:B------:R-:W-:Y:S02]  /*54e40*/  IMAD.MOV.U32 R0, RZ, RZ, R11 ;  /* 0x000000ffff007224 */ /* 0x000fe400078e000b */
[----:B------:R-:W-:Y:S01]  /*54e50*/  IMAD.MOV.U32 R3, RZ, RZ, R10 ;  /* 0x000000ffff037224 */ /* 0x000fe200078e000a */
[----:B------:R-:W2:Y:S04]  /*54e60*/  LDL.LU.64 R8, [R1+0x35e0] ;  /* 0x0035e00001087983 */ /* 0x000ea80000300a00 */
[----:B------:R-:W-:Y:S04]  /*54e70*/  STL [R1+0x3578], R0 ;  /* 0x0035780001007387 */ /* 0x000fe80000100800 */
[----:B------:R-:W-:Y:S01]  /*54e80*/  STL [R1+0x3574], R3 ;  /* 0x0035740301007387 */ /* 0x000fe20000100800 */
[----:B---3--:R-:W-:-:S15]  /*54e90*/  HMMA.16816.F32 R4, R12, R26, R4 ;  /* 0x0000001a0c04723c */ /* 0x008fde0000001804 */
[----:B------:R-:W-:-:S08]  /*54ea0*/  NOP ;  /* 0x0000000000007918 */ /* 0x000fd00000000000 */
[----:B------:R-:W-:Y:S04]  /*54eb0*/  STL.64 [R1+0x50], R4 ;  /* 0x0000500401007387 */ /* 0x000fe80000100a00 */
[----:B------:R0:W-:Y:S04]  /*54ec0*/  STL.64 [R1+0x58], R6 ;  /* 0x0000580601007387 */ /* 0x0001e80000100a00 */
[----:B0-----:R-:W3:Y:S04]  /*54ed0*/  LDL.LU.64 R6, [R1+0x35d8] ;  /* 0x0035d80001067983 */ /* 0x001ee80000300a00 */
[----:B------:R-:W3:Y:S01]  /*54ee0*/  LDL.LU.64 R4, [R1+0x35d0] ;  /* 0x0035d00001047983 */ /* 0x000ee20000300a00 */
[----:B------:R-:W-:-:S02]  /*54ef0*/  IMAD.MOV.U32 R29, RZ, RZ, R26 ;  /* 0x000000ffff1d7224 */ /* 0x000fc400078e001a */
[----:B------:R-:W-:Y:S02]  /*54f00*/  IMAD.MOV.U32 R28, RZ, RZ, R27 ;  /* 0x000000ffff1c7224 */ /* 0x000fe400078e001b */
[----:B------:R-:W2:Y:S04]  /*54f10*/  LDL.LU.64 R26, [R1+0x35c8] ;  /* 0x0035c800011a7983 */ /* 0x000ea80000300a00 */
[----:B------:R-:W2:Y:S04]  /*54f20*/  LDL.LU.64 R24, [R1+0x35c0] ;  /* 0x0035c00001187983 */ /* 0x000ea80000300a00 */
[----:B------:R-:W-:Y:S01]  /*54f30*/  STL [R1+0x357c], R29 ;  /* 0x00357c1d01007387 */ /* 0x000fe20000100800 */
[----:B----4-:R-:W-:-:S02]  /*54f40*/  IMAD.MOV.U32 R3, RZ, RZ, R22 ;  /* 0x000000ffff037224 */ /* 0x010fc400078e0016 */
[----:B------:R-:W-:Y:S01]  /*54f50*/  IMAD.MOV.U32 R2, RZ, RZ, R23 ;  /* 0x000000ffff027224 */ /* 0x000fe200078e0017 */
[----:B---3--:R-:W-:-:S15]  /*54f60*/  HMMA.16816.F32 R4, R12, R22, R4 ;  /* 0x000000160c04723c */ /* 0x008fde0000001804 */
[----:B------:R-:W-:-:S08]  /*54f70*/  NOP ;  /* 0x0000000000007918 */ /* 0x000fd00000000000 */
[----:B------:R-:W-:Y:S04]  /*54f80*/  STL.64 [R1+0x40], R4 ;  /* 0x0000400401007387 */ /* 0x000fe80000100a00 */
[----:B------:R0:W-:Y:S04]  /*54f90*/  STL.64 [R1+0x48], R6 ;  /* 0x0000480601007387 */ /* 0x0001e80000100a00 */
[----:B0-----:R-:W3:Y:S04]  /*54fa0*/  LDL.LU.64 R6, [R1+0x35b8] ;  /* 0x0035b80001067983 */ /* 0x001ee80000300a00 */
[----:B------:R-:W4:Y:S04]  /*54fb0*/  LDL.LU.64 R4, [R1+0x35b0] ;  /* 0x0035b00001047983 */ /* 0x000f280000300a00 */
[----:B------:R-:W2:Y:S02]  /*54fc0*/  LDL.LU.64 R22, [R1+0x35a8] ;  /* 0x0035a80001167983 */ /* 0x000ea40000300a00 */
[----:B--2---:R-:W-:Y:S02]  /*54fd0*/  HMMA.16816.F32 R12, R12, R22, R24 ;  /* 0x000000160c0c723c */ /* 0x004fe40000001818 */
[----:B------:R-:W2:Y:S04]  /*54fe0*/  LDL.LU.64 R26, [R1+0x35a0] ;  /* 0x0035a000011a7983 */ /* 0x000ea80000300a00 */
[----:B------:R-:W4:Y:S01]  /*54ff0*/  LDL.LU.64 R24, [R1+0x3598] ;  /* 0x0035980001187983 */ /* 0x000f220000300a00 */
[----:B------:R-:W-:-:S02]  /*55000*/  IMAD.MOV.U32 R29, RZ, RZ, R22 ;  /* 0x000000ffff1d7224 */ /* 0x000fc400078e0016 */
[----:B------:R-:W-:-:S14]  /*55010*/  IMAD.MOV.U32 R0, RZ, RZ, R23 ;  /* 0x000000ffff007224 */ /* 0x000fdc00078e0017 */
[----:B------:R-:W-:Y:S04]  /*55020*/  STL.64 [R1+0x30], R12 ;  /* 0x0000300c01007387 */ /* 0x000fe80000100a00 */
[----:B------:R0:W-:Y:S04]  /*55030*/  STL.64 [R1+0x38], R14 ;  /* 0x0000380e01007387 */ /* 0x0001e80000100a00 */
[----:B------:R-:W2:Y:S04]  /*55040*/  LDL.LU.64 R22, [R1+0x3590] ;  /* 0x0035900001167983 */ /* 0x000ea80000300a00 */
[----:B------:R-:W2:Y:S01]  /*55050*/  LDL.LU.64 R20, [R1+0x3588] ;  /* 0x0035880001147983 */ /* 0x000ea20000300a00 */
[----:B0-----:R-:W-:-:S02]  /*55060*/  IMAD.MOV.U32 R14, RZ, RZ, R9 ;  /* 0x000000ffff0e7224 */ /* 0x001fc400078e0009 */
[----:B------:R-:W-:-:S05]  /*55070*/  IMAD.MOV.U32 R15, RZ, RZ, R8 ;  /* 0x000000ffff0f7224 */ /* 0x000fca00078e0008 */
[----:B------:R0:W-:Y:S04]  /*55080*/  STL.64 [R1+0x3580], R14 ;  /* 0x0035800e01007387 */ /* 0x0001e80000100a00 */
[----:B------:R-:W3:Y:S04]  /*55090*/  LDL.LU R12, [R1+0x10] ;  /* 0x00001000010c7983 */ /* 0x000ee80000300800 */
[----:B------:R-:W3:Y:S04]  /*550a0*/  LDL.LU R13, [R1+0x14] ;  /* 0x00001400010d7983 */ /* 0x000ee80000300800 */
[----:B0-----:R-:W3:Y:S04]  /*550b0*/  LDL.LU R14, [R1+0x18] ;  /* 0x00001800010e7983 */ /* 0x001ee80000300800 */
[----:B------:R-:W3:Y:S01]  /*550c0*/  LDL.LU R15, [R1+0x1c] ;  /* 0x00001c00010f7983 */ /* 0x000ee20000300800 */
[----:B------:R-:W0:Y:S01]  /*550d0*/  S2R R10, SR_TID.X ;  /* 0x00000000000a7919 */ /* 0x000e220000002100 */
[----:B------:R-:W1:Y:S01]  /*550e0*/  S2R R11, SR_TID.X ;  /* 0x00000000000b7919 */ /* 0x000e620000002100 */
[C---:B--2---:R-:W-:Y:S06]  /*550f0*/  HMMA.16816.F32 R16, R20.reuse, R26, R16 ;  /* 0x0000001a1410723c */ /* 0x044fec0000001810 */
[----:B---3--:R-:W-:-:S15]  /*55100*/  HMMA.16816.F32 R12, R20, R6, R12 ;  /* 0x00000006140c723c */ /* 0x008fde000000180c */
[----:B------:R-:W-:-:S02]  /*55110*/  NOP ;  /* 0x0000000000007918 */ /* 0x000fc40000000000 */
[----:B------:R-:W-:Y:S04]  /*55120*/  STL.64 [R1+0x20], R16 ;  /* 0x0000201001007387 */ /* 0x000fe80000100a00 */
[----:B------:R-:W-:Y:S04]  /*55130*/  STL.64 [R1+0x28], R18 ;  /* 0x0000281201007387 */ /* 0x000fe80000100a00 */
[----:B------:R-:W-:Y:S04]  /*55140*/  STL.64 [R1+0x10], R12 ;  /* 0x0000100c01007387 */ /* 0x000fe80000100a00 */
[----:B------:R2:W-:Y:S04]  /*55150*/  STL.64 [R1+0x18], R14 ;  /* 0x0000180e01007387 */ /* 0x0005e80000100a00 */
[----:B--2---:R-:W2:Y:S01]  /*55160*/  LDL.LU.64 R14, [R1+0x3580] ;  /* 0x00358000010e7983 */ /* 0x004ea20000300a00 */
[C---:B0-----:R-:W-:Y:S01]  /*55170*/  LOP3.LUT R19, R10.reuse, 0x7, RZ, 0xc0, !PT ;  /* 0x000000070a137812 */ /* 0x041fe200078ec0ff */
[----:B------:R-:W-:-:S04]  /*55180*/  IMAD.SHL.U32 R17, R10, 0x2, RZ ;  /* 0x000000020a117824 */ /* 0x000fc800078e00ff */
[----:B------:R-:W-:Y:S02]  /*55190*/  IMAD R19, R19, 0x90, RZ ;  /* 0x0000009013137824 */ /* 0x000fe400078e02ff */
[----:B------:R-:W-:-:S03]  /*551a0*/  IMAD.SHL.U32 R18, R10, 0x40, RZ ;  /* 0x000000400a127824 */ /* 0x000fc600078e00ff */
[----:B------:R-:W-:-:S04]  /*551b0*/  LOP3.LUT R19, R19, 0x10, R17, 0x78, !PT ;  /* 0x0000001013137812 */ /* 0x000fc800078e7811 */
[----:B------:R-:W-:-:S06]  /*551c0*/  LOP3.LUT R19, R19, 0x400, R18, 0xf8, !PT ;  /* 0x0000040013137812 */ /* 0x000fcc00078ef812 */
[----:B------:R-:W0:Y:S01]  /*551d0*/  LDSM.16.MT88.4 R16, [R19+UR4+0x12000] ;  /* 0x012000041310783b */ /* 0x000e220008004200 */
[----:B------:R-:W-:Y:S01]  /*551e0*/  LOP3.LUT R10, R10, 0x7, RZ, 0xc0, !PT ;  /* 0x000000070a0a7812 */ /* 0x000fe200078ec0ff */
[----:B-1----:R-:W-:-:S04]  /*551f0*/  IMAD.SHL.U32 R8, R11, 0x2, RZ ;  /* 0x000000020b087824 */ /* 0x002fc800078e00ff */
[----:B------:R-:W-:Y:S02]  /*55200*/  IMAD R10, R10, 0x110, RZ ;  /* 0x000001100a0a7824 */ /* 0x000fe400078e02ff */
[----:B------:R-:W-:-:S03]  /*55210*/  IMAD.SHL.U32 R9, R11, 0x40, RZ ;  /* 0x000000400b097824 */ /* 0x000fc600078e00ff */
[----:B------:R-:W-:-:S04]  /*55220*/  LOP3.LUT R10, R10, 0x30, R8, 0x78, !PT ;  /* 0x000000300a0a7812 */ /* 0x000fc800078e7808 */
[----:B------:R-:W-:Y:S01]  /*55230*/  LOP3.LUT R10, R10, 0x800, R9, 0xf8, !PT ;  /* 0x000008000a0a7812 */ /* 0x000fe200078ef809 */
[----:B0-----:R-:W-:Y:S04]  /*55240*/  STL.64 [R1+0x33f8], R18 ;  /* 0x0033f81201007387 */ /* 0x001fe80000100a00 */
[----:B------:R4:W-:Y:S02]  /*55250*/  STL.64 [R1+0x33f0], R16 ;  /* 0x0033f01001007387 */ /* 0x0009e40000100a00 */
[----:B----4-:R-:W-:Y:S02]  /*55260*/  IMAD.MOV.U32 R16, RZ, RZ, R25 ;  /* 0x000000ffff107224 */ /* 0x010fe400078e0019 */
[----:B------:R-:W-:Y:S02]  /*55270*/  IMAD.MOV.U32 R17, RZ, RZ, R24 ;  /* 0x000000ffff117224 */ /* 0x000fe400078e0018 */
[----:B------:R-:W0:Y:S01]  /*55280*/  LDSM.16.M88.4 R24, [R10+UR4+0x80] ;  /* 0x000080040a18783b */ /* 0x000e220008000200 */
[----:B------:R-:W-:-:S02]  /*55290*/  IMAD.MOV.U32 R18, RZ, RZ, R5 ;  /* 0x000000ffff127224 */ /* 0x000fc400078e0005 */
[----:B------:R-:W-:Y:S02]  /*552a0*/  IMAD.MOV.U32 R19, RZ, RZ, R4 ;  /* 0x000000ffff137224 */ /* 0x000fe400078e0004 */
[----:B------:R-:W1:Y:S04]  /*552b0*/  LDSM.16.M88.4 R4, [R10+UR4+0x1080] ;  /* 0x001080040a04783b */ /* 0x000e680008000200 */
[----:B0-----:R-:W-:Y:S04]  /*552c0*/  STL [R1+0x2fe4], R26 ;  /* 0x002fe41a01007387 */ /* 0x001fe80000100800 */
[----:B------:R-:W-:Y:S04]  /*552d0*/  STL [R1+0x2fe0], R27 ;  /* 0x002fe01b01007387 */ /* 0x000fe80000100800 */
[----:B------:R-:W-:Y:S04]  /*552e0*/  STL.64 [R1+0x3400], R24 ;  /* 0x0034001801007387 */ /* 0x000fe80000100a00 */
[----:B-1----:R-:W-:Y:S04]  /*552f0*/  STL [R1+0x2ef4], R6 ;  /* 0x002ef40601007387 */ /* 0x002fe80000100800 */
[----:B------:R-:W-:Y:S04]  /*55300*/  STL [R1+0x2ef0], R7 ;  /* 0x002ef00701007387 */ /* 0x000fe80000100800 */
[----:B------:R2:W-:Y:S04]  /*55310*/  STL.64 [R1+0x3408], R4 ;  /* 0x0034080401007387 */ /* 0x0005e80000100a00 */
[----:B------:R-:W-:Y:S04]  /*55320*/  STL.64 [R1+0x3520], R22 ;  /* 0x0035201601007387 */ /* 0x000fe80000100a00 */
[----:B------:R-:W-:Y:S01]  /*55330*/  STL.64 [R1+0x3518], R20 ;  /* 0x0035181401007387 */ /* 0x000fe20000100a00 */
[----:B--2---:R-:W-:Y:S03]  /*55340*/  HMMA.16816.F32 R4, R20, R14, R16 ;  /* 0x0000000e1404723c */ /* 0x004fe60000001810 */
[----:B------:R-:W0:Y:S04]  /*55350*/  LDSM.16.M88.4 R16, [R10+UR4+0x2080] ;  /* 0x002080040a10783b */ /* 0x000e280008000200 */
[----:B------:R-:W1:Y:S04]  /*55360*/  LDSM.16.M88.4 R12, [R10+UR4+0x3080] ;  /* 0x003080040a0c783b */ /* 0x000e680008000200 */
[----:B------:R-:W-:-:S12]  /*55370*/  LDSM.16.M88.4 R20, [R10+UR4+0xc080] ;  /* 0x00c080040a14783b */ /* 0x000fd80008000200 */
[----:B------:R-:W-:Y:S04]  /*55380*/  STL.64 [R1+0x410], R4 ;  /* 0x0004100401007387 */ /* 0x000fe80000100a00 */
[----:B------:R-:W-:Y:S04]  /*55390*/  STL.64 [R1+0x418], R6 ;  /* 0x0004180601007387 */ /* 0x000fe80000100a00 */
[----:B------:R-:W2:Y:S04]  /*553a0*/  LDSM.16.M88.4 R4, [R10+UR4+0x4080] ;  /* 0x004080040a04783b */ /* 0x000ea80008000200 */
[----:B0-----:R-:W-:Y:S04]  /*553b0*/  STL.64 [R1], R16 ;  /* 0x0000001001007387 */ /* 0x001fe80000100a00 */
[----:B------:R-:W-:Y:S04]  /*553c0*/  STL.64 [R1+0x8], R18 ;  /* 0x0000081201007387 */ /* 0x000fe80000100a00 */
[----:B------:R-:W0:Y:S04]  /*553d0*/  LDSM.16.M88.4 R16, [R10+UR4+0x5080] ;  /* 0x005080040a10783b */ /* 0x000e280008000200 */
[----:B-1----:R-:W-:Y:S04]  /*553e0*/  STL.64 [R1+0x270], R12 ;  /* 0x0002700c01007387 */ /* 0x002fe80000100a00 */
[----:B------:R-:W-:Y:S04]  /*553f0*/  STL.64 [R1+0x278], R14 ;  /* 0x0002780e01007387 */ /* 0x000fe80000100a00 */
[----:B------:R-:W1:Y:S04]  /*55400*/  LDSM.16.M88.4 R12, [R10+UR4+0x6080] ;  /* 0x006080040a0c783b */ /* 0x000e680008000200 */
[----:B--2---:R-:W-:Y:S04]  /*55410*/  STL.64 [R1+0x260], R4 ;  /* 0x0002600401007387 */ /* 0x004fe80000100a00 */
[----:B------:R-:W-:Y:S04]  /*55420*/  STL.64 [R1+0x268], R6 ;  /* 0x0002680601007387 */ /* 0x000fe80000100a00 */
[----:B------:R-:W2:Y:S04]  /*55430*/  LDSM.16.M88.4 R4, [R10+UR4+0x7080] ;  /* 0x007080040a04783b */ /* 0x000ea80008000200 */
[----:B0-----:R-:W-:Y:S04]  /*55440*/  STL.64 [R1+0x250], R16 ;  /* 0x0002501001007387 */ /* 0x001fe80000100a00 */
        /* <DEDUP_REMOVED lines=9> */
[----:B------:R0:W-:Y:S04]  /*554e0*/  STL.64 [R1+0x228], R18 ;  /* 0x0002281201007387 */ /* 0x0001e80000100a00 */
[----:B-1----:R-:W-:Y:S04]  /*554f0*/  STL.64 [R1+0x210], R12 ;  /* 0x0002100c01007387 */ /* 0x002fe80000100a00 */
[----:B------:R-:W-:Y:S04]  /*55500*/  STL.64 [R1+0x218], R14 ;  /* 0x0002180e01007387 */ /* 0x000fe80000100a00 */
[----:B------:R-:W1:Y:S01]  /*55510*/  LDSM.16.M88.4 R12, [R10+UR4+0xb080] ;  /* 0x00b080040a0c783b */ /* 0x000e620008000200 */
[----:B0-----:R-:W-:-:S02]  /*55520*/  IMAD.MOV.U32 R18, RZ, RZ, R29 ;  /* 0x000000ffff127224 */ /* 0x001fc400078e001d */
[----:B------:R-:W-:Y:S01]  /*55530*/  IMAD.MOV.U32 R19, RZ, RZ, R0 ;  /* 0x000000ffff137224 */ /* 0x000fe200078e0000 */
[----:B------:R-:W3:Y:S04]  /*55540*/  LDL.LU R29, [R1+0x357c] ;  /* 0x00357c00011d7983 */ /* 0x000ee80000300800 */
[----:B--2---:R-:W-:Y:S04]  /*55550*/  STL.64 [R1+0x200], R4 ;  /* 0x0002000401007387 */ /* 0x004fe80000100a00 */
[----:B------:R0:W-:Y:S04]  /*55560*/  STL.64 [R1+0x208], R6 ;  /* 0x0002080601007387 */ /* 0x0001e80000100a00 */
[----:B------:R-:W2:Y:S04]  /*55570*/  LDL.LU R0, [R1+0x3578] ;  /* 0x0035780001007983 */ /* 0x000ea80000300800 */
[----:B------:R4:W-:Y:S01]  /*55580*/  STL.64 [R1+0x3410], R18 ;  /* 0x0034101201007387 */ /* 0x0009e20000100a00 */
[----:B0-----:R-:W-:-:S02]  /*55590*/  IMAD.MOV.U32 R6, RZ, RZ, R3 ;  /* 0x000000ffff067224 */ /* 0x001fc400078e0003 */
[----:B------:R-:W-:Y:S01]  /*555a0*/  IMAD.MOV.U32 R7, RZ, RZ, R2 ;  /* 0x000000ffff077224 */ /* 0x000fe200078e0002 */
[----:B------:R-:W2:Y:S04]  /*555b0*/  LDL.LU R3, [R1+0x3574] ;  /* 0x0035740001037983 */ /* 0x000ea80000300800 */
[----:B------:R-:W2:Y:S04]  /*555c0*/  LDL.LU R2, [R1+0x3570] ;  /* 0x0035700001027983 */ /* 0x000ea80000300800 */
[----:B------:R0:W-:Y:S04]  /*555d0*/  STL.64 [R1+0x3418], R6 ;  /* 0x0034180601007387 */ /* 0x0001e80000100a00 */
[----:B------:R-:W2:Y:S04]  /*555e0*/  LDL.LU R16, [R1+0x720] ;  /* 0x0007200001107983 */ /* 0x000ea80000300800 */
[----:B------:R-:W2:Y:S04]  /*555f0*/  LDL.LU R17, [R1+0x724] ;  /* 0x0007240001117983 */ /* 0x000ea80000300800 */
[----:B----4-:R-:W4:Y:S04]  /*55600*/  LDL.LU R18, [R1+0x728] ;  /* 0x0007280001127983 */ /* 0x010f280000300800 */
[----:B------:R-:W4:Y:S01]  /*55610*/  LDL.LU R19, [R1+0x72c] ;  /* 0x00072c0001137983 */ /* 0x000f220000300800 */
[----:B0-----:R-:W-:-:S02]  /*55620*/  IMAD.MOV.U32 R7, RZ, RZ, R28 ;  /* 0x000000ffff077224 */ /* 0x001fc400078e001c */
[----:B---3--:R-:W-:Y:S01]  /*55630*/  IMAD.MOV.U32 R6, RZ, RZ, R29 ;  /* 0x000000ffff067224 */ /* 0x008fe200078e001d */
[----:B----4-:R-:W-:Y:S04]  /*55640*/  STL.64 [R1+0x3428], R18 ;  /* 0x0034281201007387 */ /* 0x010fe80000100a00 */
[----:B--2---:R0:W-:Y:S04]  /*55650*/  STL.64 [R1+0x3420], R16 ;  /* 0x0034201001007387 */ /* 0x0041e80000100a00 */
[----:B------:R-:W2:Y:S04]  /*55660*/  LDL.LU R29, [R1+0x356c] ;  /* 0x00356c00011d7983 */ /* 0x000ea80000300800 */
[----:B------:R-:W3:Y:S04]  /*55670*/  LDL.LU R28, [R1+0x3568] ;  /* 0x00356800011c7983 */ /* 0x000ee80000300800 */
[----:B------:R4:W-:Y:S04]  /*55680*/  STL.64 [R1+0x3430], R6 ;  /* 0x0034300601007387 */ /* 0x0009e80000100a00 */
[----:B0-----:R-:W2:Y:S04]  /*55690*/  LDL.LU R16, [R1+0x730] ;  /* 0x0007300001107983 */ /* 0x001ea80000300800 */
[----:B------:R-:W2:Y:S04]  /*556a0*/  LDL.LU R17, [R1+0x734] ;  /* 0x0007340001117983 */ /* 0x000ea80000300800 */
[----:B------:R-:W3:Y:S04]  /*556b0*/  LDL.LU R18, [R1+0x738] ;  /* 0x0007380001127983 */ /* 0x000ee80000300800 */
[----:B------:R-:W3:Y:S01]  /*556c0*/  LDL.LU R19, [R1+0x73c] ;  /* 0x00073c0001137983 */ /* 0x000ee20000300800 */
[----:B----4-:R-:W-:-:S02]  /*556d0*/  IMAD.MOV.U32 R6, RZ, RZ, R3 ;  /* 0x000000ffff067224 */ /* 0x010fc400078e0003 */
[----:B------:R-:W-:Y:S01]  /*556e0*/  IMAD.MOV.U32 R7, RZ, RZ, R0 ;  /* 0x000000ffff077224 */ /* 0x000fe200078e0000 */
[----:B---3--:R-:W-:Y:S04]  /*556f0*/  STL.64 [R1+0x3440], R18 ;  /* 0x0034401201007387 */ /* 0x008fe80000100a00 */
        /* <DEDUP_REMOVED lines=11> */
[----:B--2---:R-:W-:Y:S04]  /*557b0*/  STL.64 [R1+0x3450], R16 ;  /* 0x0034501001007387 */ /* 0x004fe80000100a00 */
[----:B------:R-:W2:Y:S04]  /*557c0*/  LDL.LU R29, [R1+0x355c] ;  /* 0x00355c00011d7983 */ /* 0x000ea80000300800 */
[----:B------:R-:W3:Y:S04]  /*557d0*/  LDL.LU R2, [R1+0x3558] ;  /* 0x0035580001027983 */ /* 0x000ee80000300800 */
[----:B------:R0:W-:Y:S02]  /*557e0*/  STL.64 [R1+0x3460], R6 ;  /* 0x0034600601007387 */ /* 0x0001e40000100a00 */
[----:B0-----:R-:W-:-:S02]  /*557f0*/  IMAD.MOV.U32 R6, RZ, RZ, R3 ;  /* 0x000000ffff067224 */ /* 0x001fc400078e0003 */
[----:B------:R-:W-:Y:S01]  /*55800*/  IMAD.MOV.U32 R7, RZ, RZ, R28 ;  /* 0x000000ffff077224 */ /* 0x000fe200078e001c */
[----:B------:R-:W4:Y:S04]  /*55810*/  LDL.LU R3, [R1+0x3554] ;  /* 0x0035540001037983 */ /* 0x000f280000300800 */
[----:B------:R-:W3:Y:S04]  /*55820*/  LDL.LU R28, [R1+0x3550] ;  /* 0x00355000011c7983 */ /* 0x000ee80000300800 */
[----:B------:R0:W-:Y:S04]  /*55830*/  STL.64 [R1+0x3478], R6 ;  /* 0x0034780601007387 */ /* 0x0001e80000100a00 */
[----:B------:R-:W4:Y:S04]  /*55840*/  LDL.LU R16, [R1+0x750] ;  /* 0x0007500001107983 */ /* 0x000f280000300800 */
[----:B------:R-:W4:Y:S04]  /*55850*/  LDL.LU R17, [R1+0x754] ;  /* 0x0007540001117983 */ /* 0x000f280000300800 */
[----:B------:R-:W3:Y:S04]  /*55860*/  LDL.LU R18, [R1+0x758] ;  /* 0x0007580001127983 */ /* 0x000ee80000300800 */
[----:B------:R-:W3:Y:S01]  /*55870*/  LDL.LU R19, [R1+0x75c] ;  /* 0x00075c0001137983 */ /* 0x000ee20000300800 */
[----:B0-----:R-:W-:-:S02]  /*55880*/  IMAD.MOV.U32 R7, RZ, RZ, R0 ;  /* 0x000000ffff077224 */ /* 0x001fc400078e0000 */
[----:B--2---:R-:W-:Y:S02]  /*55890*/  IMAD.MOV.U32 R6, RZ, RZ, R29 ;  /* 0x000000ffff067224 */ /* 0x004fe400078e001d */
[----:B------:R-:W2:Y:S04]  /*558a0*/  LDL.LU R29, [R1+0x354c] ;  /* 0x00354c00011d7983 */ /* 0x000ea80000300800 */
[----:B------:R-:W2:Y:S04]  /*558b0*/  LDL.LU R0, [R1+0x3548] ;  /* 0x0035480001007983 */ /* 0x000ea80000300800 */
[----:B------:R-:W-:Y:S04]  /*558c0*/  STL.64 [R1+0x3490], R6 ;  /* 0x0034900601007387 */ /* 0x000fe80000100a00 */
[----:B---3--:R-:W-:Y:S04]  /*558d0*/  STL.64 [R1+0x3470], R18 ;  /* 0x0034701201007387 */ /* 0x008fe80000100a00 */
[----:B----4-:R0:W-:Y:S04]  /*558e0*/  STL.64 [R1+0x3468], R16 ;  /* 0x0034681001007387 */ /* 0x0101e80000100a00 */
[----:B0-----:R-:W3:Y:S04]  /*558f0*/  LDL.LU R16, [R1+0x760] ;  /* 0x0007600001107983 */ /* 0x001ee80000300800 */
[----:B------:R-:W3:Y:S04]  /*55900*/  LDL.LU R17, [R1+0x764] ;  /* 0x0007640001117983 */ /* 0x000ee80000300800 */
[----:B------:R-:W4:Y:S04]  /*55910*/  LDL.LU R18, [R1+0x768] ;  /* 0x0007680001127983 */ /* 0x000f280000300800 */
[----:B------:R-:W4:Y:S04]  /*55920*/  LDL.LU R19, [R1+0x76c] ;  /* 0x00076c0001137983 */ /* 0x000f280000300800 */
[----:B------:R-:W2:Y:S04]  /*55930*/  LDL.LU R4, [R1+0x780] ;  /* 0x0007800001047983 */ /* 0x000ea80000300800 */
[----:B------:R-:W2:Y:S04]  /*55940*/  LDL.LU R5, [R1+0x784] ;  /* 0x0007840001057983 */ /* 0x000ea80000300800 */
[----:B------:R-:W3:Y:S04]  /*55950*/  LDL.LU R6, [R1+0x788] ;  /* 0x0007880001067983 */ /* 0x000ee80000300800 */
[----:B------:R-:W3:Y:S04]  /*55960*/  LDL.LU R7, [R1+0x78c] ;  /* 0x00078c0001077983 */ /* 0x000ee80000300800 */
[----:B---3--:R0:W-:Y:S04]  /*55970*/  STL.64 [R1+0x34a0], R6 ;  /* 0x0034a00601007387 */ /* 0x0081e80000100a00 */
[----:B--2---:R-:W-:Y:S01]  /*55980*/  STL.64 [R1+0x3498], R4 ;  /* 0x0034980401007387 */ /* 0x004fe20000100a00 */
[----:B0-----:R-:W-:-:S02]  /*55990*/  IMAD.MOV.U32 R6, RZ, RZ, R29 ;  /* 0x000000ffff067224 */ /* 0x001fc400078e001d */
[----:B------:R-:W-:Y:S01]  /*559a0*/  IMAD.MOV.U32 R7, RZ, RZ, R28 ;  /* 0x000000ffff077224 */ /* 0x000fe200078e001c */
[----:B------:R-:W2:Y:S04]  /*559b0*/  LDL.LU R29, [R1+0x3544] ;  /* 0x00354400011d7983 */ /* 0x000ea80000300800 */
[----:B------:R-:W3:Y:S04]  /*559c0*/  LDL.LU R28, [R1+0x3540] ;  /* 0x00354000011c7983 */ /* 0x000ee80000300800 */
[----:B------:R0:W-:Y:S04]  /*559d0*/  STL.64 [R1+0x34b8], R6 ;  /* 0x0034b80601007387 */ /* 0x0001e80000100a00 */
[----:B0-----:R-:W4:Y:S01]  /*559e0*/  LDL.LU R6, [R1+0x178] ;  /* 0x0001780001067983 */ /* 0x001f220000300800 */
[----:B------:R-:W-:-:S03]  /*559f0*/  IMAD.MOV.U32 R7, RZ, RZ, R0 ;  /* 0x000000ffff077224 */ /* 0x000fc600078e0000 */
[----:B------:R-:W2:Y:S04]  /*55a00*/  LDL.LU R0, [R1+0x353c] ;  /* 0x00353c0001007983 */ /* 0x000ea80000300800 */
[----:B----4-:R-:W-:Y:S04]  /*55a10*/  STL.64 [R1+0x34d0], R6 ;  /* 0x0034d00601007387 */ /* 0x010fe80000100a00 */
[----:B------:R-:W-:Y:S04]  /*55a20*/  STL.64 [R1+0x3488], R18 ;  /* 0x0034881201007387 */ /* 0x000fe80000100a00 */
[----:B------:R0:W-:Y:S04]  /*55a30*/  STL.64 [R1+0x3480], R16 ;  /* 0x0034801001007387 */ /* 0x0001e80000100a00 */
[----:B0-----:R-:W4:Y:S04]  /*55a40*/  LDL.LU R16, [R1+0x770] ;  /* 0x0007700001107983 */ /* 0x001f280000300800 */
[----:B------:R-:W4:Y:S04]  /*55a50*/  LDL.LU R17, [R1+0x774] ;  /* 0x0007740001117983 */ /* 0x000f280000300800 */
[----:B------:R-:W4:Y:S04]  /*55a60*/  LDL.LU R18, [R1+0x778] ;  /* 0x0007780001127983 */ /* 0x000f280000300800 */
[----:B------:R-:W4:Y:S01]  /*55a70*/  LDL.LU R19, [R1+0x77c] ;  /* 0x00077c0001137983 */ /* 0x000f220000300800 */
[----:B---3--:R-:W-:-:S02]  /*55a80*/  IMAD.MOV.U32 R6, RZ, RZ, R28 ;  /* 0x000000ffff067224 */ /* 0x008fc400078e001c */
[----:B--2---:R-:W-:Y:S01]  /*55a90*/  IMAD.MOV.U32 R7, RZ, RZ, R29 ;  /* 0x000000ffff077224 */ /* 0x004fe200078e001d */
[----:B------:R-:W2:Y:S04]  /*55aa0*/  LDL.LU R28, [R1+0x3538] ;  /* 0x00353800011c7983 */ /* 0x000ea80000300800 */
[----:B------:R-:W3:Y:S04]  /*55ab0*/  LDL.LU R29, [R1+0x3534] ;  /* 0x00353400011d7983 */ /* 0x000ee80000300800 */
[----:B------:R-:W-:Y:S04]  /*55ac0*/  STL.64 [R1+0x34e8], R6 ;  /* 0x0034e80601007387 */ /* 0x000fe80000100a00 */
[----:B----4-:R-:W-:Y:S04]  /*55ad0*/  STL.64 [R1+0x34b0], R18 ;  /* 0x0034b01201007387 */ /* 0x010fe80000100a00 */
[----:B------:R0:W-:Y:S04]  /*55ae0*/  STL.64 [R1+0x34a8], R16 ;  /* 0x0034a81001007387 */ /* 0x0001e80000100a00 */
[----:B0-----:R-:W4:Y:S04]  /*55af0*/  LDL.LU R16, [R1+0x790] ;  /* 0x0007900001107983 */ /* 0x001f280000300800 */
[----:B------:R-:W4:Y:S04]  /*55b00*/  LDL.LU R17, [R1+0x794] ;  /* 0x0007940001117983 */ /* 0x000f280000300800 */
[----:B------:R-:W2:Y:S04]  /*55b10*/  LDL.LU R18, [R1+0x798] ;  /* 0x0007980001127983 */ /* 0x000ea80000300800 */
[----:B------:R-:W2:Y:S04]  /*55b20*/  LDL.LU R19, [R1+0x79c] ;  /* 0x00079c0001137983 */ /* 0x000ea80000300800 */
[----:B------:R-:W3:Y:S01]  /*55b30*/  LDL.LU R6, [R1+0x198] ;  /* 0x0001980001067983 */ /* 0x000ee20000300800 */
[----:B------:R-:W-:-:S03]  /*55b40*/  IMAD.MOV.U32 R7, RZ, RZ, R0 ;  /* 0x000000ffff077224 */ /* 0x000fc600078e0000 */
[----:B------:R-:W4:Y:S04]  /*55b50*/  LDL.LU R0, [R1+0x3530] ;  /* 0x0035300001007983 */ /* 0x000f280000300800 */
[----:B---3--:R-:W-:Y:S04]  /*55b60*/  STL.64 [R1+0x3500], R6 ;  /* 0x0035000601007387 */ /* 0x008fe80000100a00 */
[----:B--2---:R-:W-:Y:S04]  /*55b70*/  STL.64 [R1+0x34c8], R18 ;  /* 0x0034c81201007387 */ /* 0x004fe80000100a00 */
[----:B----4-:R0:W-:Y:S04]  /*55b80*/  STL.64 [R1+0x34c0], R16 ;  /* 0x0034c01001007387 */ /* 0x0101e80000100a00 */
        /* <DEDUP_REMOVED lines=30> */
[----:B-1----:R-:W-:Y:S04]  /*55d70*/  STL.64 [R1+0x1f0], R12 ;  /* 0x0001f00c01007387 */ /* 0x002fe80000100a00 */
[----:B------:R-:W-:Y:S04]  /*55d80*/  STL.64 [R1+0x1f8], R14 ;  /* 0x0001f80e01007387 */ /* 0x000fe80000100a00 */
[----:B------:R-:W0:Y:S04]  /*55d90*/  LDSM.16.M88.4 R12, [R10+UR4+0xd080] ;  /* 0x00d080040a0c783b */ /* 0x000e280008000200 */
[----:B------:R-:W-:Y:S04]  /*55da0*/  STL.64 [R1+0x1e0], R20 ;  /* 0x0001e01401007387 */ /* 0x000fe80000100a00 */
[----:B------:R-:W-:Y:S04]  /*55db0*/  STL.64 [R1+0x1e8], R22 ;  /* 0x0001e81601007387 */ /* 0x000fe80000100a00 */
[----:B------:R-:W1:Y:S04]  /*55dc0*/  LDSM.16.M88.4 R20, [R10+UR4+0xe080] ;  /* 0x00e080040a14783b */ /* 0x000e680008000200 */
[----:B0-----:R0:W-:Y:S04]  /*55dd0*/  STL.64 [R1+0x1d0], R12 ;  /* 0x0001d00c01007387 */ /* 0x0011e80000100a00 */
[----:B------:R4:W-:Y:S04]  /*55de0*/  STL.64 [R1+0x1d8], R14 ;  /* 0x0001d80e01007387 */ /* 0x0009e80000100a00 */
[----:B0-----:R-:W3:Y:S04]  /*55df0*/  LDL.LU R12, [R1+0x540] ;  /* 0x00054000010c7983 */ /* 0x001ee80000300800 */
[----:B-1----:R-:W-:Y:S04]  /*55e00*/  STL.64 [R1+0x1c0], R20 ;  /* 0x0001c01401007387 */ /* 0x002fe80000100a00 */
[----:B------:R-:W-:Y:S04]  /*55e10*/  STL.64 [R1+0x1c8], R22 ;  /* 0x0001c81601007387 */ /* 0x000fe80000100a00 */
[----:B------:R-:W0:Y:S04]  /*55e20*/  LDSM.16.M88.4 R20, [R10+UR4+0xf080] ;  /* 0x00f080040a14783b */ /* 0x000e280008000200 */
[----:B------:R-:W3:Y:S04]  /*55e30*/  LDL.LU R13, [R1+0x544] ;  /* 0x00054400010d7983 */ /* 0x000ee80000300800 */
[----:B----4-:R-:W4:Y:S04]  /*55e40*/  LDL.LU R14, [R1+0x548] ;  /* 0x00054800010e7983 */ /* 0x010f280000300800 */
[----:B------:R-:W4:Y:S04]  /*55e50*/  LDL.LU R15, [R1+0x54c] ;  /* 0x00054c00010f7983 */ /* 0x000f280000300800 */
        /* <DEDUP_REMOVED lines=10> */
[----:B0-----:R-:W-:Y:S04]  /*55f00*/  STL [R1+0x330c], R8 ;  /* 0x00330c0801007387 */ /* 0x001fe80000100800 */
[----:B------:R-:W-:Y:S04]  /*55f10*/  STL [R1+0x3308], R9 ;  /* 0x0033080901007387 */ /* 0x000fe80000100800 */
[----:B------:R-:W-:Y:S04]  /*55f20*/  STL [R1+0x3304], R10 ;  /* 0x0033040a01007387 */ /* 0x000fe80000100800 */
[----:B------:R-:W-:Y:S01]  /*55f30*/  STL [R1+0x3300], R11 ;  /* 0x0033000b01007387 */ /* 0x000fe20000100800 */
        /* <DEDUP_REMOVED lines=35> */
[----:B------:R-:W3:Y:S01]  /*56170*/  LDL.LU.64 R4, [R1+0x3498] ;  /* 0x0034980001047983 */ /* 0x000ee20000300a00 */
[----:B------:R-:W-:-:S02]  /*56180*/  IMAD.MOV.U32 R10, RZ, RZ, R3 ;  /* 0x000000ffff0a7224 */ /* 0x000fc400078e0003 */
[----:B------:R-:W-:-:S07]  /*56190*/  IMAD.MOV.U32 R11, RZ, RZ, R2 ;  /* 0x000000ffff0b7224 */ /* 0x000fce00078e0002 */
[----:B---3--:R-:W-:Y:S01]  /*561a0*/  HMMA.16816.F32 R8, R20, R10, R4 ;  /* 0x0000000a1408723c */ /* 0x008fe20000001804 */
[----:B------:R-:W2:-:S15]  /*561b0*/  LDL.LU.64 R6, [R1+0x3490] ;  /* 0x0034900001067983 */ /* 0x000e9e0000300a00 */
[----:B------:R-:W-:-:S07]  /*561c0*/  NOP ;  /* 0x0000000000007918 */ /* 0x000fce0000000000 */
[----:B------:R0:W-:Y:S04]  /*561d0*/  STL.64 [R1+0x470], R8 ;  /* 0x0004700801007387 */ /* 0x0001e80000100a00 */
[----:B------:R1:W-:Y:S04]  /*561e0*/  STL.64 [R1+0x478], R10 ;  /* 0x0004780a01007387 */ /* 0x0003e80000100a00 */
[----:B0-----:R-:W3:Y:S04]  /*561f0*/  LDL.LU R8, [R1+0x710] ;  /* 0x0007100001087983 */ /* 0x001ee80000300800 */
[----:B------:R-:W3:Y:S04]  /*56200*/  LDL.LU R9, [R1+0x714] ;  /* 0x0007140001097983 */ /* 0x000ee80000300800 */
[----:B-1----:R-:W3:Y:S04]  /*56210*/  LDL.LU R10, [R1+0x718] ;  /* 0x00071800010a7983 */ /* 0x002ee80000300800 */
        /* <DEDUP_REMOVED lines=39> */
[----:B------:R0:W-:Y:S04]  /*56490*/  STL.64 [R1+0x400], R4 ;  /* 0x0004000401007387 */ /* 0x0001e80000100a00 */
[----:B------:R-:W-:Y:S04]  /*564a0*/  STL.64 [R1+0x408], R6 ;  /* 0x0004080601007387 */ /* 0x000fe80000100a00 */
[----:B0-----:R-:W4:Y:S01]  /*564b0*/  LDL.LU.64 R4, [R1+0x3408] ;  /* 0x0034080001047983 */ /* 0x001f220000300a00 */
[----:B--2---:R-:W-:Y:S03]  /*564c0*/  HMMA.16816.F32 R20, R20, R18, R24 ;  /* 0x000000121414723c */ /* 0x004fe60000001818 */
[----:B------:R-:W2:Y:S04]  /*564d0*/  LDL.LU.64 R24, [R1+0x3400] ;  /* 0x0034000001187983 */ /* 0x000ea80000300a00 */
[----:B------:R-:W2:Y:S04]  /*564e0*/  LDL.LU.64 R18, [R1+0x33f8] ;  /* 0x0033f80001127983 */ /* 0x000ea80000300a00 */
[----:B------:R-:W2:-:S12]  /*564f0*/  LDL.LU.64 R16, [R1+0x33f0] ;  /* 0x0033f00001107983 */ /* 0x000e980000300a00 */
[----:B------:R0:W-:Y:S04]  /*56500*/  STL.64 [R1+0x150], R20 ;  /* 0x0001501401007387 */ /* 0x0001e80000100a00 */
[----:B------:R1:W-:Y:S04]  /*56510*/  STL.64 [R1+0x158], R22 ;  /* 0x0001581601007387 */ /* 0x0003e80000100a00 */
[----:B0-----:R-:W2:Y:S04]  /*56520*/  LDL.LU R20, [R1+0x550] ;  /* 0x0005500001147983 */ /* 0x001ea80000300800 */
[----:B------:R-:W2:Y:S04]  /*56530*/  LDL.LU R21, [R1+0x554] ;  /* 0x0005540001157983 */ /* 0x000ea80000300800 */
[----:B-1----:R-:W2:Y:S04]  /*56540*/  LDL.LU R22, [R1+0x558] ;  /* 0x0005580001167983 */ /* 0x002ea80000300800 */
[----:B------:R-:W2:Y:S02]  /*56550*/  LDL.LU R23, [R1+0x55c] ;  /* 0x00055c0001177983 */ /* 0x000ea40000300800 */
[----:B--2---:R-:W-:-:S15]  /*56560*/  HMMA.16816.F32 R20, R16, R24, R20 ;  /* 0x000000181014723c */ /* 0x004fde0000001814 */
[----:B------:R-:W-:-:S09]  /*56570*/  NOP ;  /* 0x0000000000007918 */ /* 0x000fd20000000000 */
[----:B------:R-:W-:Y:S02]  /*56580*/  IMAD.MOV.U32 R27, RZ, RZ, R23 ;  /* 0x000000ffff1b7224 */ /* 0x000fe400078e0017 */
[----:B------:R-:W-:Y:S01]  /*56590*/  IMAD.MOV.U32 R26, RZ, RZ, R22 ;  /* 0x000000ffff1a7224 */ /* 0x000fe200078e0016 */
[----:B------:R0:W-:Y:S04]  /*565a0*/  STL.64 [R1+0x140], R20 ;  /* 0x0001401401007387 */ /* 0x0001e80000100a00 */
[----:B------:R-:W-:Y:S04]  /*565b0*/  STL [R1+0x3314], R24 ;  /* 0x0033141801007387 */ /* 0x000fe80000100800 */
[----:B------:R-:W-:Y:S04]  /*565c0*/  STL [R1+0x3310], R25 ;  /* 0x0033101901007387 */ /* 0x000fe80000100800 */
[----:B------:R-:W-:Y:S04]  /*565d0*/  STL [R1+0x308c], R27 ;  /* 0x00308c1b01007387 */ /* 0x000fe80000100800 */
[----:B------:R-:W-:Y:S04]  /*565e0*/  STL [R1+0x3088], R26 ;  /* 0x0030881a01007387 */ /* 0x000fe80000100800 */
[----:B----4-:R1:W-:Y:S01]  /*565f0*/  STL.64 [R1+0x33d0], R4 ;  /* 0x0033d00401007387 */ /* 0x0103e20000100a00 */
[----:B0-----:R-:W-:Y:S07]  /*56600*/  HMMA.16816.F32 R20, R16, R4, R12 ;  /* 0x000000041014723c */ /* 0x001fee000000180c */
[----:B-1----:R-:W-:-:S02]  /*56610*/  IMAD.MOV.U32 R4, RZ, RZ, R28 ;  /* 0x000000ffff047224 */ /* 0x002fc400078e001c */
[----:B------:R-:W2:Y:S04]  /*56620*/  LDL.LU R28, [R1+0x33ec] ;  /* 0x0033ec00011c7983 */ /* 0x000ea80000300800 */
[----:B------:R-:W4:Y:S04]  /*56630*/  LDL.LU R5, [R1+0x704] ;  /* 0x0007040001057983 */ /* 0x000f280000300800 */
[----:B------:R-:W4:Y:S06]  /*56640*/  LDL.LU R6, [R1+0x708] ;  /* 0x0007080001067983 */ /* 0x000f2c0000300800 */
[----:B------:R-:W-:Y:S04]  /*56650*/  STL [R1+0x2f04], R20 ;  /* 0x002f041401007387 */ /* 0x000fe80000100800 */
[----:B------:R0:W-:Y:S04]  /*56660*/  STL [R1+0x2f00], R21 ;  /* 0x002f001501007387 */ /* 0x0001e80000100800 */
[----:B------:R-:W-:Y:S04]  /*56670*/  STL [R1+0x2efc], R22 ;  /* 0x002efc1601007387 */ /* 0x000fe80000100800 */
[----:B------:R-:W-:Y:S04]  /*56680*/  STL [R1+0x2ef8], R23 ;  /* 0x002ef81701007387 */ /* 0x000fe80000100800 */
[----:B0-----:R-:W4:Y:S04]  /*56690*/  LDL.64 R20, [R1+0x270] ;  /* 0x0002700001147983 */ /* 0x001f280000100a00 */
[----:B--2---:R-:W0:Y:S04]  /*566a0*/  LDSM.16.MT88.4 R12, [R28+UR4+0x12000] ;  /* 0x012000041c0c783b */ /* 0x004e280008004200 */
[----:B0-----:R-:W-:Y:S04]  /*566b0*/  STL.64 [R1+0x31b0], R14 ;  /* 0x0031b00e01007387 */ /* 0x001fe80000100a00 */
[----:B------:R0:W-:Y:S04]  /*566c0*/  STL.64 [R1+0x31a8], R12 ;  /* 0x0031a80c01007387 */ /* 0x0001e80000100a00 */
[----:B0-----:R-:W3:Y:S01]  /*566d0*/  LDL.64 R12, [R1] ;  /* 0x00000000010c7983 */ /* 0x001ee20000100a00 */
[----:B------:R-:W-:-:S07]  /*566e0*/  IMAD.MOV.U32 R7, RZ, RZ, R29 ;  /* 0x000000ffff077224 */ /* 0x000fce00078e001d */
[C---:B----4-:R-:W-:Y:S01]  /*566f0*/  HMMA.16816.F32 R4, R16.reuse, R20, R4 ;  /* 0x000000141004723c */ /* 0x050fe20000001804 */
[----:B------:R-:W-:Y:S05]  /*56700*/  STL [R1+0x2ee8], R28 ;  /* 0x002ee81c01007387 */ /* 0x000fea0000100800 */
[----:B---3--:R-:W-:Y:S06]  /*56710*/  HMMA.16816.F32 R8, R16, R12, R8 ;  /* 0x0000000c1008723c */ /* 0x008fec0000001808 */
[----:B------:R-:W-:-:S02]  /*56720*/  IMAD.MOV.U32 R27, RZ, RZ, R12 ;  /* 0x000000ffff1b7224 */ /* 0x000fc400078e000c */
[----:B------:R-:W-:-:S15]  /*56730*/  IMAD.MOV.U32 R26, RZ, RZ, R13 ;  /* 0x000000ffff1a7224 */ /* 0x000fde00078e000d */
        /* <DEDUP_REMOVED lines=8> */
[----:B------:R0:W-:Y:S04]  /*567c0*/  STL [R1+0x3388], R26 ;  /* 0x0033881a01007387 */ /* 0x0001e80000100800 */
[----:B------:R-:W-:Y:S04]  /*567d0*/  STL [R1+0x2eec], R29 ;  /* 0x002eec1d01007387 */ /* 0x000fe80000100800 */
[----:B------:R-:W-:Y:S04]  /*567e0*/  STL.64 [R1+0x3c0], R4 ;  /* 0x0003c00401007387 */ /* 0x000fe80000100a00 */
[----:B------:R-:W3:Y:S04]  /*567f0*/  LDL.LU R24, [R1+0x6b0] ;  /* 0x0006b00001187983 */ /* 0x000ee80000300800 */
[----:B------:R-:W3:Y:S04]  /*56800*/  LDL.LU R25, [R1+0x6b4] ;  /* 0x0006b40001197983 */ /* 0x000ee80000300800 */
[----:B0-----:R-:W4:Y:S01]  /*56810*/  LDL.LU R26, [R1+0x6b8] ;  /* 0x0006b800011a7983 */ /* 0x001f220000300800 */
[----:B------:R-:W-:-:S03]  /*56820*/  IMAD.MOV.U32 R27, RZ, RZ, R0 ;  /* 0x000000ffff1b7224 */ /* 0x000fc600078e0000 */
[----:B------:R-:W2:Y:S04]  /*56830*/  LDL.LU R0, [R1+0x33e8] ;  /* 0x0033e80001007983 */ /* 0x000ea80000300800 */
[----:B----4-:R-:W-:Y:S04]  /*56840*/  STL.64 [R1+0x33b0], R26 ;  /* 0x0033b01a01007387 */ /* 0x010fe80000100a00 */
[----:B---3--:R0:W-:Y:S04]  /*56850*/  STL.64 [R1+0x33a8], R24 ;  /* 0x0033a81801007387 */ /* 0x0081e80000100a00 */
        /* <DEDUP_REMOVED lines=10> */
[----:B------:R-:W4:Y:S01]  /*56900*/  LDL.LU R26, [R1+0x6e8] ;  /* 0x0006e800011a7983 */ /* 0x000f220000300800 */
[----:B--2---:R-:W-:-:S02]  /*56910*/  IMAD.MOV.U32 R27, RZ, RZ, R0 ;  /* 0x000000ffff1b7224 */ /* 0x004fc400078e0000 */
[----:B------:R-:W-:Y:S02]  /*56920*/  IMAD.MOV.U32 R2, RZ, RZ, R20 ;  /* 0x000000ffff027224 */ /* 0x000fe400078e0014 */
[----:B------:R-:W-:Y:S02]  /*56930*/  IMAD.MOV.U32 R3, RZ, RZ, R21 ;  /* 0x000000ffff037224 */ /* 0x000fe400078e0015 */
[----:B------:R-:W-:Y:S01]  /*56940*/  IMAD.MOV.U32 R20, RZ, RZ, R6 ;  /* 0x000000ffff147224 */ /* 0x000fe200078e0006 */
[----:B----4-:R-:W-:Y:S04]  /*56950*/  STL.64 [R1+0x33e0], R26 ;  /* 0x0033e01a01007387 */ /* 0x010fe80000100a00 */
[----:B---3--:R0:W-:Y:S01]  /*56960*/  STL.64 [R1+0x33d8], R24 ;  /* 0x0033d81801007387 */ /* 0x0081e20000100a00 */
[----:B------:R-:W-:-:S03]  /*56970*/  IMAD.MOV.U32 R21, RZ, RZ, R7 ;  /* 0x000000ffff157224 */ /* 0x000fc600078e0007 */
[----:B------:R-:W2:Y:S04]  /*56980*/  LDL.64 R12, [R1+0x220] ;  /* 0x00022000010c7983 */ /* 0x000ea80000100a00 */
[----:B0-----:R-:W3:Y:S04]  /*56990*/  LDL.64 R24, [R1+0x260] ;  /* 0x0002600001187983 */ /* 0x001ee80000100a00 */
[----:B------:R-:W-:Y:S04]  /*569a0*/  STL [R1+0x2f0c], R20 ;  /* 0x002f0c1401007387 */ /* 0x000fe80000100800 */
[----:B------:R0:W-:Y:S04]  /*569b0*/  STL [R1+0x2f08], R21 ;  /* 0x002f081501007387 */ /* 0x0001e80000100800 */
[----:B0-----:R-:W4:Y:S04]  /*569c0*/  LDL.64 R20, [R1+0x250] ;  /* 0x0002500001147983 */ /* 0x001f280000100a00 */
[----:B------:R-:W2:Y:S01]  /*569d0*/  LDL.LU.64 R26, [R1+0x33e0] ;  /* 0x0033e000011a7983 */ /* 0x000ea20000300a00 */
[----:B---3--:R-:W-:Y:S07]  /*569e0*/  HMMA.16816.F32 R4, R16, R24, R8 ;  /* 0x000000181004723c */ /* 0x008fee0000001808 */
[----:B------:R-:W-:-:S02]  /*569f0*/  IMAD.MOV.U32 R10, RZ, RZ, R24 ;  /* 0x000000ffff0a7224 */ /* 0x000fc400078e0018 */
[----:B------:R-:W-:Y:S02]  /*56a00*/  IMAD.MOV.U32 R11, RZ, RZ, R25 ;  /* 0x000000ffff0b7224 */ /* 0x000fe400078e0019 */
[----:B------:R-:W2:-:S12]  /*56a10*/  LDL.LU.64 R24, [R1+0x33d8] ;  /* 0x0033d80001187983 */ /* 0x000e980000300a00 */
[----:B------:R0:W-:Y:S01]  /*56a20*/  STL [R1+0x3b0], R4 ;  /* 0x0003b00401007387 */ /* 0x0001e20000100800 */
[----:B------:R-:W-:-:S03]  /*56a30*/  IMAD.MOV.U32 R29, RZ, RZ, R5 ;  /* 0x000000ffff1d7224 */ /* 0x000fc600078e0005 */
[----:B0-----:R-:W3:Y:S01]  /*56a40*/  LDL.LU.64 R4, [R1+0x33d0] ;  /* 0x0033d00001047983 */ /* 0x001ee20000300a00 */
[----:B------:R-:W-:Y:S02]  /*56a50*/  IMAD.MOV.U32 R0, RZ, RZ, R7 ;  /* 0x000000ffff007224 */ /* 0x000fe400078e0007 */
[----:B------:R-:W-:Y:S02]  /*56a60*/  IMAD.MOV.U32 R28, RZ, RZ, R6 ;  /* 0x000000ffff1c7224 */ /* 0x000fe400078e0006 */
[----:B----4-:R-:W-:Y:S01]  /*56a70*/  IMAD.MOV.U32 R9, RZ, RZ, R20 ;  /* 0x000000ffff097224 */ /* 0x010fe200078e0014 */
[----:B------:R-:W-:Y:S04]  /*56a80*/  STL [R1+0x3090], R0 ;  /* 0x0030900001007387 */ /* 0x000fe80000100800 */
[----:B------:R-:W-:Y:S04]  /*56a90*/  STL [R1+0x2f14], R28 ;  /* 0x002f141c01007387 */ /* 0x000fe80000100800 */
[----:B------:R-:W-:Y:S01]  /*56aa0*/  STL [R1+0x2f10], R29 ;  /* 0x002f101d01007387 */ /* 0x000fe20000100800 */
[----:B--2---:R-:W-:-:S15]  /*56ab0*/  HMMA.16816.F32 R24, R16, R20, R24 ;  /* 0x000000141018723c */ /* 0x004fde0000001818 */
[----:B------:R-:W-:-:S09]  /*56ac0*/  NOP ;  /* 0x0000000000007918 */ /* 0x000fd20000000000 */
[----:B------:R-:W-:Y:S02]  /*56ad0*/  IMAD.MOV.U32 R6, RZ, RZ, R26 ;  /* 0x000000ffff067224 */ /* 0x000fe400078e001a */
[----:B------:R-:W-:Y:S02]  /*56ae0*/  IMAD.MOV.U32 R7, RZ, RZ, R27 ;  /* 0x000000ffff077224 */ /* 0x000fe400078e001b */
[----:B------:R-:W-:Y:S02]  /*56af0*/  IMAD.MOV.U32 R22, RZ, RZ, R24 ;  /* 0x000000ffff167224 */ /* 0x000fe400078e0018 */
[----:B------:R-:W-:Y:S01]  /*56b00*/  IMAD.MOV.U32 R23, RZ, RZ, R25 ;  /* 0x000000ffff177224 */ /* 0x000fe200078e0019 */
[----:B------:R-:W2:Y:S04]  /*56b10*/  LDL.LU.64 R26, [R1+0x33c8] ;  /* 0x0033c800011a7983 */ /* 0x000ea80000300a00 */
[----:B------:R-:W2:Y:S04]  /*56b20*/  LDL.LU.64 R24, [R1+0x33c0] ;  /* 0x0033c00001187983 */ /* 0x000ea80000300a00 */
[----:B------:R-:W-:Y:S04]  /*56b30*/  STL.64 [R1+0x3380], R10 ;  /* 0x0033800a01007387 */ /* 0x000fe80000100a00 */
[----:B------:R0:W-:Y:S04]  /*56b40*/  STL [R1+0x3378], R9 ;  /* 0x0033780901007387 */ /* 0x0001e80000100800 */
[----:B------:R-:W4:Y:S04]  /*56b50*/  LDL.LU R8, [R1+0x6c0] ;  /* 0x0006c00001087983 */ /* 0x000f280000300800 */
[----:B0-----:R-:W4:Y:S04]  /*56b60*/  LDL.LU R9, [R1+0x6c4] ;  /* 0x0006c40001097983 */ /* 0x001f280000300800 */
[----:B------:R-:W4:Y:S04]  /*56b70*/  LDL.LU R10, [R1+0x6c8] ;  /* 0x0006c800010a7983 */ /* 0x000f280000300800 */
[----:B------:R-:W4:Y:S04]  /*56b80*/  LDL.LU R11, [R1+0x6cc] ;  /* 0x0006cc00010b7983 */ /* 0x000f280000300800 */
[----:B------:R-:W-:Y:S04]  /*56b90*/  STL.64 [R1+0x32f0], R6 ;  /* 0x0032f00601007387 */ /* 0x000fe80000100a00 */
[----:B---3--:R0:W-:Y:S04]  /*56ba0*/  STL.64 [R1+0x32e8], R4 ;  /* 0x0032e80401007387 */ /* 0x0081e80000100a00 */
[----:B0-----:R-:W2:Y:S04]  /*56bb0*/  LDL R4, [R1+0x240] ;  /* 0x0002400001047983 */ /* 0x001ea80000100800 */
[----:B------:R-:W2:Y:S02]  /*56bc0*/  LDL R5, [R1+0x244] ;  /* 0x0002440001057983 */ /* 0x000ea40000100800 */
[----:B--2---:R-:W-:Y:S02]  /*56bd0*/  HMMA.16816.F32 R4, R16, R4, R24 ;  /* 0x000000041004723c */ /* 0x004fe40000001818 */
[----:B------:R-:W4:Y:S01]  /*56be0*/  LDL.LU.64 R24, [R1+0x33b8] ;  /* 0x0033b80001187983 */ /* 0x000f220000300a00 */
[----:B------:R-:W-:-:S15]  /*56bf0*/  IMAD.MOV.U32 R0, RZ, RZ, R21 ;  /* 0x000000ffff007224 */ /* 0x000fde00078e0015 */
[----:B------:R-:W-:-:S05]  /*56c00*/  NOP ;  /* 0x0000000000007918 */ /* 0x000fca0000000000 */
[----:B------:R0:W-:Y:S04]  /*56c10*/  STL.64 [R1+0x390], R4 ;  /* 0x0003900401007387 */ /* 0x0001e80000100a00 */
[----:B------:R-:W-:Y:S04]  /*56c20*/  STL.64 [R1+0x398], R6 ;  /* 0x0003980601007387 */ /* 0x000fe80000100a00 */
[----:B------:R-:W2:Y:S01]  /*56c30*/  LDL.LU.64 R26, [R1+0x33b0] ;  /* 0x0033b000011a7983 */ /* 0x000ea20000300a00 */
[----:B----4-:R-:W-:Y:S06]  /*56c40*/  HMMA.16816.F32 R8, R16, R24, R8 ;  /* 0x000000181008723c */ /* 0x010fec0000001808 */
[----:B0-----:R-:W-:-:S02]  /*56c50*/  IMAD.MOV.U32 R5, RZ, RZ, R24 ;  /* 0x000000ffff057224 */ /* 0x001fc400078e0018 */
[----:B------:R-:W-:Y:S02]  /*56c60*/  IMAD.MOV.U32 R4, RZ, RZ, R25 ;  /* 0x000000ffff047224 */ /* 0x000fe400078e0019 */
[----:B------:R-:W2:-:S14]  /*56c70*/  LDL.LU.64 R24, [R1+0x33a8] ;  /* 0x0033a80001187983 */ /* 0x000e9c0000300a00 */
[----:B------:R-:W-:Y:S02]  /*56c80*/  IMAD.MOV.U32 R29, RZ, RZ, R9 ;  /* 0x000000ffff1d7224 */ /* 0x000fe400078e0009 */
[----:B------:R-:W-:Y:S02]  /*56c90*/  IMAD.MOV.U32 R28, RZ, RZ, R8 ;  /* 0x000000ffff1c7224 */ /* 0x000fe400078e0008 */
[----:B------:R-:W-:Y:S02]  /*56ca0*/  IMAD.MOV.U32 R20, RZ, RZ, R10 ;  /* 0x000000ffff147224 */ /* 0x000fe400078e000a */
[----:B------:R-:W-:Y:S01]  /*56cb0*/  IMAD.MOV.U32 R21, RZ, RZ, R11 ;  /* 0x000000ffff157224 */ /* 0x000fe200078e000b */
[----:B------:R-:W-:Y:S04]  /*56cc0*/  STL [R1+0x3098], R29 ;  /* 0x0030981d01007387 */ /* 0x000fe80000100800 */
[----:B------:R-:W-:Y:S04]  /*56cd0*/  STL [R1+0x3094], R28 ;  /* 0x0030941c01007387 */ /* 0x000fe80000100800 */
[----:B------:R-:W-:Y:S04]  /*56ce0*/  STL.64 [R1+0x2f20], R22 ;  /* 0x002f201601007387 */ /* 0x000fe80000100a00 */
[----:B------:R0:W-:Y:S04]  /*56cf0*/  STL.64 [R1+0x2f18], R20 ;  /* 0x002f181401007387 */ /* 0x0001e80000100a00 */
[----:B0-----:R-:W3:Y:S04]  /*56d00*/  LDL.LU R20, [R1+0x1b0] ;  /* 0x0001b00001147983 */ /* 0x001ee80000300800 */
[----:B------:R-:W3:Y:S01]  /*56d10*/  LDL.LU R21, [R1+0x1b4] ;  /* 0x0001b40001157983 */ /* 0x000ee20000300800 */
[----:B------:R-:W-:-:S02]  /*56d20*/  IMAD.MOV.U32 R7, RZ, RZ, R12 ;  /* 0x000000ffff077224 */ /* 0x000fc400078e000c */
[----:B------:R-:W-:Y:S01]  /*56d30*/  IMAD.MOV.U32 R6, RZ, RZ, R13 ;  /* 0x000000ffff067224 */ /* 0x000fe200078e000d */
[----:B--2---:R-:W-:Y:S01]  /*56d40*/  HMMA.16816.F32 R8, R16, R12, R24 ;  /* 0x0000000c1008723c */ /* 0x004fe20000001818 */
[----:B---3--:R0:W-:-:S15]  /*56d50*/  STL.64 [R1+0x3350], R20 ;  /* 0x0033501401007387 */ /* 0x0081de0000100a00 */
[----:B------:R-:W-:-:S07]  /*56d60*/  NOP ;  /* 0x0000000000007918 */ /* 0x000fce0000000000 */
[----:B------:R-:W-:Y:S04]  /*56d70*/  STL.64 [R1+0x370], R8 ;  /* 0x0003700801007387 */ /* 0x000fe80000100a00 */
[----:B------:R-:W-:Y:S04]  /*56d80*/  STL.64 [R1+0x378], R10 ;  /* 0x0003780a01007387 */ /* 0x000fe80000100a00 */
[----:B------:R-:W2:Y:S04]  /*56d90*/  LDL.64 R12, [R1+0x1f0] ;  /* 0x0001f000010c7983 */ /* 0x000ea80000100a00 */
[----:B--2---:R1:W-:Y:S04]  /*56da0*/  STL.64 [R1+0x3390], R12 ;  /* 0x0033900c01007387 */ /* 0x0043e80000100a00 */
[----:B0-----:R-:W2:Y:S04]  /*56db0*/  LDL.LU R20, [R1+0x660] ;  /* 0x0006600001147983 */ /* 0x001ea80000300800 */
[----:B------:R-:W2:Y:S04]  /*56dc0*/  LDL.LU R21, [R1+0x664] ;  /* 0x0006640001157983 */ /* 0x000ea80000300800 */
[----:B------:R-:W3:Y:S04]  /*56dd0*/  LDL.LU R22, [R1+0x668] ;  /* 0x0006680001167983 */ /* 0x000ee80000300800 */
[----:B------:R-:W3:Y:S04]  /*56de0*/  LDL.LU R23, [R1+0x66c] ;  /* 0x00066c0001177983 */ /* 0x000ee80000300800 */
[----:B-1----:R-:W4:Y:S04]  /*56df0*/  LDL.64 R12, [R1+0x210] ;  /* 0x00021000010c7983 */ /* 0x002f280000100a00 */
[----:B------:R-:W2:Y:S04]  /*56e00*/  LDL.LU R24, [R1+0x690] ;  /* 0x0006900001187983 */ /* 0x000ea80000300800 */
[----:B------:R-:W2:Y:S04]  /*56e10*/  LDL.LU R25, [R1+0x694] ;  /* 0x0006940001197983 */ /* 0x000ea80000300800 */
[----:B------:R-:W3:Y:S04]  /*56e20*/  LDL.LU R26, [R1+0x698] ;  /* 0x00069800011a7983 */ /* 0x000ee80000300800 */
[----:B------:R-:W3:Y:S04]  /*56e30*/  LDL.LU R27, [R1+0x69c] ;  /* 0x00069c00011b7983 */ /* 0x000ee80000300800 */
[----:B---3--:R-:W-:Y:S04]  /*56e40*/  STL.64 [R1+0x33a0], R26 ;  /* 0x0033a01a01007387 */ /* 0x008fe80000100a00 */
[----:B--2---:R0:W-:Y:S04]  /*56e50*/  STL.64 [R1+0x3398], R24 ;  /* 0x0033981801007387 */ /* 0x0041e80000100a00 */
[----:B0-----:R-:W4:Y:S04]  /*56e60*/  LDL.LU R24, [R1+0x6a0] ;  /* 0x0006a00001187983 */ /* 0x001f280000300800 */
[----:B------:R-:W4:Y:S04]  /*56e70*/  LDL.LU R25, [R1+0x6a4] ;  /* 0x0006a40001197983 */ /* 0x000f280000300800 */
[----:B------:R-:W4:Y:S04]  /*56e80*/  LDL.LU R26, [R1+0x6a8] ;  /* 0x0006a800011a7983 */ /* 0x000f280000300800 */
[----:B------:R-:W4:Y:S04]  /*56e90*/  LDL.LU R27, [R1+0x6ac] ;  /* 0x0006ac00011b7983 */ /* 0x000f280000300800 */
[----:B------:R-:W2:Y:S04]  /*56ea0*/  LDL.64 R8, [R1+0x200] ;  /* 0x0002000001087983 */ /* 0x000ea80000100a00 */
[----:B------:R-:W-:Y:S04]  /*56eb0*/  STL.64 [R1+0x3360], R22 ;  /* 0x0033601601007387 */ /* 0x000fe80000100a00 */
[----:B------:R0:W-:Y:S04]  /*56ec0*/  STL.64 [R1+0x3358], R20 ;  /* 0x0033581401007387 */ /* 0x0001e80000100a00 */
[----:B0-----:R-:W3:Y:S04]  /*56ed0*/  LDL.64 R20, [R1+0x1e0] ;  /* 0x0001e00001147983 */ /* 0x001ee80000100a00 */
[----:B---3--:R0:W-:Y:S04]  /*56ee0*/  STL.64 [R1+0x3370], R20 ;  /* 0x0033701401007387 */ /* 0x0081e80000100a00 */
[----:B0-----:R-:W3:Y:S04]  /*56ef0*/  LDL.LU R20, [R1+0x680] ;  /* 0x0006800001147983 */ /* 0x001ee80000300800 */
[----:B------:R-:W3:Y:S04]  /*56f00*/  LDL.LU R21, [R1+0x684] ;  /* 0x0006840001157983 */ /* 0x000ee80000300800 */
[----:B------:R-:W3:Y:S04]  /*56f10*/  LDL.LU R22, [R1+0x688] ;  /* 0x0006880001167983 */ /* 0x000ee80000300800 */
[----:B------:R-:W3:Y:S04]  /*56f20*/  LDL.LU R23, [R1+0x68c] ;  /* 0x00068c0001177983 */ /* 0x000ee80000300800 */
[----:B------:R-:W-:Y:S04]  /*56f30*/  STL.64 [R1+0x3328], R6 ;  /* 0x0033280601007387 */ /* 0x000fe80000100a00 */
[----:B------:R0:W-:Y:S04]  /*56f40*/  STL.64 [R1+0x3320], R4 ;  /* 0x0033200401007387 */ /* 0x0001e80000100a00 */
[----:B0-----:R-:W4:Y:S04]  /*56f50*/  LDL.LU R4, [R1+0x530] ;  /* 0x0005300001047983 */ /* 0x001f280000300800 */
[----:B------:R-:W4:Y:S04]  /*56f60*/  LDL.LU R5, [R1+0x534] ;  /* 0x0005340001057983 */ /* 0x000f280000300800 */
[----:B------:R-:W2:Y:S04]  /*56f70*/  LDL.LU R6, [R1+0x538] ;  /* 0x0005380001067983 */ /* 0x000ea80000300800 */
[----:B------:R-:W2:Y:S04]  /*56f80*/  LDL.LU R7, [R1+0x53c] ;  /* 0x00053c0001077983 */ /* 0x000ea80000300800 */
[----:B--2---:R-:W-:Y:S04]  /*56f90*/  STL.64 [R1+0x3338], R6 ;  /* 0x0033380601007387 */ /* 0x004fe80000100a00 */
[----:B----4-:R0:W-:Y:S04]  /*56fa0*/  STL.64 [R1+0x3330], R4 ;  /* 0x0033300401007387 */ /* 0x0101e80000100a00 */
[----:B0-----:R-:W2:Y:S04]  /*56fb0*/  LDL.LU R4, [R1+0x3e0] ;  /* 0x0003e00001047983 */ /* 0x001ea80000300800 */
[----:B------:R-:W2:Y:S04]  /*56fc0*/  LDL.LU R5, [R1+0x3e4] ;  /* 0x0003e40001057983 */ /* 0x000ea80000300800 */
[----:B------:R-:W4:Y:S04]  /*56fd0*/  LDL.LU R6, [R1+0x3e8] ;  /* 0x0003e80001067983 */ /* 0x000f280000300800 */
[----:B------:R-:W4:Y:S01]  /*56fe0*/  LDL.LU R7, [R1+0x3ec] ;  /* 0x0003ec0001077983 */ /* 0x000f220000300800 */
[----:B------:R-:W-:Y:S03]  /*56ff0*/  HMMA.16816.F32 R24, R16, R12, R24 ;  /* 0x0000000c1018723c */ /* 0x000fe60000001818 */
[----:B----4-:R-:W-:Y:S04]  /*57000*/  STL.64 [R1+0x3348], R6 ;  /* 0x0033480601007387 */ /* 0x010fe80000100a00 */
[----:B--2---:R0:W-:Y:S04]  /*57010*/  STL.64 [R1+0x3340], R4 ;  /* 0x0033400401007387 */ /* 0x0041e80000100a00 */
[----:B0-----:R-:W2:Y:S01]  /*57020*/  LDL.64 R4, [R1+0x1d0] ;  /* 0x0001d00001047983 */ /* 0x001ea20000100a00 */
[----:B------:R-:W-:-:S02]  /*57030*/  IMAD.MOV.U32 R29, RZ, RZ, R12 ;  /* 0x000000ffff1d7224 */ /* 0x000fc400078e000c */
[----:B------:R-:W-:Y:S01]  /*57040*/  IMAD.MOV.U32 R28, RZ, RZ, R13 ;  /* 0x000000ffff1c7224 */ /* 0x000fe200078e000d */
[----:B--2---:R0:W-:Y:S04]  /*57050*/  STL.64 [R1+0x3368], R4 ;  /* 0x0033680401007387 */ /* 0x0041e80000100a00 */
[----:B0-----:R-:W2:Y:S04]  /*57060*/  LDL.LU R4, [R1+0x670] ;  /* 0x0006700001047983 */ /* 0x001ea80000300800 */
[----:B------:R-:W2:Y:S04]  /*57070*/  LDL.LU R5, [R1+0x674] ;  /* 0x0006740001057983 */ /* 0x000ea80000300800 */
[----:B------:R-:W2:Y:S04]  /*57080*/  LDL.LU R6, [R1+0x678] ;  /* 0x0006780001067983 */ /* 0x000ea80000300800 */
[----:B------:R-:W2:Y:S04]  /*57090*/  LDL.LU R7, [R1+0x67c] ;  /* 0x00067c0001077983 */ /* 0x000ea80000300800 */
[----:B------:R-:W-:Y:S04]  /*570a0*/  STL.64 [R1+0x360], R24 ;  /* 0x0003601801007387 */ /* 0x000fe80000100a00 */
[----:B------:R0:W-:Y:S04]  /*570b0*/  STL.64 [R1+0x368], R26 ;  /* 0x0003681a01007387 */ /* 0x0001e80000100a00 */
[----:B0-----:R-:W4:Y:S04]  /*570c0*/  LDL.LU.64 R26, [R1+0x33a0] ;  /* 0x0033a000011a7983 */ /* 0x001f280000300a00 */
[----:B------:R-:W4:Y:S04]  /*570d0*/  LDL.LU.64 R24, [R1+0x3398] ;  /* 0x0033980001187983 */ /* 0x000f280000300a00 */
[----:B------:R-:W3:Y:S01]  /*570e0*/  LDL.LU.64 R12, [R1+0x3390] ;  /* 0x00339000010c7983 */ /* 0x000ee20000300a00 */
[C---:B----4-:R-:W-:Y:S06]  /*570f0*/  HMMA.16816.F32 R24, R16.reuse, R8, R24 ;  /* 0x000000081018723c */ /* 0x050fec0000001818 */
[----:B---3--:R-:W-:-:S15]  /*57100*/  HMMA.16816.F32 R20, R16, R12, R20 ;  /* 0x0000000c1014723c */ /* 0x008fde0000001814 */
[----:B------:R-:W-:-:S02]  /*57110*/  NOP ;  /* 0x0000000000007918 */ /* 0x000fc40000000000 */
[----:B------:R0:W-:Y:S04]  /*57120*/  STL.64 [R1+0x350], R24 ;  /* 0x0003501801007387 */ /* 0x0001e80000100a00 */
[----:B------:R1:W-:Y:S01]  /*57130*/  STL.64 [R1+0x358], R26 ;  /* 0x0003581a01007387 */ /* 0x0003e20000100a00 */
[----:B0-----:R-:W-:-:S03]  /*57140*/  IMAD.MOV.U32 R25, RZ, RZ, R8 ;  /* 0x000000ffff197224 */ /* 0x001fc600078e0008 */
[----:B-1----:R-:W3:Y:S01]  /*57150*/  LDL.LU R26, [R1+0x3388] ;  /* 0x00338800011a7983 */ /* 0x002ee20000300800 */
[----:B------:R-:W-:-:S03]  /*57160*/  IMAD.MOV.U32 R8, RZ, RZ, R9 ;  /* 0x000000ffff087224 */ /* 0x000fc600078e0009 */
[----:B------:R-:W4:Y:S04]  /*57170*/  LDL.LU.64 R10, [R1+0x3380] ;  /* 0x00338000010a7983 */ /* 0x000f280000300a00 */
[----:B------:R-:W3:Y:S04]  /*57180*/  LDL.LU R9, [R1+0x3378] ;  /* 0x0033780001097983 */ /* 0x000ee80000300800 */
[----:B------:R0:W-:Y:S04]  /*57190*/  STL.64 [R1+0x340], R20 ;  /* 0x0003401401007387 */ /* 0x0001e80000100a00 */
[----:B------:R-:W-:Y:S04]  /*571a0*/  STL.64 [R1+0x348], R22 ;  /* 0x0003481601007387 */ /* 0x000fe80000100a00 */
[----:B0-----:R-:W2:Y:S01]  /*571b0*/  LDL.LU.64 R20, [R1+0x3370] ;  /* 0x0033700001147983 */ /* 0x001ea20000300a00 */
[----:B------:R-:W-:-:S02]  /*571c0*/  IMAD.MOV.U32 R27, RZ, RZ, R12 ;  /* 0x000000ffff1b7224 */ /* 0x000fc400078e000c */
[----:B------:R-:W-:Y:S01]  /*571d0*/  IMAD.MOV.U32 R24, RZ, RZ, R13 ;  /* 0x000000ffff187224 */ /* 0x000fe200078e000d */
[----:B------:R-:W4:Y:S04]  /*571e0*/  LDL.LU R12, [R1+0x500] ;  /* 0x00050000010c7983 */ /* 0x000f280000300800 */
[----:B------:R-:W4:Y:S04]  /*571f0*/  LDL.LU R13, [R1+0x504] ;  /* 0x00050400010d7983 */ /* 0x000f280000300800 */
[----:B------:R-:W3:Y:S04]  /*57200*/  LDL.LU R14, [R1+0x508] ;  /* 0x00050800010e7983 */ /* 0x000ee80000300800 */
[----:B------:R-:W3:Y:S01]  /*57210*/  LDL.LU R15, [R1+0x50c] ;  /* 0x00050c00010f7983 */ /* 0x000ee20000300800 */
[----:B--2---:R-:W-:Y:S03]  /*57220*/  HMMA.16816.F32 R4, R16, R20, R4 ;  /* 0x000000141004723c */ /* 0x004fe60000001804 */
[----:B---3--:R-:W-:Y:S04]  /*57230*/  STL.64 [R1+0x31c0], R14 ;  /* 0x0031c00e01007387 */ /* 0x008fe80000100a00 */
[----:B----4-:R0:W-:Y:S04]  /*57240*/  STL.64 [R1+0x31b8], R12 ;  /* 0x0031b80c01007387 */ /* 0x0101e80000100a00 */
[----:B0-----:R-:W2:Y:S04]  /*57250*/  LDL R12, [R1+0x1c0] ;  /* 0x0001c000010c7983 */ /* 0x001ea80000100800 */
[----:B------:R-:W2:Y:S08]  /*57260*/  LDL R13, [R1+0x1c4] ;  /* 0x0001c400010d7983 */ /* 0x000eb00000100800 */
[----:B------:R0:W-:Y:S04]  /*57270*/  STL.64 [R1+0x330], R4 ;  /* 0x0003300401007387 */ /* 0x0001e80000100a00 */
[----:B------:R-:W-:Y:S01]  /*57280*/  STL.64 [R1+0x338], R6 ;  /* 0x0003380601007387 */ /* 0x000fe20000100a00 */
[----:B------:R-:W-:-:S02]  /*57290*/  IMAD.MOV.U32 R15, RZ, RZ, R20 ;  /* 0x000000ffff0f7224 */ /* 0x000fc400078e0014 */
[----:B------:R-:W-:Y:S01]  /*572a0*/  IMAD.MOV.U32 R14, RZ, RZ, R21 ;  /* 0x000000ffff0e7224 */ /* 0x000fe200078e0015 */
[----:B0-----:R-:W3:Y:S04]  /*572b0*/  LDL.LU.64 R4, [R1+0x3368] ;  /* 0x0033680001047983 */ /* 0x001ee80000300a00 */
[----:B------:R-:W3:Y:S04]  /*572c0*/  LDL.LU.64 R22, [R1+0x3360] ;  /* 0x0033600001167983 */ /* 0x000ee80000300a00 */
[----:B------:R-:W3:Y:S02]  /*572d0*/  LDL.LU.64 R20, [R1+0x3358] ;  /* 0x0033580001147983 */ /* 0x000ee40000300a00 */
[----:B---3--:R-:W-:-:S15]  /*572e0*/  HMMA.16816.F32 R20, R16, R4, R20 ;  /* 0x000000041014723c */ /* 0x008fde0000001814 */
[----:B------:R-:W-:-:S08]  /*572f0*/  NOP ;  /* 0x0000000000007918 */ /* 0x000fd00000000000 */
[----:B------:R0:W-:Y:S04]  /*57300*/  STL.64 [R1+0x3f0], R20 ;  /* 0x0003f01401007387 */ /* 0x0001e80000100a00 */
[----:B------:R1:W-:Y:S04]  /*57310*/  STL.64 [R1+0x3f8], R22 ;  /* 0x0003f81601007387 */ /* 0x0003e80000100a00 */
[----:B0-----:R-:W3:Y:S01]  /*57320*/  LDL.LU.64 R20, [R1+0x3350] ;  /* 0x0033500001147983 */ /* 0x001ee20000300a00 */
[----:B-1----:R-:W-:Y:S02]  /*57330*/  IMAD.MOV.U32 R23, RZ, RZ, R4 ;  /* 0x000000ffff177224 */ /* 0x002fe400078e0004 */
[----:B------:R-:W-:Y:S01]  /*57340*/  IMAD.MOV.U32 R22, RZ, RZ, R5 ;  /* 0x000000ffff167224 */ /* 0x000fe200078e0005 */
[----:B------:R-:W2:Y:S04]  /*57350*/  LDL.LU.64 R6, [R1+0x3348] ;  /* 0x0033480001067983 */ /* 0x000ea80000300a00 */
[----:B------:R-:W2:Y:S02]  /*57360*/  LDL.LU.64 R4, [R1+0x3340] ;  /* 0x0033400001047983 */ /* 0x000ea40000300a00 */
[----:B--2---:R-:W-:-:S15]  /*57370*/  HMMA.16816.F32 R4, R16, R12, R4 ;  /* 0x0000000c1004723c */ /* 0x004fde0000001804 */
[----:B------:R-:W-:-:S08]  /*57380*/  NOP ;  /* 0x0000000000007918 */ /* 0x000fd00000000000 */
[----:B------:R-:W-:Y:S04]  /*57390*/  STL.64 [R1+0x3e0], R4 ;  /* 0x0003e00401007387 */ /* 0x000fe80000100a00 */
[----:B------:R0:W-:Y:S04]  /*573a0*/  STL.64 [R1+0x3e8], R6 ;  /* 0x0003e80601007387 */ /* 0x0001e80000100a00 */
[----:B0-----:R-:W3:Y:S04]  /*573b0*/  LDL.LU.64 R6, [R1+0x3338] ;  /* 0x0033380001067983 */ /* 0x001ee80000300a00 */
[----:B------:R-:W3:Y:S04]  /*573c0*/  LDL.LU.64 R4, [R1+0x3330] ;  /* 0x0033300001047983 */ /* 0x000ee80000300a00 */
[----:B------:R0:W-:Y:S02]  /*573d0*/  STL.64 [R1+0x31d0], R12 ;  /* 0x0031d00c01007387 */ /* 0x0001e40000100a00 */
[----:B0-----:R-:W-:-:S02]  /*573e0*/  IMAD.MOV.U32 R12, RZ, RZ, R23 ;  /* 0x000000ffff0c7224 */ /* 0x001fc400078e0017 */
[----:B------:R-:W-:-:S05]  /*573f0*/  IMAD.MOV.U32 R13, RZ, RZ, R22 ;  /* 0x000000ffff0d7224 */ /* 0x000fca00078e0016 */
[----:B------:R0:W-:Y:S02]  /*57400*/  STL.64 [R1+0x31e8], R12 ;  /* 0x0031e80c01007387 */ /* 0x0001e40000100a00 */
[----:B0-----:R-:W-:Y:S02]  /*57410*/  IMAD.MOV.U32 R12, RZ, RZ, R15 ;  /* 0x000000ffff0c7224 */ /* 0x001fe400078e000f */
[----:B------:R-:W-:Y:S01]  /*57420*/  IMAD.MOV.U32 R13, RZ, RZ, R14 ;  /* 0x000000ffff0d7224 */ /* 0x000fe200078e000e */
[----:B---3--:R-:W-:Y:S01]  /*57430*/  HMMA.16816.F32 R16, R16, R20, R4 ;  /* 0x000000141010723c */ /* 0x008fe20000001804 */
[----:B------:R-:W2:Y:S04]  /*57440*/  LDL.LU.64 R6, [R1+0x3328] ;  /* 0x0033280001067983 */ /* 0x000ea80000300a00 */
[----:B------:R-:W3:-:S15]  /*57450*/  LDL.LU.64 R4, [R1+0x3320] ;  /* 0x0033200001047983 */ /* 0x000ede0000300a00 */
[----:B------:R-:W-:-:S03]  /*57460*/  NOP ;  /* 0x0000000000007918 */ /* 0x000fc60000000000 */
[----:B------:R-:W-:Y:S04]  /*57470*/  STL.64 [R1+0x320], R16 ;  /* 0x0003201001007387 */ /* 0x000fe80000100a00 */
[----:B------:R-:W-:Y:S04]  /*57480*/  STL.64 [R1+0x328], R18 ;  /* 0x0003281201007387 */ /* 0x000fe80000100a00 */
[----:B------:R-:W-:Y:S04]  /*57490*/  STL.64 [R1+0x3200], R12 ;  /* 0x0032000c01007387 */ /* 0x000fe80000100a00 */
[----:B------:R0:W-:Y:S04]  /*574a0*/  STL.64 [R1+0x31c8], R20 ;  /* 0x0031c81401007387 */ /* 0x0001e80000100a00 */
[----:B0-----:R-:W4:Y:S04]  /*574b0*/  LDL.LU R20, [R1+0x590] ;  /* 0x0005900001147983 */ /* 0x001f280000300800 */
[----:B------:R-:W4:Y:S04]  /*574c0*/  LDL.LU R21, [R1+0x594] ;  /* 0x0005940001157983 */ /* 0x000f280000300800 */
[----:B------:R-:W2:Y:S04]  /*574d0*/  LDL.LU R22, [R1+0x598] ;  /* 0x0005980001167983 */ /* 0x000ea80000300800 */
[----:B------:R-:W2:Y:S01]  /*574e0*/  LDL.LU R23, [R1+0x59c] ;  /* 0x00059c0001177983 */ /* 0x000ea20000300800 */
[----:B------:R-:W-:-:S02]  /*574f0*/  IMAD.MOV.U32 R12, RZ, RZ, R27 ;  /* 0x000000ffff0c7224 */ /* 0x000fc400078e001b */
[----:B------:R-:W-:Y:S01]  /*57500*/  IMAD.MOV.U32 R13, RZ, RZ, R24 ;  /* 0x000000ffff0d7224 */ /* 0x000fe200078e0018 */
[----:B------:R-:W3:Y:S04]  /*57510*/  LDL.LU R27, [R1+0x3318] ;  /* 0x00331800011b7983 */ /* 0x000ee80000300800 */
        /* <DEDUP_REMOVED lines=30> */
[----:B------:R3:W-:Y:S02]  /*57700*/  STL.64 [R1+0x3260], R12 ;  /* 0x0032600c01007387 */ /* 0x0007e40000100a00 */
[----:B---3--:R-:W-:Y:S02]  /*57710*/  IMAD.MOV.U32 R12, RZ, RZ, R5 ;  /* 0x000000ffff0c7224 */ /* 0x008fe400078e0005 */
[----:B------:R-:W-:Y:S01]  /*57720*/  IMAD.MOV.U32 R13, RZ, RZ, R4 ;  /* 0x000000ffff0d7224 */ /* 0x000fe200078e0004 */
[----:B----4-:R-:W-:Y:S04]  /*57730*/  STL.64 [R1+0x3228], R22 ;  /* 0x0032281601007387 */ /* 0x010fe80000100a00 */
[----:B--2---:R0:W-:Y:S04]  /*57740*/  STL.64 [R1+0x3220], R20 ;  /* 0x0032201401007387 */ /* 0x0041e80000100a00 */
[----:B0-----:R-:W2:Y:S04]  /*57750*/  LDL.LU R20, [R1+0x5d0] ;  /* 0x0005d00001147983 */ /* 0x001ea80000300800 */
[----:B------:R-:W2:Y:S04]  /*57760*/  LDL.LU R21, [R1+0x5d4] ;  /* 0x0005d40001157983 */ /* 0x000ea80000300800 */
[----:B------:R-:W3:Y:S04]  /*57770*/  LDL.LU R22, [R1+0x5d8] ;  /* 0x0005d80001167983 */ /* 0x000ee80000300800 */
[----:B------:R-:W3:Y:S04]  /*57780*/  LDL.LU R23, [R1+0x5dc] ;  /* 0x0005dc0001177983 */ /* 0x000ee80000300800 */
[----:B------:R0:W-:Y:S04]  /*57790*/  STL.64 [R1+0x3278], R12 ;  /* 0x0032780c01007387 */ /* 0x0001e80000100a00 */
[----:B0-----:R-:W4:Y:S04]  /*577a0*/  LDL.LU R12, [R1+0x610] ;  /* 0x00061000010c7983 */ /* 0x001f280000300800 */
[----:B------:R-:W4:Y:S04]  /*577b0*/  LDL.LU R13, [R1+0x614] ;  /* 0x00061400010d7983 */ /* 0x000f280000300800 */
[----:B------:R-:W2:Y:S04]  /*577c0*/  LDL.LU R14, [R1+0x618] ;  /* 0x00061800010e7983 */ /* 0x000ea80000300800 */
[----:B------:R-:W2:Y:S04]  /*577d0*/  LDL.LU R15, [R1+0x61c] ;  /* 0x00061c00010f7983 */ /* 0x000ea80000300800 */
[----:B--2---:R-:W-:Y:S04]  /*577e0*/  STL.64 [R1+0x3288], R14 ;  /* 0x0032880e01007387 */ /* 0x004fe80000100a00 */
[----:B----4-:R0:W-:Y:S02]  /*577f0*/  STL.64 [R1+0x3280], R12 ;  /* 0x0032800c01007387 */ /* 0x0101e40000100a00 */
[----:B0-----:R-:W-:-:S02]  /*57800*/  IMAD.MOV.U32 R12, RZ, RZ, R9 ;  /* 0x000000ffff0c7224 */ /* 0x001fc400078e0009 */
[----:B------:R-:W-:Y:S01]  /*57810*/  IMAD.MOV.U32 R13, RZ, RZ, R0 ;  /* 0x000000ffff0d7224 */ /* 0x000fe200078e0000 */
[----:B------:R-:W2:Y:S04]  /*57820*/  LDL.LU R9, [R1+0x3308] ;  /* 0x0033080001097983 */ /* 0x000ea80000300800 */
        /* <DEDUP_REMOVED lines=55> */
[----:B------:R-:W3:Y:S01]  /*57ba0*/  LDL.LU R23, [R1+0x64c] ;  /* 0x00064c0001177983 */ /* 0x000ee20000300800 */
[----:B------:R-:W-:-:S02]  /*57bb0*/  IMAD.MOV.U32 R13, RZ, RZ, R26 ;  /* 0x000000ffff0d7224 */ /* 0x000fc400078e001a */
[----:B------:R-:W0:Y:S01]  /*57bc0*/  S2R R26, SR_TID.X ;  /* 0x00000000001a7919 */ /* 0x000e220000002100 */
[----:B---3--:R-:W-:Y:S04]  /*57bd0*/  STL.64 [R1+0x32e0], R22 ;  /* 0x0032e01601007387 */ /* 0x008fe80000100a00 */
[----:B--2---:R1:W-:Y:S04]  /*57be0*/  STL.64 [R1+0x32d8], R20 ;  /* 0x0032d81401007387 */ /* 0x0043e80000100a00 */
[----:B-1----:R-:W2:Y:S04]  /*57bf0*/  LDL.LU R20, [R1+0x650] ;  /* 0x0006500001147983 */ /* 0x002ea80000300800 */
[----:B------:R-:W2:Y:S04]  /*57c00*/  LDL.LU R21, [R1+0x654] ;  /* 0x0006540001157983 */ /* 0x000ea80000300800 */
[----:B------:R-:W2:Y:S04]  /*57c10*/  LDL.LU R22, [R1+0x658] ;  /* 0x0006580001167983 */ /* 0x000ea80000300800 */
[----:B------:R-:W2:Y:S04]  /*57c20*/  LDL.LU R23, [R1+0x65c] ;  /* 0x00065c0001177983 */ /* 0x000ea80000300800 */
[----:B------:R-:W-:Y:S04]  /*57c30*/  STL.64 [R1+0x310], R4 ;  /* 0x0003100401007387 */ /* 0x000fe80000100a00 */
[----:B------:R1:W-:Y:S04]  /*57c40*/  STL.64 [R1+0x318], R6 ;  /* 0x0003180601007387 */ /* 0x0003e80000100a00 */
[----:B-1----:R-:W3:Y:S04]  /*57c50*/  LDL.LU.64 R6, [R1+0x32f0] ;  /* 0x0032f00001067983 */ /* 0x002ee80000300a00 */
[----:B------:R-:W4:Y:S01]  /*57c60*/  LDL.LU.64 R4, [R1+0x32e8] ;  /* 0x0032e80001047983 */ /* 0x000f220000300a00 */
[----:B------:R-:W-:Y:S01]  /*57c70*/  IMAD.MOV.U32 R12, RZ, RZ, R27 ;  /* 0x000000ffff0c7224 */ /* 0x000fe200078e001b */
[C---:B0-----:R-:W-:Y:S01]  /*57c80*/  LOP3.LUT R27, R26.reuse, 0x7, RZ, 0xc0, !PT ;  /* 0x000000071a1b7812 */ /* 0x041fe200078ec0ff */
[----:B------:R-:W-:-:S04]  /*57c90*/  IMAD.SHL.U32 R0, R26, 0x2, RZ ;  /* 0x000000021a007824 */ /* 0x000fc800078e00ff */
[----:B------:R-:W-:Y:S02]  /*57ca0*/  IMAD R27, R27, 0x90, RZ ;  /* 0x000000901b1b7824 */ /* 0x000fe400078e02ff */
[----:B------:R-:W-:-:S03]  /*57cb0*/  IMAD.SHL.U32 R26, R26, 0x40, RZ ;  /* 0x000000401a1a7824 */ /* 0x000fc600078e00ff */
[----:B------:R-:W-:-:S04]  /*57cc0*/  LOP3.LUT R27, R27, 0x10, R0, 0x78, !PT ;  /* 0x000000101b1b7812 */ /* 0x000fc800078e7800 */
[----:B------:R-:W-:-:S04]  /*57cd0*/  LOP3.LUT R27, R27, 0x400, R26, 0xf8, !PT ;  /* 0x000004001b1b7812 */ /* 0x000fc800078ef81a */
[----:B------:R-:W-:Y:S01]  /*57ce0*/  LOP3.LUT R27, R27, 0x60, RZ, 0x3c, !PT ;  /* 0x000000601b1b7812 */ /* 0x000fe200078e3cff */
[----:B----4-:R-:W-:-:S15]  /*57cf0*/  HMMA.16816.F32 R16, R8, R4, R16 ;  /* 0x000000040810723c */ /* 0x010fde0000001810 */
[----:B------:R-:W-:-:S08]  /*57d00*/  NOP ;  /* 0x0000000000007918 */ /* 0x000fd00000000000 */
[----:B------:R-:W-:Y:S04]  /*57d10*/  STL.64 [R1+0x300], R16 ;  /* 0x0003001001007387 */ /* 0x000fe80000100a00 */
[----:B------:R-:W-:Y:S04]  /*57d20*/  STL.64 [R1+0x308], R18 ;  /* 0x0003081201007387 */ /* 0x000fe80000100a00 */
[----:B------:R-:W0:Y:S01]  /*57d30*/  LDSM.16.MT88.4 R16, [R27+UR4+0x12000] ;  /* 0x012000041b10783b */ /* 0x000e220008004200 */
[C---:B--2---:R-:W-:Y:S03]  /*57d40*/  HMMA.16816.F32 R12, R8.reuse, R12, R20 ;  /* 0x0000000c080c723c */ /* 0x044fe60000001814 */
[----:B0-----:R-:W-:Y:S04]  /*57d50*/  STL [R1+0x30a8], R16 ;  /* 0x0030a81001007387 */ /* 0x001fe80000100800 */
[----:B------:R0:W-:Y:S04]  /*57d60*/  STL [R1+0x30a4], R17 ;  /* 0x0030a41101007387 */ /* 0x0001e80000100800 */
[----:B------:R-:W-:Y:S04]  /*57d70*/  STL [R1+0x30a0], R18 ;  /* 0x0030a01201007387 */ /* 0x000fe80000100800 */
[----:B------:R-:W-:Y:S04]  /*57d80*/  STL [R1+0x309c], R19 ;  /* 0x00309c1301007387 */ /* 0x000fe80000100800 */
[----:B0-----:R-:W2:Y:S04]  /*57d90*/  LDL.LU.64 R16, [R1+0x240] ;  /* 0x0002400001107983 */ /* 0x001ea80000300a00 */
        /* <DEDUP_REMOVED lines=31> */
[----:B0-----:R-:W4:Y:S04]  /*57f90*/  LDL.LU.64 R12, [R1+0x3278] ;  /* 0x00327800010c7983 */ /* 0x001f280000300a00 */
[----:B------:R0:W-:Y:S04]  /*57fa0*/  STL.64 [R1+0x3180], R16 ;  /* 0x0031801001007387 */ /* 0x0001e80000100a00 */
[----:B0-----:R-:W2:Y:S04]  /*57fb0*/  LDL.LU R16, [R1+0x4f0] ;  /* 0x0004f00001107983 */ /* 0x001ea80000300800 */
[----:B------:R-:W2:Y:S04]  /*57fc0*/  LDL.LU R17, [R1+0x4f4] ;  /* 0x0004f40001117983 */ /* 0x000ea80000300800 */
[----:B------:R-:W2:Y:S04]  /*57fd0*/  LDL.LU R18, [R1+0x4f8] ;  /* 0x0004f80001127983 */ /* 0x000ea80000300800 */
[----:B------:R-:W2:Y:S01]  /*57fe0*/  LDL.LU R19, [R1+0x4fc] ;  /* 0x0004fc0001137983 */ /* 0x000ea20000300800 */
[----:B----4-:R-:W-:Y:S03]  /*57ff0*/  HMMA.16816.F32 R12, R8, R12, R20 ;  /* 0x0000000c080c723c */ /* 0x010fe60000001814 */
[----:B------:R-:W4:Y:S04]  /*58000*/  LDL.LU.64 R22, [R1+0x3270] ;  /* 0x0032700001167983 */ /* 0x000f280000300a00 */
[----:B------:R-:W4:-:S15]  /*58010*/  LDL.LU.64 R20, [R1+0x3268] ;  /* 0x0032680001147983 */ /* 0x000f1e0000300a00 */
[----:B------:R-:W-:-:S01]  /*58020*/  NOP ;  /* 0x0000000000007918 */ /* 0x000fc20000000000 */
        /* <DEDUP_REMOVED lines=46> */
[----:B------:R-:W4:-:S15]  /*58310*/  LDL.LU.64 R20, [R1+0x31c8] ;  /* 0x0031c80001147983 */ /* 0x000f1e0000300a00 */
[----:B------:R-:W-:-:S06]  /*58320*/  NOP ;  /* 0x0000000000007918 */ /* 0x000fcc0000000000 */
[----:B------:R-:W-:Y:S04]  /*58330*/  STL.64 [R1+0x160], R12 ;  /* 0x0001600c01007387 */ /* 0x000fe80000100a00 */
[----:B------:R0:W-:Y:S04]  /*58340*/  STL.64 [R1+0x168], R14 ;  /* 0x0001680e01007387 */ /* 0x0001e80000100a00 */
[----:B0-----:R-:W4:Y:S04]  /*58350*/  LDL.LU.64 R14, [R1+0x31c0] ;  /* 0x0031c000010e7983 */ /* 0x001f280000300a00 */
[----:B------:R-:W4:Y:S02]  /*58360*/  LDL.LU.64 R12, [R1+0x31b8] ;  /* 0x0031b800010c7983 */ /* 0x000f240000300a00 */
[----:B----4-:R-:W-:Y:S02]  /*58370*/  HMMA.16816.F32 R8, R8, R20, R12 ;  /* 0x000000140808723c */ /* 0x010fe4000000180c */
[----:B------:R-:W2:Y:S04]  /*58380*/  LDL.LU.64 R14, [R1+0x31b0] ;  /* 0x0031b000010e7983 */ /* 0x000ea80000300a00 */
[----:B------:R-:W2:-:S15]  /*58390*/  LDL.LU.64 R12, [R1+0x31a8] ;  /* 0x0031a800010c7983 */ /* 0x000e9e0000300a00 */
[----:B------:R-:W-:-:S02]  /*583a0*/  NOP ;  /* 0x0000000000007918 */ /* 0x000fc40000000000 */
[----:B------:R0:W-:Y:S04]  /*583b0*/  STL.64 [R1+0x130], R8 ;  /* 0x0001300801007387 */ /* 0x0001e80000100a00 */
[----:B------:R1:W-:Y:S04]  /*583c0*/  STL.64 [R1+0x138], R10 ;  /* 0x0001380a01007387 */ /* 0x0003e80000100a00 */
[----:B0-----:R-:W4:Y:S04]  /*583d0*/  LDL.LU R8, [R1+0x4d0] ;  /* 0x0004d00001087983 */ /* 0x001f280000300800 */
[----:B------:R-:W4:Y:S04]  /*583e0*/  LDL.LU R9, [R1+0x4d4] ;  /* 0x0004d40001097983 */ /* 0x000f280000300800 */
[----:B-1----:R-:W3:Y:S04]  /*583f0*/  LDL.LU R10, [R1+0x4d8] ;  /* 0x0004d800010a7983 */ /* 0x002ee80000300800 */
[----:B------:R-:W3:Y:S04]  /*58400*/  LDL.LU R11, [R1+0x4dc] ;  /* 0x0004dc00010b7983 */ /* 0x000ee80000300800 */
[----:B---3--:R-:W-:Y:S04]  /*58410*/  STL.64 [R1+0x31a0], R10 ;  /* 0x0031a00a01007387 */ /* 0x008fe80000100a00 */
[----:B----4-:R0:W-:Y:S04]  /*58420*/  STL.64 [R1+0x3198], R8 ;  /* 0x0031980801007387 */ /* 0x0101e80000100a00 */
[----:B0-----:R-:W3:Y:S04]  /*58430*/  LDL.LU R8, [R1+0x4e0] ;  /* 0x0004e00001087983 */ /* 0x001ee80000300800 */
[----:B------:R-:W3:Y:S04]  /*58440*/  LDL.LU R9, [R1+0x4e4] ;  /* 0x0004e40001097983 */ /* 0x000ee80000300800 */
[----:B------:R-:W3:Y:S04]  /*58450*/  LDL.LU R10, [R1+0x4e8] ;  /* 0x0004e800010a7983 */ /* 0x000ee80000300800 */
[----:B------:R0:W-:Y:S04]  /*58460*/  STL.64 [R1+0x3188], R20 ;  /* 0x0031881401007387 */ /* 0x0001e80000100a00 */
[----:B0-----:R-:W4:Y:S01]  /*58470*/  LDL.LU.64 R20, [R1+0x270] ;  /* 0x0002700001147983 */ /* 0x001f220000300a00 */
[----:B--2---:R-:W-:Y:S01]  /*58480*/  HMMA.16816.F32 R16, R12, R24, R16 ;  /* 0x000000180c10723c */ /* 0x004fe20000001810 */
[----:B------:R-:W-:-:S15]  /*58490*/  IMAD.MOV.U32 R11, RZ, RZ, R3 ;  /* 0x000000ffff0b7224 */ /* 0x000fde00078e0003 */
[----:B------:R-:W-:-:S08]  /*584a0*/  NOP ;  /* 0x0000000000007918 */ /* 0x000fd00000000000 */
[----:B------:R-:W-:Y:S01]  /*584b0*/  IMAD.MOV.U32 R3, RZ, RZ, R19 ;  /* 0x000000ffff037224 */ /* 0x000fe200078e0013 */
[----:B---3--:R-:W-:Y:S01]  /*584c0*/  HMMA.16816.F32 R8, R12, R4, R8 ;  /* 0x000000040c08723c */ /* 0x008fe20000001808 */
[----:B----4-:R0:W-:Y:S04]  /*584d0*/  STL.64 [R1+0x3190], R20 ;  /* 0x0031901401007387 */ /* 0x0101e80000100a00 */
[----:B0-----:R-:W2:Y:S04]  /*584e0*/  LDL.LU.64 R20, [R1] ;  /* 0x0000000001147983 */ /* 0x001ea80000300a00 */
[----:B------:R0:W-:Y:S04]  /*584f0*/  STL.64 [R1+0x120], R16 ;  /* 0x0001201001007387 */ /* 0x0001e80000100a00 */
[----:B------:R1:W-:Y:S04]  /*58500*/  STL [R1+0x128], R18 ;  /* 0x0001281201007387 */ /* 0x0003e80000100800 */
[----:B0-----:R-:W3:Y:S04]  /*58510*/  LDL.LU R16, [R1+0x570] ;  /* 0x0005700001107983 */ /* 0x001ee80000300800 */
[----:B------:R-:W3:Y:S04]  /*58520*/  LDL.LU R17, [R1+0x574] ;  /* 0x0005740001117983 */ /* 0x000ee80000300800 */
[----:B-1----:R-:W3:Y:S04]  /*58530*/  LDL.LU R18, [R1+0x578] ;  /* 0x0005780001127983 */ /* 0x002ee80000300800 */
[----:B------:R-:W3:Y:S04]  /*58540*/  LDL.LU R19, [R1+0x57c] ;  /* 0x00057c0001137983 */ /* 0x000ee80000300800 */
[----:B------:R0:W-:Y:S04]  /*58550*/  STL [R1+0x30b0], R24 ;  /* 0x0030b01801007387 */ /* 0x0001e80000100800 */
[----:B------:R1:W-:Y:S04]  /*58560*/  STL [R1+0x30ac], R25 ;  /* 0x0030ac1901007387 */ /* 0x0003e80000100800 */
[----:B0-----:R-:W4:Y:S04]  /*58570*/  LDL.LU R24, [R1+0xd0] ;  /* 0x0000d00001187983 */ /* 0x001f280000300800 */
[----:B-1----:R-:W4:Y:S04]  /*58580*/  LDL.LU R25, [R1+0xd4] ;  /* 0x0000d40001197983 */ /* 0x002f280000300800 */
[----:B------:R-:W4:Y:S04]  /*58590*/  LDL.LU R26, [R1+0xd8] ;  /* 0x0000d800011a7983 */ /* 0x000f280000300800 */
[----:B------:R-:W-:Y:S04]  /*585a0*/  STL [R1+0x2dc0], R3 ;  /* 0x002dc00301007387 */ /* 0x000fe80000100800 */
[----:B------:R-:W-:Y:S04]  /*585b0*/  STL.64 [R1+0x110], R8 ;  /* 0x0001100801007387 */ /* 0x000fe80000100a00 */
[----:B------:R0:W-:Y:S04]  /*585c0*/  STL.64 [R1+0x118], R10 ;  /* 0x0001180a01007387 */ /* 0x0001e80000100a00 */
[----:B0-----:R-:W3:Y:S04]  /*585d0*/  LDL.LU.64 R10, [R1+0x31a0] ;  /* 0x0031a000010a7983 */ /* 0x001ee80000300a00 */
[----:B------:R-:W3:Y:S04]  /*585e0*/  LDL.LU.64 R8, [R1+0x3198] ;  /* 0x0031980001087983 */ /* 0x000ee80000300a00 */
[----:B------:R-:W-:Y:S04]  /*585f0*/  STL.64 [R1+0x3080], R6 ;  /* 0x0030800601007387 */ /* 0x000fe80000100a00 */
[----:B------:R0:W-:Y:S01]  /*58600*/  STL.64 [R1+0x3078], R4 ;  /* 0x0030780401007387 */ /* 0x0001e20000100a00 */
[----:B------:R-:W1:Y:S01]  /*58610*/  S2R R29, SR_TID.X ;  /* 0x00000000001d7919 */ /* 0x000e620000002100 */
[----:B--2---:R-:W-:-:S02]  /*58620*/  IMAD.MOV.U32 R3, RZ, RZ, R21 ;  /* 0x000000ffff037224 */ /* 0x004fc400078e0015 */
[----:B0-----:R-:W-:Y:S01]  /*58630*/  IMAD.MOV.U32 R4, RZ, RZ, R20 ;  /* 0x000000ffff047224 */ /* 0x001fe200078e0014 */
[----:B---3--:R-:W-:Y:S01]  /*58640*/  HMMA.16816.F32 R8, R12, R20, R8 ;  /* 0x000000140c08723c */ /* 0x008fe20000001808 */
[----:B------:R-:W2:-:S15]  /*58650*/  LDL.LU.64 R20, [R1+0x3190] ;  /* 0x0031900001147983 */ /* 0x000e9e0000300a00 */
[----:B------:R-:W-:-:S07]  /*58660*/  NOP ;  /* 0x0000000000007918 */ /* 0x000fce0000000000 */
[----:B------:R-:W-:Y:S04]  /*58670*/  STL.64 [R1+0x100], R8 ;  /* 0x0001000801007387 */ /* 0x000fe80000100a00 */
[----:B------:R-:W-:Y:S04]  /*58680*/  STL [R1+0x108], R10 ;  /* 0x0001080a01007387 */ /* 0x000fe80000100800 */
[----:B------:R-:W-:Y:S04]  /*58690*/  STL [R1+0x30b8], R3 ;  /* 0x0030b80301007387 */ /* 0x000fe80000100800 */
[----:B------:R0:W-:Y:S04]  /*586a0*/  STL [R1+0x30b4], R4 ;  /* 0x0030b40401007387 */ /* 0x0001e80000100800 */
[----:B0-----:R-:W2:Y:S04]  /*586b0*/  LDL.LU R4, [R1+0x580] ;  /* 0x0005800001047983 */ /* 0x001ea80000300800 */
[----:B------:R-:W2:Y:S04]  /*586c0*/  LDL.LU R5, [R1+0x584] ;  /* 0x0005840001057983 */ /* 0x000ea80000300800 */
[----:B------:R-:W2:Y:S04]  /*586d0*/  LDL.LU R6, [R1+0x588] ;  /* 0x0005880001067983 */ /* 0x000ea80000300800 */
[----:B------:R-:W2:Y:S01]  /*586e0*/  LDL.LU R7, [R1+0x58c] ;  /* 0x00058c0001077983 */ /* 0x000ea20000300800 */
[C---:B-1----:R-:W-:Y:S01]  /*586f0*/  LOP3.LUT R0, R29.reuse, 0x7, RZ, 0xc0, !PT ;  /* 0x000000071d007812 */ /* 0x042fe200078ec0ff */
[----:B------:R-:W-:-:S04]  /*58700*/  IMAD.SHL.U32 R28, R29, 0x2, RZ ;  /* 0x000000021d1c7824 */ /* 0x000fc800078e00ff */
[----:B------:R-:W-:Y:S02]  /*58710*/  IMAD R0, R0, 0x90, RZ ;  /* 0x0000009000007824 */ /* 0x000fe400078e02ff */
[----:B------:R-:W-:-:S03]  /*58720*/  IMAD.SHL.U32 R29, R29, 0x40, RZ ;  /* 0x000000401d1d7824 */ /* 0x000fc600078e00ff */
[----:B------:R-:W-:Y:S01]  /*58730*/  LOP3.LUT R0, R0, 0x10, R28, 0x78, !PT ;  /* 0x0000001000007812 */ /* 0x000fe200078e781c */
[----:B------:R-:W-:-:S03]  /*58740*/  IMAD.MOV.U32 R27, RZ, RZ, R2 ;  /* 0x000000ffff1b7224 */ /* 0x000fc600078e0002 */
[----:B------:R-:W-:Y:S01]  /*58750*/  LOP3.LUT R0, R0, 0x400, R29, 0xf8, !PT ;  /* 0x0000040000007812 */ /* 0x000fe200078ef81d */
[----:B------:R-:W-:-:S04]  /*58760*/  IMAD.MOV.U32 R2, RZ, RZ, R11 ;  /* 0x000000ffff027224 */ /* 0x000fc800078e000b */
[----:B------:R-:W0:Y:S04]  /*58770*/  LDSM.16.MT88.4 R8, [R0+UR4+0x12800] ;  /* 0x012800040008783b */ /* 0x000e280008004200 */
[----:B------:R-:W-:Y:S04]  /*58780*/  STL [R1+0x2c58], R2 ;  /* 0x002c580201007387 */ /* 0x000fe80000100800 */
[----:B0-----:R-:W-:Y:S04]  /*58790*/  STL.64 [R1+0x2f30], R10 ;  /* 0x002f300a01007387 */ /* 0x001fe80000100a00 */
        /* <DEDUP_REMOVED lines=8> */
[----:B------:R1:W-:Y:S01]  /*58820*/  STL.64 [R1+0xf8], R6 ;  /* 0x0000f80601007387 */ /* 0x0003e20000100a00 */
[----:B0-----:R-:W-:Y:S02]  /*58830*/  IMAD.MOV.U32 R5, RZ, RZ, R21 ;  /* 0x000000ffff057224 */ /* 0x001fe400078e0015 */
[----:B-1----:R-:W-:Y:S02]  /*58840*/  IMAD.MOV.U32 R6, RZ, RZ, R20 ;  /* 0x000000ffff067224 */ /* 0x002fe400078e0014 */
[----:B------:R-:W2:Y:S04]  /*58850*/  LDL.LU.64 R20, [R1+0x3188] ;  /* 0x0031880001147983 */ /* 0x000ea80000300a00 */
[----:B------:R0:W-:Y:S04]  /*58860*/  STL [R1+0x30c0], R5 ;  /* 0x0030c00501007387 */ /* 0x0001e80000100800 */
[----:B------:R-:W-:Y:S04]  /*58870*/  STL [R1+0x30bc], R6 ;  /* 0x0030bc0601007387 */ /* 0x000fe80000100800 */
[----:B0-----:R-:W4:Y:S02]  /*58880*/  LDL.LU.64 R4, [R1+0x260] ;  /* 0x0002600001047983 */ /* 0x001f240000300a00 */
[----:B----4-:R-:W-:Y:S06]  /*58890*/  HMMA.16816.F32 R16, R12, R4, R16 ;  /* 0x000000040c10723c */ /* 0x010fec0000001810 */
[----:B------:R-:W-:-:S02]  /*588a0*/  IMAD.MOV.U32 R7, RZ, RZ, R5 ;  /* 0x000000ffff077224 */ /* 0x000fc400078e0005 */
[----:B------:R-:W-:-:S15]  /*588b0*/  IMAD.MOV.U32 R22, RZ, RZ, R4 ;  /* 0x000000ffff167224 */ /* 0x000fde00078e0004 */
[----:B------:R0:W-:Y:S04]  /*588c0*/  STL.64 [R1+0xe0], R16 ;  /* 0x0000e01001007387 */ /* 0x0001e80000100a00 */
[----:B------:R-:W-:Y:S04]  /*588d0*/  STL.64 [R1+0xe8], R18 ;  /* 0x0000e81201007387 */ /* 0x000fe80000100a00 */
[----:B0-----:R-:W3:Y:S04]  /*588e0*/  LDL.LU.64 R16, [R1+0x3180] ;  /* 0x0031800001107983 */ /* 0x001ee80000300a00 */
[----:B------:R-:W-:Y:S04]  /*588f0*/  STL [R1+0x3128], R7 ;  /* 0x0031280701007387 */ /* 0x000fe80000100800 */
[----:B------:R-:W4:Y:S04]  /*58900*/  LDL.LU.64 R4, [R1+0x250] ;  /* 0x0002500001047983 */ /* 0x000f280000300a00 */
[----:B------:R-:W-:Y:S01]  /*58910*/  STL [R1+0x30c4], R22 ;  /* 0x0030c41601007387 */ /* 0x000fe20000100800 */
[----:B----4-:R-:W-:Y:S06]  /*58920*/  HMMA.16816.F32 R24, R12, R4, R24 ;  /* 0x000000040c18723c */ /* 0x010fec0000001818 */
[----:B------:R-:W-:-:S15]  /*58930*/  IMAD.MOV.U32 R23, RZ, RZ, R5 ;  /* 0x000000ffff177224 */ /* 0x000fde00078e0005 */
[----:B------:R-:W-:-:S02]  /*58940*/  NOP ;  /* 0x0000000000007918 */ /* 0x000fc40000000000 */
[----:B------:R-:W-:Y:S04]  /*58950*/  STL.64 [R1+0xd0], R24 ;  /* 0x0000d01801007387 */ /* 0x000fe80000100a00 */
[----:B------:R0:W-:Y:S02]  /*58960*/  STL.64 [R1+0xd8], R26 ;  /* 0x0000d81a01007387 */ /* 0x0001e40000100a00 */
[----:B0-----:R-:W-:Y:S02]  /*58970*/  IMAD.MOV.U32 R26, RZ, RZ, R4 ;  /* 0x000000ffff1a7224 */ /* 0x001fe400078e0004 */
[----:B---3--:R-:W-:Y:S06]  /*58980*/  HMMA.16816.F32 R4, R12, R16, R8 ;  /* 0x000000100c04723c */ /* 0x008fec0000001808 */
[----:B------:R-:W-:Y:S01]  /*58990*/  IMAD.MOV.U32 R27, RZ, RZ, R17 ;  /* 0x000000ffff1b7224 */ /* 0x000fe200078e0011 */
[----:B------:R-:W-:Y:S04]  /*589a0*/  STL [R1+0x3100], R23 ;  /* 0x0031001701007387 */ /* 0x000fe80000100800 */
[----:B--2---:R0:W-:Y:S01]  /*589b0*/  STL.64 [R1+0x30f8], R20 ;  /* 0x0030f81401007387 */ /* 0x0041e20000100a00 */
[----:B------:R-:W-:-:S11]  /*589c0*/  IMAD.MOV.U32 R0, RZ, RZ, R16 ;  /* 0x000000ffff007224 */ /* 0x000fd600078e0010 */
[----:B------:R-:W-:Y:S04]  /*589d0*/  STL.64 [R1+0xc0], R4 ;  /* 0x0000c00401007387 */ /* 0x000fe80000100a00 */
[----:B------:R-:W-:Y:S04]  /*589e0*/  STL [R1+0xc8], R6 ;  /* 0x0000c80601007387 */ /* 0x000fe80000100800 */
[----:B------:R1:W-:Y:S04]  /*589f0*/  STL.64 [R1+0x3140], R26 ;  /* 0x0031401a01007387 */ /* 0x0003e80000100a00 */
[----:B------:R-:W2:Y:S04]  /*58a00*/  LDL.LU R8, [R1+0x40] ;  /* 0x0000400001087983 */ /* 0x000ea80000300800 */
[----:B------:R-:W2:Y:S04]  /*58a10*/  LDL.LU R9, [R1+0x44] ;  /* 0x0000440001097983 */ /* 0x000ea80000300800 */
[----:B------:R-:W3:Y:S04]  /*58a20*/  LDL.LU R10, [R1+0x48] ;  /* 0x00004800010a7983 */ /* 0x000ee80000300800 */
[----:B------:R-:W3:Y:S04]  /*58a30*/  LDL.LU R11, [R1+0x4c] ;  /* 0x00004c00010b7983 */ /* 0x000ee80000300800 */
[----:B0-----:R-:W4:Y:S04]  /*58a40*/  LDL.LU R20, [R1+0x50] ;  /* 0x0000500001147983 */ /* 0x001f280000300800 */
[----:B------:R-:W4:Y:S04]  /*58a50*/  LDL.LU R21, [R1+0x54] ;  /* 0x0000540001157983 */ /* 0x000f280000300800 */
[----:B------:R-:W2:Y:S04]  /*58a60*/  LDL.LU R22, [R1+0x58] ;  /* 0x0000580001167983 */ /* 0x000ea80000300800 */
[----:B------:R-:W2:Y:S04]  /*58a70*/  LDL.LU R23, [R1+0x5c] ;  /* 0x00005c0001177983 */ /* 0x000ea80000300800 */
[----:B------:R-:W3:Y:S04]  /*58a80*/  LDL.LU R24, [R1+0x80] ;  /* 0x0000800001187983 */ /* 0x000ee80000300800 */
[----:B------:R-:W3:Y:S04]  /*58a90*/  LDL.LU R25, [R1+0x84] ;  /* 0x0000840001197983 */ /* 0x000ee80000300800 */
[----:B-1----:R-:W4:Y:S04]  /*58aa0*/  LDL.LU R26, [R1+0x88] ;  /* 0x00008800011a7983 */ /* 0x002f280000300800 */
[----:B------:R-:W4:Y:S04]  /*58ab0*/  LDL.LU R27, [R1+0x8c] ;  /* 0x00008c00011b7983 */ /* 0x000f280000300800 */
[----:B------:R-:W2:Y:S04]  /*58ac0*/  LDL.LU R16, [R1+0xa0] ;  /* 0x0000a00001107983 */ /* 0x000ea80000300800 */
[----:B------:R-:W2:Y:S04]  /*58ad0*/  LDL.LU R17, [R1+0xa4] ;  /* 0x0000a40001117983 */ /* 0x000ea80000300800 */
[----:B------:R-:W3:Y:S04]  /*58ae0*/  LDL.LU R18, [R1+0xa8] ;  /* 0x0000a80001127983 */ /* 0x000ee80000300800 */
[----:B------:R-:W3:Y:S04]  /*58af0*/  LDL.LU R19, [R1+0xac] ;  /* 0x0000ac0001137983 */ /* 0x000ee80000300800 */
[----:B---3--:R-:W-:Y:S04]  /*58b00*/  STL.64 [R1+0x3170], R18 ;  /* 0x0031701201007387 */ /* 0x008fe80000100a00 */
[----:B--2---:R0:W-:Y:S04]  /*58b10*/  STL.64 [R1+0x3168], R16 ;  /* 0x0031681001007387 */ /* 0x0041e80000100a00 */
[----:B0-----:R-:W2:Y:S04]  /*58b20*/  LDL.LU.64 R16, [R1+0x230] ;  /* 0x0002300001107983 */ /* 0x001ea80000300a00 */
[----:B----4-:R-:W-:Y:S04]  /*58b30*/  STL.64 [R1+0x3150], R26 ;  /* 0x0031501a01007387 */ /* 0x010fe80000100a00 */
[----:B------:R0:W-:Y:S04]  /*58b40*/  STL.64 [R1+0x3148], R24 ;  /* 0x0031481801007387 */ /* 0x0001e80000100a00 */
[----:B0-----:R-:W3:Y:S04]  /*58b50*/  LDL.LU.64 R24, [R1+0x210] ;  /* 0x0002100001187983 */ /* 0x001ee80000300a00 */
[----:B---3--:R0:W-:Y:S04]  /*58b60*/  STL.64 [R1+0x3160], R24 ;  /* 0x0031601801007387 */ /* 0x0081e80000100a00 */
[----:B0-----:R-:W3:Y:S01]  /*58b70*/  LDL.LU.64 R24, [R1+0x220] ;  /* 0x0002200001187983 */ /* 0x001ee20000300a00 */
[----:B------:R-:W-:-:S03]  /*58b80*/  IMAD.MOV.U32 R2, RZ, RZ, R7 ;  /* 0x000000ffff027224 */ /* 0x000fc600078e0007 */
[----:B---3--:R0:W-:Y:S04]  /*58b90*/  STL.64 [R1+0x3178], R24 ;  /* 0x0031781801007387 */ /* 0x0081e80000100a00 */
[----:B0-----:R-:W2:Y:S04]  /*58ba0*/  LDL.LU R24, [R1+0xb0] ;  /* 0x0000b00001187983 */ /* 0x001ea80000300800 */
[----:B------:R-:W2:Y:S04]  /*58bb0*/  LDL.LU R25, [R1+0xb4] ;  /* 0x0000b40001197983 */ /* 0x000ea80000300800 */
[----:B------:R-:W2:Y:S04]  /*58bc0*/  LDL.LU R26, [R1+0xb8] ;  /* 0x0000b800011a7983 */ /* 0x000ea80000300800 */
[----:B------:R-:W2:Y:S04]  /*58bd0*/  LDL.LU R27, [R1+0xbc] ;  /* 0x0000bc00011b7983 */ /* 0x000ea80000300800 */
[----:B------:R-:W3:Y:S04]  /*58be0*/  LDL.LU R4, [R1+0x70] ;  /* 0x0000700001047983 */ /* 0x000ee80000300800 */
[----:B------:R-:W3:Y:S04]  /*58bf0*/  LDL.LU R5, [R1+0x74] ;  /* 0x0000740001057983 */ /* 0x000ee80000300800 */
[----:B------:R-:W4:Y:S04]  /*58c00*/  LDL.LU R6, [R1+0x78] ;  /* 0x0000780001067983 */ /* 0x000f280000300800 */
[----:B------:R-:W4:Y:S04]  /*58c10*/  LDL.LU R7, [R1+0x7c] ;  /* 0x00007c0001077983 */ /* 0x000f280000300800 */
[----:B----4-:R-:W-:Y:S04]  /*58c20*/  STL.64 [R1+0x3138], R6 ;  /* 0x0031380601007387 */ /* 0x010fe80000100a00 */
[----:B---3--:R0:W-:Y:S04]  /*58c30*/  STL.64 [R1+0x3130], R4 ;  /* 0x0031300401007387 */ /* 0x0081e80000100a00 */
[----:B0-----:R-:W3:Y:S04]  /*58c40*/  LDL.LU.64 R4, [R1+0x200] ;  /* 0x0002000001047983 */ /* 0x001ee80000300a00 */
[----:B---3--:R0:W-:Y:S04]  /*58c50*/  STL.64 [R1+0x3158], R4 ;  /* 0x0031580401007387 */ /* 0x0081e80000100a00 */
[----:B0-----:R-:W3:Y:S04]  /*58c60*/  LDL.LU R4, [R1+0x90] ;  /* 0x0000900001047983 */ /* 0x001ee80000300800 */
[----:B------:R-:W3:Y:S04]  /*58c70*/  LDL.LU R5, [R1+0x94] ;  /* 0x0000940001057983 */ /* 0x000ee80000300800 */
[----:B------:R-:W3:Y:S04]  /*58c80*/  LDL.LU R6, [R1+0x98] ;  /* 0x0000980001067983 */ /* 0x000ee80000300800 */
[----:B------:R-:W3:Y:S04]  /*58c90*/  LDL.LU R7, [R1+0x9c] ;  /* 0x00009c0001077983 */ /* 0x000ee80000300800 */
[----:B------:R-:W-:Y:S04]  /*58ca0*/  STL.64 [R1+0x3110], R22 ;  /* 0x0031101601007387 */ /* 0x000fe80000100a00 */
[----:B------:R0:W-:Y:S04]  /*58cb0*/  STL.64 [R1+0x3108], R20 ;  /* 0x0031081401007387 */ /* 0x0001e80000100a00 */
[----:B0-----:R-:W4:Y:S01]  /*58cc0*/  LDL.LU.64 R20, [R1+0x1e0] ;  /* 0x0001e00001147983 */ /* 0x001f220000300a00 */
[----:B--2---:R-:W-:Y:S03]  /*58cd0*/  HMMA.16816.F32 R24, R12, R16, R24 ;  /* 0x000000100c18723c */ /* 0x004fe60000001818 */
[----:B----4-:R0:W-:Y:S04]  /*58ce0*/  STL.64 [R1+0x3120], R20 ;  /* 0x0031201401007387 */ /* 0x0101e80000100a00 */
[----:B0-----:R-:W2:Y:S04]  /*58cf0*/  LDL.LU.64 R20, [R1+0x1f0] ;  /* 0x0001f00001147983 */ /* 0x001ea80000300a00 */
[----:B------:R-:W-:Y:S04]  /*58d00*/  STL.64 [R1+0x30f0], R10 ;  /* 0x0030f00a01007387 */ /* 0x000fe80000100a00 */
[----:B------:R0:W-:Y:S04]  /*58d10*/  STL.64 [R1+0x30e8], R8 ;  /* 0x0030e80801007387 */ /* 0x0001e80000100a00 */
[----:B0-----:R-:W4:Y:S01]  /*58d20*/  LDL.LU.64 R8, [R1+0x1d0] ;  /* 0x0001d00001087983 */ /* 0x001f220000300a00 */
[----:B------:R-:W-:-:S03]  /*58d30*/  IMAD.MOV.U32 R28, RZ, RZ, R16 ;  /* 0x000000ffff1c7224 */ /* 0x000fc600078e0010 */
[----:B----4-:R0:W-:Y:S04]  /*58d40*/  STL.64 [R1+0x3118], R8 ;  /* 0x0031180801007387 */ /* 0x0101e80000100a00 */
[----:B0-----:R-:W4:Y:S04]  /*58d50*/  LDL.LU R8, [R1+0x60] ;  /* 0x0000600001087983 */ /* 0x001f280000300800 */
[----:B------:R-:W4:Y:S04]  /*58d60*/  LDL.LU R9, [R1+0x64] ;  /* 0x0000640001097983 */ /* 0x000f280000300800 */
[----:B------:R-:W4:Y:S04]  /*58d70*/  LDL.LU R10, [R1+0x68] ;  /* 0x00006800010a7983 */ /* 0x000f280000300800 */
[----:B------:R-:W4:Y:S04]  /*58d80*/  LDL.LU R11, [R1+0x6c] ;  /* 0x00006c00010b7983 */ /* 0x000f280000300800 */
[----:B------:R0:W-:Y:S04]  /*58d90*/  STL [R1+0x2dc4], R2 ;  /* 0x002dc40201007387 */ /* 0x0001e80000100800 */
[----:B------:R1:W-:Y:S04]  /*58da0*/  STL.64 [R1+0xb0], R24 ;  /* 0x0000b01801007387 */ /* 0x0003e80000100a00 */
[----:B------:R-:W-:Y:S01]  /*58db0*/  STL.64 [R1+0xb8], R26 ;  /* 0x0000b81a01007387 */ /* 0x000fe20000100a00 */
[----:B0-----:R-:W-:-:S03]  /*58dc0*/  IMAD.MOV.U32 R2, RZ, RZ, R17 ;  /* 0x000000ffff027224 */ /* 0x001fc600078e0011 */
[----:B-1----:R-:W3:Y:S04]  /*58dd0*/  LDL.LU.64 R24, [R1+0x3178] ;  /* 0x0031780001187983 */ /* 0x002ee80000300a00 */
[----:B------:R-:W3:Y:S04]  /*58de0*/  LDL.LU.64 R18, [R1+0x3170] ;  /* 0x0031700001127983 */ /* 0x000ee80000300a00 */
[----:B------:R-:W3:Y:S02]  /*58df0*/  LDL.LU.64 R16, [R1+0x3168] ;  /* 0x0031680001107983 */ /* 0x000ee40000300a00 */
[----:B---3--:R-:W-:Y:S06]  /*58e00*/  HMMA.16816.F32 R16, R12, R24, R16 ;  /* 0x000000180c10723c */ /* 0x008fec0000001810 */
[----:B------:R-:W-:-:S15]  /*58e10*/  IMAD.MOV.U32 R29, RZ, RZ, R25 ;  /* 0x000000ffff1d7224 */ /* 0x000fde00078e0019 */
[----:B------:R-:W-:-:S02]  /*58e20*/  NOP ;  /* 0x0000000000007918 */ /* 0x000fc40000000000 */
[----:B------:R-:W-:Y:S04]  /*58e30*/  STL.64 [R1+0xa0], R16 ;  /* 0x0000a01001007387 */ /* 0x000fe80000100a00 */
[----:B------:R0:W-:Y:S02]  /*58e40*/  STL.64 [R1+0xa8], R18 ;  /* 0x0000a81201007387 */ /* 0x0001e40000100a00 */
[----:B0-----:R-:W-:Y:S02]  /*58e50*/  IMAD.MOV.U32 R19, RZ, RZ, R24 ;  /* 0x000000ffff137224 */ /* 0x001fe400078e0018 */
[----:B------:R-:W3:Y:S02]  /*58e60*/  LDL.LU.64 R24, [R1+0x3160] ;  /* 0x0031600001187983 */ /* 0x000ee40000300a00 */
[----:B---3--:R-:W-:Y:S06]  /*58e70*/  HMMA.16816.F32 R4, R12, R24, R4 ;  /* 0x000000180c04723c */ /* 0x008fec0000001804 */
[----:B------:R-:W-:-:S02]  /*58e80*/  IMAD.MOV.U32 R17, RZ, RZ, R24 ;  /* 0x000000ffff117224 */ /* 0x000fc400078e0018 */
[----:B------:R-:W-:-:S15]  /*58e90*/  IMAD.MOV.U32 R18, RZ, RZ, R25 ;  /* 0x000000ffff127224 */ /* 0x000fde00078e0019 */
[----:B------:R0:W-:Y:S04]  /*58ea0*/  STL.64 [R1+0x90], R4 ;  /* 0x0000900401007387 */ /* 0x0001e80000100a00 */
[----:B------:R-:W-:Y:S04]  /*58eb0*/  STL.64 [R1+0x98], R6 ;  /* 0x0000980601007387 */ /* 0x000fe80000100a00 */
[----:B0-----:R-:W3:Y:S04]  /*58ec0*/  LDL.LU.64 R4, [R1+0x3158] ;  /* 0x0031580001047983 */ /* 0x001ee80000300a00 */
[----:B------:R-:W3:Y:S04]  /*58ed0*/  LDL.LU.64 R26, [R1+0x3150] ;  /* 0x00315000011a7983 */ /* 0x000ee80000300a00 */
[----:B------:R-:W3:Y:S02]  /*58ee0*/  LDL.LU.64 R24, [R1+0x3148] ;  /* 0x0031480001187983 */ /* 0x000ee40000300a00 */
[----:B---3--:R-:W-:Y:S06]  /*58ef0*/  HMMA.16816.F32 R24, R12, R4, R24 ;  /* 0x000000040c18723c */ /* 0x008fec0000001818 */
[----:B------:R-:W-:-:S15]  /*58f00*/  IMAD.MOV.U32 R16, RZ, RZ, R5 ;  /* 0x000000ffff107224 */ /* 0x000fde00078e0005 */
[----:B------:R-:W-:-:S02]  /*58f10*/  NOP ;  /* 0x0000000000007918 */ /* 0x000fc40000000000 */
[----:B------:R0:W-:Y:S04]  /*58f20*/  STL.64 [R1+0x80], R24 ;  /* 0x0000801801007387 */ /* 0x0001e80000100a00 */
[----:B------:R1:W-:Y:S01]  /*58f30*/  STL.64 [R1+0x88], R26 ;  /* 0x0000881a01007387 */ /* 0x0003e20000100a00 */
[----:B0-----:R-:W-:-:S03]  /*58f40*/  IMAD.MOV.U32 R25, RZ, RZ, R4 ;  /* 0x000000ffff197224 */ /* 0x001fc600078e0004 */
[----:B-1----:R-:W3:Y:S04]  /*58f50*/  LDL.LU.64 R26, [R1+0x3140] ;  /* 0x00314000011a7983 */ /* 0x002ee80000300a00 */
[----:B------:R-:W4:Y:S04]  /*58f60*/  LDL.LU.64 R6, [R1+0x3138] ;  /* 0x0031380001067983 */ /* 0x000f280000300a00 */
[----:B------:R-:W4:Y:S04]  /*58f70*/  LDL.LU.64 R4, [R1+0x3130] ;  /* 0x0031300001047983 */ /* 0x000f280000300a00 */
[----:B------:R-:W-:Y:S04]  /*58f80*/  STL.64 [R1+0x30d0], R18 ;  /* 0x0030d01201007387 */ /* 0x000fe80000100a00 */
[----:B------:R0:W-:Y:S04]  /*58f90*/  STL.64 [R1+0x30c8], R16 ;  /* 0x0030c81001007387 */ /* 0x0001e80000100a00 */
[----:B0-----:R-:W3:Y:S04]  /*58fa0*/  LDL.LU R16, [R1+0x30] ;  /* 0x0000300001107983 */ /* 0x001ee80000300800 */
[----:B------:R-:W3:Y:S04]  /*58fb0*/  LDL.LU R17, [R1+0x34] ;  /* 0x0000340001117983 */ /* 0x000ee80000300800 */
[----:B------:R-:W3:Y:S04]  /*58fc0*/  LDL.LU R18, [R1+0x38] ;  /* 0x0000380001127983 */ /* 0x000ee80000300800 */
[----:B------:R-:W3:Y:S01]  /*58fd0*/  LDL.LU R19, [R1+0x3c] ;  /* 0x00003c0001137983 */ /* 0x000ee20000300800 */
[----:B--2---:R-:W-:Y:S01]  /*58fe0*/  IMAD.MOV.U32 R24, RZ, RZ, R21 ;  /* 0x000000ffff187224 */ /* 0x004fe200078e0015 */
[----:B----4-:R-:W-:Y:S02]  /*58ff0*/  HMMA.16816.F32 R4, R12, R20, R4 ;  /* 0x000000140c04723c */ /* 0x010fe40000001804 */
[----:B---3--:R-:W-:Y:S04]  /*59000*/  STL.64 [R1+0x30e0], R18 ;  /* 0x0030e01201007387 */ /* 0x008fe80000100a00 */
[----:B------:R0:W-:Y:S04]  /*59010*/  STL.64 [R1+0x30d8], R16 ;  /* 0x0030d81001007387 */ /* 0x0001e80000100a00 */
[----:B0-----:R-:W2:-:S13]  /*59020*/  LDL.LU.64 R16, [R1+0x1c0] ;  /* 0x0001c00001107983 */ /* 0x001e9a0000300a00 */
[----:B------:R0:W-:Y:S04]  /*59030*/  STL.64 [R1+0x70], R4 ;  /* 0x0000700401007387 */ /* 0x0001e80000100a00 */
[----:B------:R1:W-:Y:S01]  /*59040*/  STL.64 [R1+0x78], R6 ;  /* 0x0000780601007387 */ /* 0x0003e20000100a00 */
[----:B0-----:R-:W-:-:S03]  /*59050*/  IMAD.MOV.U32 R4, RZ, RZ, R20 ;  /* 0x000000ffff047224 */ /* 0x001fc600078e0014 */
[----:B-1----:R-:W3:Y:S04]  /*59060*/  LDL.LU R7, [R1+0x3128] ;  /* 0x0031280001077983 */ /* 0x002ee80000300800 */
[----:B------:R-:W4:Y:S02]  /*59070*/  LDL.LU.64 R20, [R1+0x3120] ;  /* 0x0031200001147983 */ /* 0x000f240000300a00 */
[----:B----4-:R-:W-:Y:S06]  /*59080*/  HMMA.16816.F32 R8, R12, R20, R8 ;  /* 0x000000140c08723c */ /* 0x010fec0000001808 */
[----:B------:R-:W-:-:S02]  /*59090*/  IMAD.MOV.U32 R6, RZ, RZ, R20 ;  /* 0x000000ffff067224 */ /* 0x000fc400078e0014 */
[----:B------:R-:W-:-:S15]  /*590a0*/  IMAD.MOV.U32 R3, RZ, RZ, R21 ;  /* 0x000000ffff037224 */ /* 0x000fde00078e0015 */
[----:B------:R0:W-:Y:S04]  /*590b0*/  STL.64 [R1+0x60], R8 ;  /* 0x0000600801007387 */ /* 0x0001e80000100a00 */
[----:B------:R-:W-:Y:S04]  /*590c0*/  STL.64 [R1+0x68], R10 ;  /* 0x0000680a01007387 */ /* 0x000fe80000100a00 */
[----:B0-----:R-:W4:Y:S04]  /*590d0*/  LDL.LU.64 R8, [R1+0x3118] ;  /* 0x0031180001087983 */ /* 0x001f280000300a00 */
[----:B------:R-:W4:Y:S04]  /*590e0*/  LDL.LU.64 R22, [R1+0x3110] ;  /* 0x0031100001167983 */ /* 0x000f280000300a00 */
[----:B------:R-:W4:Y:S02]  /*590f0*/  LDL.LU.64 R20, [R1+0x3108] ;  /* 0x0031080001147983 */ /* 0x000f240000300a00 */
[----:B----4-:R-:W-:Y:S06]  /*59100*/  HMMA.16816.F32 R20, R12, R8, R20 ;  /* 0x000000080c14723c */ /* 0x010fec0000001814 */
[----:B------:R-:W-:-:S15]  /*59110*/  IMAD.MOV.U32 R5, RZ, RZ, R9 ;  /* 0x000000ffff057224 */ /* 0x000fde00078e0009 */
[----:B------:R-:W-:-:S02]  /*59120*/  NOP ;  /* 0x0000000000007918 */ /* 0x000fc40000000000 */
[----:B------:R-:W-:Y:S04]  /*59130*/  STL.64 [R1+0x50], R20 ;  /* 0x0000501401007387 */ /* 0x000fe80000100a00 */
[----:B------:R0:W-:Y:S04]  /*59140*/  STL.64 [R1+0x58], R22 ;  /* 0x0000581601007387 */ /* 0x0001e80000100a00 */
[----:B0-----:R-:W4:Y:S04]  /*59150*/  LDL.LU R23, [R1+0x3100] ;  /* 0x0031000001177983 */ /* 0x001f280000300800 */
[----:B------:R-:W3:Y:S01]  /*59160*/  LDL.LU.64 R20, [R1+0x30f8] ;  /* 0x0030f80001147983 */ /* 0x000ee20000300a00 */
[----:B------:R-:W-:-:S03]  /*59170*/  IMAD.MOV.U32 R22, RZ, RZ, R8 ;  /* 0x000000ffff167224 */ /* 0x000fc600078e0008 */
[----:B------:R-:W2:Y:S04]  /*59180*/  LDL.LU.64 R10, [R1+0x30f0] ;  /* 0x0030f000010a7983 */ /* 0x000ea80000300a00 */
[----:B------:R-:W2:Y:S02]  /*59190*/  LDL.LU.64 R8, [R1+0x30e8] ;  /* 0x0030e80001087983 */ /* 0x000ea40000300a00 */
[----:B--2---:R-:W-:-:S15]  /*591a0*/  HMMA.16816.F32 R8, R12, R16, R8 ;  /* 0x000000100c08723c */ /* 0x004fde0000001808 */
[----:B------:R-:W-:-:S08]  /*591b0*/  NOP ;  /* 0x0000000000007918 */ /* 0x000fd00000000000 */
[----:B------:R0:W-:Y:S04]  /*591c0*/  STL.64 [R1+0x40], R8 ;  /* 0x0000400801007387 */ /* 0x0001e80000100a00 */
[----:B------:R-:W-:Y:S04]  /*591d0*/  STL.64 [R1+0x48], R10 ;  /* 0x0000480a01007387 */ /* 0x000fe80000100a00 */
[----:B------:R-:W3:Y:S01]  /*591e0*/  LDL.LU.64 R18, [R1+0x30e0] ;  /* 0x0030e00001127983 */ /* 0x000ee20000300a00 */
[----:B0-----:R-:W-:Y:S02]  /*591f0*/  IMAD.MOV.U32 R9, RZ, RZ, R16 ;  /* 0x000000ffff097224 */ /* 0x001fe400078e0010 */
[----:B------:R-:W-:-:S02]  /*59200*/  IMAD.MOV.U32 R8, RZ, RZ, R17 ;  /* 0x000000ffff087224 */ /* 0x000fc400078e0011 */
[----:B------:R-:W3:Y:S02]  /*59210*/  LDL.LU.64 R16, [R1+0x30d8] ;  /* 0x0030d80001107983 */ /* 0x000ee40000300a00 */
[----:B---3--:R-:W-:Y:S02]  /*59220*/  HMMA.16816.F32 R12, R12, R20, R16 ;  /* 0x000000140c0c723c */ /* 0x008fe40000001810 */
[----:B------:R-:W2:Y:S04]  /*59230*/  LDL.LU.64 R18, [R1+0x30d0] ;  /* 0x0030d00001127983 */ /* 0x000ea80000300a00 */
[----:B------:R-:W3:Y:S04]  /*59240*/  LDL.LU.64 R16, [R1+0x30c8] ;  /* 0x0030c80001107983 */ /* 0x000ee80000300a00 */
[----:B------:R0:W-:Y:S02]  /*59250*/  STL.64 [R1+0x2f38], R20 ;  /* 0x002f381401007387 */ /* 0x0001e40000100a00 */
[----:B0-----:R-:W-:-:S02]  /*59260*/  IMAD.MOV.U32 R20, RZ, RZ, R9 ;  /* 0x000000ffff147224 */ /* 0x001fc400078e0009 */
[----:B------:R-:W-:-:S09]  /*59270*/  IMAD.MOV.U32 R21, RZ, RZ, R8 ;  /* 0x000000ffff157224 */ /* 0x000fd200078e0008 */
[----:B------:R-:W-:Y:S04]  /*59280*/  STL.64 [R1+0x30], R12 ;  /* 0x0000300c01007387 */ /* 0x000fe80000100a00 */
[----:B------:R-:W-:Y:S04]  /*59290*/  STL.64 [R1+0x38], R14 ;  /* 0x0000380e01007387 */ /* 0x000fe80000100a00 */
[----:B------:R0:W-:Y:S04]  /*592a0*/  STL.64 [R1+0x2f50], R20 ;  /* 0x002f501401007387 */ /* 0x0001e80000100a00 */
[----:B------:R-:W4:Y:S04]  /*592b0*/  LDL.LU R8, [R1+0x150] ;  /* 0x0001500001087983 */ /* 0x000f280000300800 */
[----:B------:R-:W4:Y:S04]  /*592c0*/  LDL.LU R9, [R1+0x154] ;  /* 0x0001540001097983 */ /* 0x000f280000300800 */
[----:B------:R-:W2:Y:S04]  /*592d0*/  LDL.LU R10, [R1+0x158] ;  /* 0x00015800010a7983 */ /* 0x000ea80000300800 */
[----:B------:R-:W2:Y:S01]  /*592e0*/  LDL.LU R11, [R1+0x15c] ;  /* 0x00015c00010b7983 */ /* 0x000ea20000300800 */
[----:B0-----:R-:W-:-:S02]  /*592f0*/  IMAD.MOV.U32 R20, RZ, RZ, R22 ;  /* 0x000000ffff147224 */ /* 0x001fc400078e0016 */
        /* <DEDUP_REMOVED lines=27> */
[----:B---3--:R-:W-:Y:S01]  /*594b0*/  IMAD.MOV.U32 R21, RZ, RZ, R16 ;  /* 0x000000ffff157224 */ /* 0x008fe200078e0010 */
        /* <DEDUP_REMOVED lines=21> */
[----:B------:R-:W-:Y:S02]  /*59610*/  IMAD.MOV.U32 R13, RZ, RZ, R2 ;  /* 0x000000ffff0d7224 */ /* 0x000fe400078e0002 */
[----:B------:R-:W-:Y:S02]  /*59620*/  IMAD.MOV.U32 R20, RZ, RZ, R19 ;  /* 0x000000ffff147224 */ /* 0x000fe400078e0013 */
[----:B------:R-:W-:Y:S01]  /*59630*/  IMAD.MOV.U32 R21, RZ, RZ, R29 ;  /* 0x000000ffff157224 */ /* 0x000fe200078e001d */
[----:B------:R-:W3:Y:S04]  /*59640*/  LDL.LU R19, [R1+0x309c] ;  /* 0x00309c0001137983 */ /* 0x000ee80000300800 */
        /* <DEDUP_REMOVED lines=36> */
[----:B0-----:R-:W-:Y:S02]  /*59890*/  IMAD.MOV.U32 R12, RZ, RZ, R4 ;  /* 0x000000ffff0c7224 */ /* 0x001fe400078e0004 */
[----:B------:R-:W-:-:S05]  /*598a0*/  IMAD.MOV.U32 R13, RZ, RZ, R3 ;  /* 0x000000ffff0d7224 */ /* 0x000fca00078e0003 */
[----:B------:R-:W-:Y:S04]  /*598b0*/  STL.64 [R1+0x3070], R12 ;  /* 0x0030700c01007387 */ /* 0x000fe80000100a00 */
[----:B----4-:R-:W-:Y:S04]  /*598c0*/  STL.64 [R1+0x2ff0], R10 ;  /* 0x002ff00a01007387 */ /* 0x010fe80000100a00 */
[----:B--2---:R0:W-:Y:S04]  /*598d0*/  STL.64 [R1+0x2fe8], R8 ;  /* 0x002fe80801007387 */ /* 0x0041e80000100a00 */
[----:B0-----:R-:W2:Y:S04]  /*598e0*/  LDL.LU R8, [R1+0x480] ;  /* 0x0004800001087983 */ /* 0x001ea80000300800 */
[----:B------:R-:W2:Y:S04]  /*598f0*/  LDL.LU R9, [R1+0x484] ;  /* 0x0004840001097983 */ /* 0x000ea80000300800 */
[----:B------:R-:W4:Y:S04]  /*59900*/  LDL.LU R10, [R1+0x488] ;  /* 0x00048800010a7983 */ /* 0x000f280000300800 */
[----:B------:R-:W4:Y:S04]  /*59910*/  LDL.LU R11, [R1+0x48c] ;  /* 0x00048c00010b7983 */ /* 0x000f280000300800 */
        /* <DEDUP_REMOVED lines=39> */
[----:B------:R-:W-:Y:S04]  /*59b90*/  STL.64 [R1+0x20], R4 ;  /* 0x0000200401007387 */ /* 0x000fe80000100a00 */
[----:B------:R0:W-:Y:S04]  /*59ba0*/  STL.64 [R1+0x28], R6 ;  /* 0x0000280601007387 */ /* 0x0001e80000100a00 */
[----:B0-----:R-:W3:Y:S04]  /*59bb0*/  LDL.LU.64 R6, [R1+0x3080] ;  /* 0x0030800001067983 */ /* 0x001ee80000300a00 */
[----:B------:R-:W4:Y:S02]  /*59bc0*/  LDL.LU.64 R4, [R1+0x3078] ;  /* 0x0030780001047983 */ /* 0x000f240000300a00 */
[----:B----4-:R-:W-:-:S15]  /*59bd0*/  HMMA.16816.F32 R12, R16, R4, R12 ;  /* 0x00000004100c723c */ /* 0x010fde000000180c */
[----:B------:R-:W-:-:S08]  /*59be0*/  NOP ;  /* 0x0000000000007918 */ /* 0x000fd00000000000 */
[----:B------:R0:W-:Y:S04]  /*59bf0*/  STL.64 [R1+0x10], R12 ;  /* 0x0000100c01007387 */ /* 0x0001e80000100a00 */
[----:B0-----:R-:W2:Y:S01]  /*59c00*/  LDL.LU.64 R12, [R1+0x3070] ;  /* 0x00307000010c7983 */ /* 0x001ea20000300a00 */
[----:B------:R-:W-:Y:S02]  /*59c10*/  IMAD.MOV.U32 R5, RZ, RZ, R14 ;  /* 0x000000ffff057224 */ /* 0x000fe400078e000e */
[----:B------:R-:W-:Y:S02]  /*59c20*/  IMAD.MOV.U32 R4, RZ, RZ, R15 ;  /* 0x000000ffff047224 */ /* 0x000fe400078e000f */
[----:B--2---:R-:W-:Y:S01]  /*59c30*/  HMMA.16816.F32 R12, R16, R12, R8 ;  /* 0x0000000c100c723c */ /* 0x004fe20000001808 */
[----:B------:R-:W2:Y:S04]  /*59c40*/  LDL.LU.64 R10, [R1+0x3068] ;  /* 0x00306800010a7983 */ /* 0x000ea80000300a00 */
[----:B------:R-:W2:-:S15]  /*59c50*/  LDL.LU.64 R8, [R1+0x3060] ;  /* 0x0030600001087983 */ /* 0x000e9e0000300a00 */
[----:B------:R-:W-:-:S03]  /*59c60*/  NOP ;  /* 0x0000000000007918 */ /* 0x000fc60000000000 */
        /* <DEDUP_REMOVED lines=31> */
[----:B------:R-:W0:Y:S02]  /*59e60*/  S2R R22, SR_TID.X ;  /* 0x0000000000167919 */ /* 0x000e240000002100 */
[C---:B0-----:R-:W-:Y:S01]  /*59e70*/  LOP3.LUT R23, R22.reuse, 0x7, RZ, 0xc0, !PT ;  /* 0x0000000716177812 */ /* 0x041fe200078ec0ff */
[----:B------:R-:W-:-:S04]  /*59e80*/  IMAD.SHL.U32 R3, R22, 0x2, RZ ;  /* 0x0000000216037824 */ /* 0x000fc800078e00ff */
[----:B------:R-:W-:Y:S02]  /*59e90*/  IMAD R23, R23, 0x90, RZ ;  /* 0x0000009017177824 */ /* 0x000fe400078e02ff */
[----:B------:R-:W-:Y:S01]  /*59ea0*/  IMAD.SHL.U32 R22, R22, 0x40, RZ ;  /* 0x0000004016167824 */ /* 0x000fe200078e00ff */
[----:B--2---:R-:W-:Y:S01]  /*59eb0*/  HMMA.16816.F32 R12, R16, R12, R8 ;  /* 0x0000000c100c723c */ /* 0x004fe20000001808 */
[----:B------:R-:W2:Y:S04]  /*59ec0*/  LDL.LU.64 R10, [R1+0x2ff0] ;  /* 0x002ff000010a7983 */ /* 0x000ea80000300a00 */
[----:B------:R-:W2:Y:S01]  /*59ed0*/  LDL.LU.64 R8, [R1+0x2fe8] ;  /* 0x002fe80001087983 */ /* 0x000ea20000300a00 */
[----:B------:R-:W-:-:S04]  /*59ee0*/  LOP3.LUT R23, R23, 0x10, R3, 0x78, !PT ;  /* 0x0000001017177812 */ /* 0x000fc800078e7803 */
[----:B------:R-:W-:-:S04]  /*59ef0*/  LOP3.LUT R23, R23, 0x400, R22, 0xf8, !PT ;  /* 0x0000040017177812 */ /* 0x000fc800078ef816 */
[----:B------:R-:W-:-:S09]  /*59f00*/  LOP3.LUT R23, R23, 0x20, RZ, 0x3c, !PT ;  /* 0x0000002017177812 */ /* 0x000fd200078e3cff */
[----:B------:R-:W-:Y:S04]  /*59f10*/  STL.64 [R1+0x650], R12 ;  /* 0x0006500c01007387 */ /* 0x000fe80000100a00 */
[----:B------:R-:W-:Y:S04]  /*59f20*/  STL.64 [R1+0x658], R14 ;  /* 0x0006580e01007387 */ /* 0x000fe80000100a00 */
[----:B------:R-:W0:Y:S04]  /*59f30*/  LDSM.16.MT88.4 R12, [R23+UR4+0x12800] ;  /* 0x01280004170c783b */ /* 0x000e280008004200 */
[----:B0-----:R0:W-:Y:S04]  /*59f40*/  STL [R1+0x2dd4], R12 ;  /* 0x002dd40c01007387 */ /* 0x0011e80000100800 */
[----:B------:R1:W-:Y:S04]  /*59f50*/  STL [R1+0x2dd0], R13 ;  /* 0x002dd00d01007387 */ /* 0x0003e80000100800 */
[----:B------:R4:W-:Y:S04]  /*59f60*/  STL [R1+0x2dcc], R14 ;  /* 0x002dcc0e01007387 */ /* 0x0009e80000100800 */
[----:B------:R3:W-:Y:S04]  /*59f70*/  STL [R1+0x2dc8], R15 ;  /* 0x002dc80f01007387 */ /* 0x0007e80000100800 */
[----:B0-----:R-:W2:Y:S04]  /*59f80*/  LDL.LU R12, [R1+0x140] ;  /* 0x00014000010c7983 */ /* 0x001ea80000300800 */
[----:B-1----:R-:W2:Y:S01]  /*59f90*/  LDL.LU R13, [R1+0x144] ;  /* 0x00014400010d7983 */ /* 0x002ea20000300800 */
[----:B----4-:R-:W-:-:S02]  /*59fa0*/  IMAD.MOV.U32 R14, RZ, RZ, R26 ;  /* 0x000000ffff0e7224 */ /* 0x010fc400078e001a */
[----:B---3--:R-:W-:Y:S01]  /*59fb0*/  IMAD.MOV.U32 R15, RZ, RZ, R27 ;  /* 0x000000ffff0f7224 */ /* 0x008fe200078e001b */
[----:B------:R-:W3:Y:S04]  /*59fc0*/  LDL.LU R26, [R1+0x2fe4] ;  /* 0x002fe400011a7983 */ /* 0x000ee80000300800 */
        /* <DEDUP_REMOVED lines=47> */
[----:B------:R0:W-:Y:S01]  /*5a2c0*/  STL.64 [R1+0x518], R22 ;  /* 0x0005181601007387 */ /* 0x0001e20000100a00 */
[----:B------:R-:W-:Y:S02]  /*5a2d0*/  IMAD.MOV.U32 R24, RZ, RZ, R20 ;  /* 0x000000ffff187224 */ /* 0x000fe400078e0014 */
[----:B------:R-:W-:Y:S02]  /*5a2e0*/  IMAD.MOV.U32 R25, RZ, RZ, R21 ;  /* 0x000000ffff197224 */ /* 0x000fe400078e0015 */
[----:B------:R-:W2:Y:S04]  /*5a2f0*/  LDL.LU.64 R20, [R1+0x2f38] ;  /* 0x002f380001147983 */ /* 0x000ea80000300a00 */
[----:B------:R-:W-:Y:S04]  /*5a300*/  STL [R1+0x2ddc], R25 ;  /* 0x002ddc1901007387 */ /* 0x000fe80000100800 */
[----:B------:R-:W-:Y:S01]  /*5a310*/  STL [R1+0x2dd8], R24 ;  /* 0x002dd81801007387 */ /* 0x000fe20000100800 */
[----:B--2---:R-:W-:Y:S03]  /*5a320*/  HMMA.16816.F32 R16, R16, R20, R8 ;  /* 0x000000141010723c */ /* 0x004fe60000001808 */
[----:B------:R-:W3:Y:S04]  /*5a330*/  LDL.LU.64 R10, [R1+0x2f30] ;  /* 0x002f3000010a7983 */ /* 0x000ee80000300a00 */
[----:B------:R-:W3:Y:S04]  /*5a340*/  LDL.LU.64 R8, [R1+0x2f28] ;  /* 0x002f280001087983 */ /* 0x000ee80000300a00 */
[----:B0-----:R-:W2:Y:S04]  /*5a350*/  LDL.LU.64 R22, [R1+0x2f20] ;  /* 0x002f200001167983 */ /* 0x001ea80000300a00 */
[----:B------:R-:W4:Y:S08]  /*5a360*/  LDL.LU.64 R20, [R1+0x2f18] ;  /* 0x002f180001147983 */ /* 0x000f300000300a00 */
[----:B------:R-:W-:Y:S04]  /*5a370*/  STL.64 [R1+0x430], R16 ;  /* 0x0004301001007387 */ /* 0x000fe80000100a00 */
[----:B------:R0:W-:Y:S04]  /*5a380*/  STL.64 [R1+0x438], R18 ;  /* 0x0004381201007387 */ /* 0x0001e80000100a00 */
[----:B0-----:R-:W2:Y:S01]  /*5a390*/  LDL.64 R18, [R1+0x238] ;  /* 0x0002380001127983 */ /* 0x001ea20000100a00 */
[----:B------:R-:W-:-:S02]  /*5a3a0*/  IMAD.MOV.U32 R24, RZ, RZ, R28 ;  /* 0x000000ffff187224 */ /* 0x000fc400078e001c */
[----:B------:R-:W-:Y:S01]  /*5a3b0*/  IMAD.MOV.U32 R25, RZ, RZ, R29 ;  /* 0x000000ffff197224 */ /* 0x000fe200078e001d */
[----:B---3--:R-:W-:Y:S01]  /*5a3c0*/  HMMA.16816.F32 R12, R8, R26, R12 ;  /* 0x0000001a080c723c */ /* 0x008fe2000000180c */
[----:B--2---:R-:W-:-:S15]  /*5a3d0*/  STL.64 [R1+0x2e98], R18 ;  /* 0x002e981201007387 */ /* 0x004fde0000100a00 */
[----:B------:R-:W-:-:S07]  /*5a3e0*/  NOP ;  /* 0x0000000000007918 */ /* 0x000fce0000000000 */
[----:B------:R-:W-:Y:S04]  /*5a3f0*/  STL.64 [R1+0x420], R12 ;  /* 0x0004200c01007387 */ /* 0x000fe80000100a00 */
[----:B------:R-:W-:Y:S04]  /*5a400*/  STL.64 [R1+0x428], R14 ;  /* 0x0004280e01007387 */ /* 0x000fe80000100a00 */
[----:B------:R4:W-:Y:S04]  /*5a410*/  STL [R1+0x2de4], R26 ;  /* 0x002de41a01007387 */ /* 0x0009e80000100800 */
[----:B------:R0:W-:Y:S04]  /*5a420*/  STL [R1+0x2de0], R27 ;  /* 0x002de01b01007387 */ /* 0x0001e80000100800 */
[----:B------:R-:W2:Y:S04]  /*5a430*/  LDL.LU R28, [R1+0x2f14] ;  /* 0x002f1400011c7983 */ /* 0x000ea80000300800 */
[----:B------:R-:W3:Y:S01]  /*5a440*/  LDL.LU R29, [R1+0x2f10] ;  /* 0x002f1000011d7983 */ /* 0x000ee20000300800 */
[----:B----4-:R-:W-:-:S02]  /*5a450*/  IMAD.MOV.U32 R26, RZ, RZ, R20 ;  /* 0x000000ffff1a7224 */ /* 0x010fc400078e0014 */
[----:B0-----:R-:W-:Y:S01]  /*5a460*/  IMAD.MOV.U32 R27, RZ, RZ, R21 ;  /* 0x000000ffff1b7224 */ /* 0x001fe200078e0015 */
[----:B------:R-:W4:Y:S04]  /*5a470*/  LDL.LU R20, [R1+0x2f0c] ;  /* 0x002f0c0001147983 */ /* 0x000f280000300800 */
[----:B------:R-:W2:Y:S04]  /*5a480*/  LDL.LU R21, [R1+0x2f08] ;  /* 0x002f080001157983 */ /* 0x000ea80000300800 */
[----:B------:R0:W-:Y:S04]  /*5a490*/  STL.64 [R1+0x2ea8], R26 ;  /* 0x002ea81a01007387 */ /* 0x0001e80000100a00 */
[----:B------:R1:W-:Y:S04]  /*5a4a0*/  STL.64 [R1+0x2ea0], R24 ;  /* 0x002ea01801007387 */ /* 0x0003e80000100a00 */
[----:B0-----:R-:W3:Y:S04]  /*5a4b0*/  LDL.64 R26, [R1+0x268] ;  /* 0x00026800011a7983 */ /* 0x001ee80000100a00 */
[----:B---3--:R4:W-:Y:S04]  /*5a4c0*/  STL.64 [R1+0x2ec0], R26 ;  /* 0x002ec01a01007387 */ /* 0x0089e80000100a00 */
[----:B-1----:R-:W3:Y:S04]  /*5a4d0*/  LDL.LU R24, [R1+0x3c0] ;  /* 0x0003c00001187983 */ /* 0x002ee80000300800 */
[----:B------:R-:W3:Y:S01]  /*5a4e0*/  LDL.LU R25, [R1+0x3c4] ;  /* 0x0003c40001197983 */ /* 0x000ee20000300800 */
[----:B------:R-:W-:-:S02]  /*5a4f0*/  IMAD.MOV.U32 R12, RZ, RZ, R22 ;  /* 0x000000ffff0c7224 */ /* 0x000fc400078e0016 */
[----:B------:R-:W-:Y:S02]  /*5a500*/  IMAD.MOV.U32 R13, RZ, RZ, R23 ;  /* 0x000000ffff0d7224 */ /* 0x000fe400078e0017 */
[----:B----4-:R-:W-:Y:S02]  /*5a510*/  IMAD.MOV.U32 R26, RZ, RZ, R20 ;  /* 0x000000ffff1a7224 */ /* 0x010fe400078e0014 */
[----:B--2---:R-:W-:Y:S01]  /*5a520*/  IMAD.MOV.U32 R27, RZ, RZ, R21 ;  /* 0x000000ffff1b7224 */ /* 0x004fe200078e0015 */
[----:B------:R-:W2:Y:S04]  /*5a530*/  LDL.LU R20, [R1+0x2f04] ;  /* 0x002f040001147983 */ /* 0x000ea80000300800 */
[----:B------:R-:W2:Y:S04]  /*5a540*/  LDL.LU R21, [R1+0x2f00] ;  /* 0x002f000001157983 */ /* 0x000ea80000300800 */
[----:B------:R0:W-:Y:S01]  /*5a550*/  STL.64 [R1+0x2ee0], R26 ;  /* 0x002ee01a01007387 */ /* 0x0001e20000100a00 */
[----:B------:R-:W-:-:S02]  /*5a560*/  IMAD.MOV.U32 R14, RZ, RZ, R6 ;  /* 0x000000ffff0e7224 */ /* 0x000fc400078e0006 */
[----:B------:R-:W-:Y:S01]  /*5a570*/  IMAD.MOV.U32 R15, RZ, RZ, R7 ;  /* 0x000000ffff0f7224 */ /* 0x000fe200078e0007 */
[----:B---3--:R-:W-:Y:S04]  /*5a580*/  STL.64 [R1+0x2ed8], R24 ;  /* 0x002ed81801007387 */ /* 0x008fe80000100a00 */
[----:B0-----:R-:W3:Y:S04]  /*5a590*/  LDL.64 R26, [R1+0x8] ;  /* 0x00000800011a7983 */ /* 0x001ee80000100a00 */
[----:B------:R-:W2:Y:S04]  /*5a5a0*/  LDL.LU R22, [R1+0x2efc] ;  /* 0x002efc0001167983 */ /* 0x000ea80000300800 */
[----:B------:R-:W2:Y:S04]  /*5a5b0*/  LDL.LU R23, [R1+0x2ef8] ;  /* 0x002ef80001177983 */ /* 0x000ea80000300800 */
[----:B------:R-:W2:Y:S04]  /*5a5c0*/  LDL.LU R6, [R1+0x2ef4] ;  /* 0x002ef40001067983 */ /* 0x000ea80000300800 */
[----:B------:R-:W2:Y:S04]  /*5a5d0*/  LDL.LU R7, [R1+0x2ef0] ;  /* 0x002ef00001077983 */ /* 0x000ea80000300800 */
[----:B------:R-:W-:Y:S04]  /*5a5e0*/  STL.64 [R1+0x2eb8], R14 ;  /* 0x002eb80e01007387 */ /* 0x000fe80000100a00 */
[----:B------:R0:W-:Y:S04]  /*5a5f0*/  STL.64 [R1+0x2eb0], R12 ;  /* 0x002eb00c01007387 */ /* 0x0001e80000100a00 */
[----:B0-----:R-:W4:Y:S01]  /*5a600*/  LDL.LU R12, [R1+0x3b0] ;  /* 0x0003b000010c7983 */ /* 0x001f220000300800 */
[----:B------:R-:W-:-:S03]  /*5a610*/  IMAD.MOV.U32 R13, RZ, RZ, R29 ;  /* 0x000000ffff0d7224 */ /* 0x000fc600078e001d */
[----:B------:R-:W3:Y:S01]  /*5a620*/  LDL.LU R29, [R1+0x2eec] ;  /* 0x002eec00011d7983 */ /* 0x000ee20000300800 */
[----:B------:R-:W-:-:S03]  /*5a630*/  IMAD.MOV.U32 R14, RZ, RZ, R28 ;  /* 0x000000ffff0e7224 */ /* 0x000fc600078e001c */
[----:B------:R-:W3:Y:S01]  /*5a640*/  LDL.LU R28, [R1+0x2ee8] ;  /* 0x002ee800011c7983 */ /* 0x000ee20000300800 */
[----:B------:R-:W-:-:S05]  /*5a650*/  IMAD.MOV.U32 R15, RZ, RZ, R0 ;  /* 0x000000ffff0f7224 */ /* 0x000fca00078e0000 */
[----:B------:R0:W-:Y:S01]  /*5a660*/  STL.64 [R1+0x2ed0], R14 ;  /* 0x002ed00e01007387 */ /* 0x0001e20000100a00 */
[----:B--2---:R-:W-:Y:S03]  /*5a670*/  HMMA.16816.F32 R20, R8, R6, R20 ;  /* 0x000000060814723c */ /* 0x004fe60000001814 */
[----:B----4-:R-:W-:Y:S04]  /*5a680*/  STL.64 [R1+0x2ec8], R12 ;  /* 0x002ec80c01007387 */ /* 0x010fe80000100a00 */
[----:B0-----:R-:W2:Y:S04]  /*5a690*/  LDL.64 R14, [R1+0x278] ;  /* 0x00027800010e7983 */ /* 0x001ea80000100a00 */
[----:B------:R-:W4:-:S12]  /*5a6a0*/  LDL.64 R18, [R1+0x258] ;  /* 0x0002580001127983 */ /* 0x000f180000100a00 */
[----:B------:R-:W-:Y:S04]  /*5a6b0*/  STL.64 [R1+0x400], R20 ;  /* 0x0004001401007387 */ /* 0x000fe80000100a00 */
[----:B------:R-:W-:Y:S04]  /*5a6c0*/  STL [R1+0x408], R22 ;  /* 0x0004081601007387 */ /* 0x000fe80000100800 */
[----:B------:R-:W-:Y:S04]  /*5a6d0*/  STL.64 [R1+0x2db8], R6 ;  /* 0x002db80601007387 */ /* 0x000fe80000100a00 */
[----:B------:R0:W-:Y:S04]  /*5a6e0*/  STL.64 [R1+0x2db0], R4 ;  /* 0x002db00401007387 */ /* 0x0001e80000100a00 */
[----:B0-----:R-:W2:Y:S04]  /*5a6f0*/  LDL.LU R4, [R1+0x3d0] ;  /* 0x0003d00001047983 */ /* 0x001ea80000300800 */
[----:B------:R-:W2:Y:S04]  /*5a700*/  LDL.LU R5, [R1+0x3d4] ;  /* 0x0003d40001057983 */ /* 0x000ea80000300800 */
[----:B------:R-:W2:Y:S01]  /*5a710*/  LDL.LU R6, [R1+0x3d8] ;  /* 0x0003d80001067983 */ /* 0x000ea20000300800 */
[----:B------:R-:W-:-:S03]  /*5a720*/  IMAD.MOV.U32 R0, RZ, RZ, R23 ;  /* 0x000000ffff007224 */ /* 0x000fc600078e0017 */
[----:B---3--:R-:W0:Y:S01]  /*5a730*/  LDSM.16.MT88.4 R20, [R28+UR4+0x12800] ;  /* 0x012800041c14783b */ /* 0x008e220008004200 */
[----:B------:R-:W-:-:S03]  /*5a740*/  IMAD.MOV.U32 R7, RZ, RZ, R29 ;  /* 0x000000ffff077224 */ /* 0x000fc600078e001d */
[----:B------:R-:W-:Y:S04]  /*5a750*/  STL [R1+0x2b40], R0 ;  /* 0x002b400001007387 */ /* 0x000fe80000100800 */
[----:B0-----:R0:W-:Y:S04]  /*5a760*/  STL.64 [R1+0x2c78], R22 ;  /* 0x002c781601007387 */ /* 0x0011e80000100a00 */
[----:B------:R-:W-:Y:S04]  /*5a770*/  STL.64 [R1+0x2c70], R20 ;  /* 0x002c701401007387 */ /* 0x000fe80000100a00 */
[----:B0-----:R-:W3:Y:S01]  /*5a780*/  LDL.64 R22, [R1+0x248] ;  /* 0x0002480001167983 */ /* 0x001ee20000100a00 */
[----:B--2---:R-:W-:-:S15]  /*5a790*/  HMMA.16816.F32 R4, R8, R26, R4 ;  /* 0x0000001a0804723c */ /* 0x004fde0000001804 */
[----:B------:R-:W-:-:S08]  /*5a7a0*/  NOP ;  /* 0x0000000000007918 */ /* 0x000fd00000000000 */
[----:B------:R0:W-:Y:S04]  /*5a7b0*/  STL.64 [R1+0x500], R4 ;  /* 0x0005000401007387 */ /* 0x0001e80000100a00 */
[----:B------:R1:W-:Y:S01]  /*5a7c0*/  STL.64 [R1+0x508], R6 ;  /* 0x0005080601007387 */ /* 0x0003e20000100a00 */
[----:B0-----:R-:W-:Y:S02]  /*5a7d0*/  IMAD.MOV.U32 R5, RZ, RZ, R26 ;  /* 0x000000ffff057224 */ /* 0x001fe400078e001a */
[----:B------:R-:W-:Y:S02]  /*5a7e0*/  IMAD.MOV.U32 R4, RZ, RZ, R27 ;  /* 0x000000ffff047224 */ /* 0x000fe400078e001b */
[----:B------:R-:W2:Y:S04]  /*5a7f0*/  LDL.LU.64 R26, [R1+0x2ee0] ;  /* 0x002ee000011a7983 */ /* 0x000ea80000300a00 */
[----:B------:R-:W2:Y:S04]  /*5a800*/  LDL.LU.64 R24, [R1+0x2ed8] ;  /* 0x002ed80001187983 */ /* 0x000ea80000300a00 */
[----:B------:R0:W-:Y:S04]  /*5a810*/  STL [R1+0x2dec], R4 ;  /* 0x002dec0401007387 */ /* 0x0001e80000100800 */
[----:B------:R4:W-:Y:S01]  /*5a820*/  STL [R1+0x2de8], R5 ;  /* 0x002de80501007387 */ /* 0x0009e20000100800 */
[----:B-1----:R-:W-:-:S02]  /*5a830*/  IMAD.MOV.U32 R7, RZ, RZ, R14 ;  /* 0x000000ffff077224 */ /* 0x002fc400078e000e */
[----:B------:R-:W-:Y:S01]  /*5a840*/  IMAD.MOV.U32 R6, RZ, RZ, R15 ;  /* 0x000000ffff067224 */ /* 0x000fe200078e000f */
[----:B--2---:R-:W-:Y:S01]  /*5a850*/  HMMA.16816.F32 R24, R8, R14, R24 ;  /* 0x0000000e0818723c */ /* 0x004fe20000001818 */
[----:B------:R-:W2:Y:S04]  /*5a860*/  LDL.LU.64 R14, [R1+0x2ed0] ;  /* 0x002ed000010e7983 */ /* 0x000ea80000300a00 */
[----:B------:R-:W2:-:S15]  /*5a870*/  LDL.LU.64 R12, [R1+0x2ec8] ;  /* 0x002ec800010c7983 */ /* 0x000e9e0000300a00 */
[----:B------:R-:W-:-:S03]  /*5a880*/  NOP ;  /* 0x0000000000007918 */ /* 0x000fc60000000000 */
[----:B------:R-:W-:Y:S01]  /*5a890*/  STL.64 [R1+0x4f0], R24 ;  /* 0x0004f01801007387 */ /* 0x000fe20000100a00 */
[----:B------:R-:W-:Y:S02]  /*5a8a0*/  IMAD.MOV.U32 R29, RZ, RZ, R26 ;  /* 0x000000ffff1d7224 */ /* 0x000fe400078e001a */
[----:B------:R-:W-:Y:S02]  /*5a8b0*/  IMAD.MOV.U32 R28, RZ, RZ, R27 ;  /* 0x000000ffff1c7224 */ /* 0x000fe400078e001b */
[----:B------:R-:W2:Y:S04]  /*5a8c0*/  LDL.LU.64 R26, [R1+0x2ec0] ;  /* 0x002ec000011a7983 */ /* 0x000ea80000300a00 */
[----:B------:R-:W-:Y:S04]  /*5a8d0*/  STL [R1+0x2df0], R7 ;  /* 0x002df00701007387 */ /* 0x000fe80000100800 */
[----:B------:R1:W-:Y:S04]  /*5a8e0*/  STL [R1+0x2e78], R6 ;  /* 0x002e780601007387 */ /* 0x0003e80000100800 */
[----:B0-----:R-:W3:Y:S04]  /*5a8f0*/  LDL.LU R4, [R1+0x390] ;  /* 0x0003900001047983 */ /* 0x001ee80000300800 */
[----:B----4-:R-:W3:Y:S04]  /*5a900*/  LDL.LU R5, [R1+0x394] ;  /* 0x0003940001057983 */ /* 0x010ee80000300800 */
[----:B-1----:R-:W3:Y:S04]  /*5a910*/  LDL.LU R6, [R1+0x398] ;  /* 0x0003980001067983 */ /* 0x002ee80000300800 */
[----:B------:R-:W3:Y:S04]  /*5a920*/  LDL.LU R7, [R1+0x39c] ;  /* 0x00039c0001077983 */ /* 0x000ee80000300800 */
        /* <DEDUP_REMOVED lines=11> */
[----:B------:R-:W4:Y:S01]  /*5a9e0*/  LDL.LU.64 R24, [R1+0x2ea0] ;  /* 0x002ea00001187983 */ /* 0x000f220000300a00 */
[----:B------:R-:W-:Y:S01]  /*5a9f0*/  IMAD.MOV.U32 R2, RZ, RZ, R19 ;  /* 0x000000ffff027224 */ /* 0x000fe200078e0013 */
[----:B--2---:R-:W-:-:S15]  /*5aa00*/  HMMA.16816.F32 R12, R8, R18, R12 ;  /* 0x00000012080c723c */ /* 0x004fde000000180c */
[----:B------:R-:W-:-:S08]  /*5aa10*/  NOP ;  /* 0x0000000000007918 */ /* 0x000fd00000000000 */
[----:B------:R-:W-:Y:S04]  /*5aa20*/  STL.64 [R1+0x4d0], R12 ;  /* 0x0004d00c01007387 */ /* 0x000fe80000100a00 */
[----:B------:R0:W-:Y:S02]  /*5aa30*/  STL.64 [R1+0x4d8], R14 ;  /* 0x0004d80e01007387 */ /* 0x0001e40000100a00 */
[----:B0-----:R-:W-:Y:S02]  /*5aa40*/  IMAD.MOV.U32 R15, RZ, RZ, R18 ;  /* 0x000000ffff0f7224 */ /* 0x001fe400078e0012 */
[----:B------:R-:W4:Y:S01]  /*5aa50*/  LDL.LU.64 R18, [R1+0x2e98] ;  /* 0x002e980001127983 */ /* 0x000f220000300a00 */
[----:B---3--:R-:W-:-:S15]  /*5aa60*/  HMMA.16816.F32 R4, R8, R22, R4 ;  /* 0x000000160804723c */ /* 0x008fde0000001804 */
[----:B------:R-:W-:-:S08]  /*5aa70*/  NOP ;  /* 0x0000000000007918 */ /* 0x000fd00000000000 */
[----:B------:R-:W-:Y:S04]  /*5aa80*/  STL.64 [R1+0x4c0], R4 ;  /* 0x0004c00401007387 */ /* 0x000fe80000100a00 */
[----:B------:R4:W-:Y:S01]  /*5aa90*/  STL.64 [R1+0x4c8], R6 ;  /* 0x0004c80601007387 */ /* 0x0009e20000100a00 */
[----:B------:R-:W-:Y:S02]  /*5aaa0*/  IMAD.MOV.U32 R14, RZ, RZ, R23 ;  /* 0x000000ffff0e7224 */ /* 0x000fe400078e0017 */
[----:B------:R-:W-:Y:S01]  /*5aab0*/  IMAD.MOV.U32 R13, RZ, RZ, R22 ;  /* 0x000000ffff0d7224 */ /* 0x000fe200078e0016 */
[----:B----4-:R-:W-:Y:S06]  /*5aac0*/  HMMA.16816.F32 R4, R8, R18, R24 ;  /* 0x000000120804723c */ /* 0x010fec0000001818 */
[----:B------:R-:W-:-:S02]  /*5aad0*/  IMAD.MOV.U32 R12, RZ, RZ, R19 ;  /* 0x000000ffff0c7224 */ /* 0x000fc400078e0013 */
[----:B------:R-:W-:-:S15]  /*5aae0*/  IMAD.MOV.U32 R24, RZ, RZ, R18 ;  /* 0x000000ffff187224 */ /* 0x000fde00078e0012 */
[----:B------:R-:W-:Y:S04]  /*5aaf0*/  STL.64 [R1+0x4b0], R4 ;  /* 0x0004b00401007387 */ /* 0x000fe80000100a00 */
[----:B------:R-:W-:Y:S04]  /*5ab00*/  STL.64 [R1+0x4b8], R6 ;  /* 0x0004b80601007387 */ /* 0x000fe80000100a00 */
[----:B------:R-:W-:Y:S04]  /*5ab10*/  STL [R1+0x2e90], R24 ;  /* 0x002e901801007387 */ /* 0x000fe80000100800 */
[----:B------:R-:W-:Y:S04]  /*5ab20*/  STL.64 [R1+0x2e00], R14 ;  /* 0x002e000e01007387 */ /* 0x000fe80000100a00 */
[----:B------:R0:W-:Y:S04]  /*5ab30*/  STL.64 [R1+0x2df8], R12 ;  /* 0x002df80c01007387 */ /* 0x0001e80000100a00 */
        /* <DEDUP_REMOVED lines=10> */
[----:B------:R-:W3:Y:S04]  /*5abe0*/  LDL.LU R26, [R1+0x378] ;  /* 0x00037800011a7983 */ /* 0x000ee80000300800 */
[----:B------:R-:W3:Y:S04]  /*5abf0*/  LDL.LU R27, [R1+0x37c] ;  /* 0x00037c00011b7983 */ /* 0x000ee80000300800 */
[----:B--2---:R0:W-:Y:S04]  /*5ac00*/  STL.64 [R1+0x2e88], R6 ;  /* 0x002e880601007387 */ /* 0x0041e80000100a00 */
[----:B----4-:R-:W-:Y:S04]  /*5ac10*/  STL.64 [R1+0x2e80], R4 ;  /* 0x002e800401007387 */ /* 0x010fe80000100a00 */
[----:B------:R-:W2:Y:S04]  /*5ac20*/  LDL.64 R18, [R1+0x218] ;  /* 0x0002180001127983 */ /* 0x000ea80000100a00 */
[----:B0-----:R-:W4:Y:S04]  /*5ac30*/  LDL.64 R6, [R1+0x228] ;  /* 0x0002280001067983 */ /* 0x001f280000100a00 */
[----:B---3--:R0:W-:Y:S04]  /*5ac40*/  STL.64 [R1+0x2e10], R14 ;  /* 0x002e100e01007387 */ /* 0x0081e80000100a00 */
[----:B------:R-:W-:Y:S04]  /*5ac50*/  STL.64 [R1+0x2e08], R12 ;  /* 0x002e080c01007387 */ /* 0x000fe80000100a00 */
[----:B0-----:R-:W3:Y:S04]  /*5ac60*/  LDL R14, [R1+0x1c8] ;  /* 0x0001c800010e7983 */ /* 0x001ee80000100800 */
[----:B------:R-:W3:Y:S04]  /*5ac70*/  LDL R15, [R1+0x1cc] ;  /* 0x0001cc00010f7983 */ /* 0x000ee80000100800 */
[----:B------:R-:W2:Y:S04]  /*5ac80*/  LDL.LU R20, [R1+0x330] ;  /* 0x0003300001147983 */ /* 0x000ea80000300800 */
[----:B------:R-:W2:Y:S04]  /*5ac90*/  LDL.LU R21, [R1+0x334] ;  /* 0x0003340001157983 */ /* 0x000ea80000300800 */
[----:B------:R-:W4:Y:S04]  /*5aca0*/  LDL.LU R22, [R1+0x338] ;  /* 0x0003380001167983 */ /* 0x000f280000300800 */
[----:B------:R-:W4:Y:S04]  /*5acb0*/  LDL.LU R23, [R1+0x33c] ;  /* 0x00033c0001177983 */ /* 0x000f280000300800 */
[----:B----4-:R0:W-:Y:S04]  /*5acc0*/  STL.64 [R1+0x2e50], R22 ;  /* 0x002e501601007387 */ /* 0x0101e80000100a00 */
[----:B--2---:R-:W-:Y:S04]  /*5acd0*/  STL.64 [R1+0x2e48], R20 ;  /* 0x002e481401007387 */ /* 0x004fe80000100a00 */
[----:B0-----:R-:W2:Y:S04]  /*5ace0*/  LDL.64 R22, [R1+0x1f8] ;  /* 0x0001f80001167983 */ /* 0x001ea80000100a00 */
[----:B--2---:R0:W-:Y:S04]  /*5acf0*/  STL.64 [R1+0x2e60], R22 ;  /* 0x002e601601007387 */ /* 0x0041e80000100a00 */
[----:B0-----:R-:W2:Y:S04]  /*5ad00*/  LDL.64 R22, [R1+0x208] ;  /* 0x0002080001167983 */ /* 0x001ea80000100a00 */
[----:B---3--:R0:W-:Y:S04]  /*5ad10*/  STL.64 [R1+0x2e28], R14 ;  /* 0x002e280e01007387 */ /* 0x0081e80000100a00 */
[----:B0-----:R-:W3:Y:S04]  /*5ad20*/  LDL.64 R14, [R1+0x1d8] ;  /* 0x0001d800010e7983 */ /* 0x001ee80000100a00 */
[----:B---3--:R0:W-:Y:S04]  /*5ad30*/  STL.64 [R1+0x2e40], R14 ;  /* 0x002e400e01007387 */ /* 0x0081e80000100a00 */
[----:B0-----:R-:W3:Y:S01]  /*5ad40*/  LDL.64 R14, [R1+0x1e8] ;  /* 0x0001e800010e7983 */ /* 0x001ee20000100a00 */
[----:B------:R-:W-:Y:S03]  /*5ad50*/  HMMA.16816.F32 R24, R8, R6, R24 ;  /* 0x000000060818723c */ /* 0x000fe60000001818 */
[----:B---3--:R0:W-:Y:S04]  /*5ad60*/  STL.64 [R1+0x2e58], R14 ;  /* 0x002e580e01007387 */ /* 0x0081e80000100a00 */
[----:B------:R-:W3:Y:S04]  /*5ad70*/  LDL.LU R12, [R1+0x340] ;  /* 0x00034000010c7983 */ /* 0x000ee80000300800 */
[----:B------:R-:W3:Y:S04]  /*5ad80*/  LDL.LU R13, [R1+0x344] ;  /* 0x00034400010d7983 */ /* 0x000ee80000300800 */
[----:B0-----:R-:W4:Y:S04]  /*5ad90*/  LDL.LU R14, [R1+0x348] ;  /* 0x00034800010e7983 */ /* 0x001f280000300800 */
[----:B------:R-:W4:Y:S04]  /*5ada0*/  LDL.LU R15, [R1+0x34c] ;  /* 0x00034c00010f7983 */ /* 0x000f280000300800 */
[----:B----4-:R-:W-:Y:S04]  /*5adb0*/  STL.64 [R1+0x2e70], R14 ;  /* 0x002e700e01007387 */ /* 0x010fe80000100a00 */
[----:B---3--:R0:W-:Y:S04]  /*5adc0*/  STL.64 [R1+0x2e68], R12 ;  /* 0x002e680c01007387 */ /* 0x0081e80000100a00 */
[----:B0-----:R-:W2:Y:S04]  /*5add0*/  LDL.LU R12, [R1+0x350] ;  /* 0x00035000010c7983 */ /* 0x001ea80000300800 */
[----:B------:R-:W2:Y:S04]  /*5ade0*/  LDL.LU R13, [R1+0x354] ;  /* 0x00035400010d7983 */ /* 0x000ea80000300800 */
[----:B------:R-:W2:Y:S04]  /*5adf0*/  LDL.LU R14, [R1+0x358] ;  /* 0x00035800010e7983 */ /* 0x000ea80000300800 */
[----:B------:R-:W2:Y:S04]  /*5ae00*/  LDL.LU R15, [R1+0x35c] ;  /* 0x00035c00010f7983 */ /* 0x000ea80000300800 */
[----:B------:R0:W-:Y:S04]  /*5ae10*/  STL.64 [R1+0x4a0], R24 ;  /* 0x0004a01801007387 */ /* 0x0001e80000100a00 */
[----:B------:R1:W-:Y:S04]  /*5ae20*/  STL.64 [R1+0x4a8], R26 ;  /* 0x0004a81a01007387 */ /* 0x0003e80000100a00 */
[----:B0-----:R-:W3:Y:S01]  /*5ae30*/  LDL.LU R24, [R1+0x2e90] ;  /* 0x002e900001187983 */ /* 0x001ee20000300800 */
[----:B-1----:R-:W-:-:S02]  /*5ae40*/  IMAD.MOV.U32 R27, RZ, RZ, R6 ;  /* 0x000000ffff1b7224 */ /* 0x002fc400078e0006 */
[----:B------:R-:W-:Y:S02]  /*5ae50*/  IMAD.MOV.U32 R25, RZ, RZ, R7 ;  /* 0x000000ffff197224 */ /* 0x000fe400078e0007 */
[----:B------:R-:W4:Y:S04]  /*5ae60*/  LDL.LU.64 R6, [R1+0x2e88] ;  /* 0x002e880001067983 */ /* 0x000f280000300a00 */
[----:B------:R-:W4:Y:S01]  /*5ae70*/  LDL.LU.64 R4, [R1+0x2e80] ;  /* 0x002e800001047983 */ /* 0x000f220000300a00 */
[----:B------:R-:W-:Y:S01]  /*5ae80*/  IMAD.MOV.U32 R26, RZ, RZ, R19 ;  /* 0x000000ffff1a7224 */ /* 0x000fe200078e0013 */
[----:B----4-:R-:W-:-:S15]  /*5ae90*/  HMMA.16816.F32 R4, R8, R18, R4 ;  /* 0x000000120804723c */ /* 0x010fde0000001804 */
[----:B------:R-:W-:-:S08]  /*5aea0*/  NOP ;  /* 0x0000000000007918 */ /* 0x000fd00000000000 */
[----:B------:R-:W-:Y:S04]  /*5aeb0*/  STL.64 [R1+0x490], R4 ;  /* 0x0004900401007387 */ /* 0x000fe80000100a00 */
[----:B------:R0:W-:Y:S04]  /*5aec0*/  STL.64 [R1+0x498], R6 ;  /* 0x0004980601007387 */ /* 0x0001e80000100a00 */
[----:B0-----:R-:W4:Y:S04]  /*5aed0*/  LDL.LU R6, [R1+0x2e78] ;  /* 0x002e780001067983 */ /* 0x001f280000300800 */
[----:B------:R-:W-:Y:S04]  /*5aee0*/  STL.64 [R1+0x2e20], R26 ;  /* 0x002e201a01007387 */ /* 0x000fe80000100a00 */
[----:B---3--:R0:W-:Y:S04]  /*5aef0*/  STL.64 [R1+0x2e18], R24 ;  /* 0x002e181801007387 */ /* 0x0081e80000100a00 */
[----:B0-----:R-:W3:Y:S04]  /*5af00*/  LDL.LU R24, [R1+0x3e0] ;  /* 0x0003e00001187983 */ /* 0x001ee80000300800 */
[----:B------:R-:W3:Y:S04]  /*5af10*/  LDL.LU R25, [R1+0x3e4] ;  /* 0x0003e40001197983 */ /* 0x000ee80000300800 */
[----:B------:R-:W4:Y:S04]  /*5af20*/  LDL.LU R26, [R1+0x3e8] ;  /* 0x0003e800011a7983 */ /* 0x000f280000300800 */
[----:B------:R-:W4:Y:S01]  /*5af30*/  LDL.LU R27, [R1+0x3ec] ;  /* 0x0003ec00011b7983 */ /* 0x000f220000300800 */
[----:B--2---:R-:W-:Y:S06]  /*5af40*/  HMMA.16816.F32 R12, R8, R22, R12 ;  /* 0x00000016080c723c */ /* 0x004fec000000180c */
[----:B------:R-:W-:-:S02]  /*5af50*/  IMAD.MOV.U32 R28, RZ, RZ, R22 ;  /* 0x000000ffff1c7224 */ /* 0x000fc400078e0016 */
[----:B------:R-:W-:Y:S01]  /*5af60*/  IMAD.MOV.U32 R0, RZ, RZ, R23 ;  /* 0x000000ffff007224 */ /* 0x000fe200078e0017 */
[----:B----4-:R-:W-:Y:S04]  /*5af70*/  STL.64 [R1+0x2e38], R26 ;  /* 0x002e381a01007387 */ /* 0x010fe80000100a00 */
[----:B---3--:R0:W-:Y:S04]  /*5af80*/  STL.64 [R1+0x2e30], R24 ;  /* 0x002e301801007387 */ /* 0x0081e80000100a00 */
[----:B0-----:R-:W2:Y:S04]  /*5af90*/  LDL.LU R24, [R1+0x3f0] ;  /* 0x0003f00001187983 */ /* 0x001ea80000300800 */
[----:B------:R-:W2:Y:S04]  /*5afa0*/  LDL.LU R25, [R1+0x3f4] ;  /* 0x0003f40001197983 */ /* 0x000ea80000300800 */
[----:B------:R-:W2:Y:S04]  /*5afb0*/  LDL.LU R26, [R1+0x3f8] ;  /* 0x0003f800011a7983 */ /* 0x000ea80000300800 */
[----:B------:R-:W2:Y:S04]  /*5afc0*/  LDL.LU R27, [R1+0x3fc] ;  /* 0x0003fc00011b7983 */ /* 0x000ea80000300800 */
        /* <DEDUP_REMOVED lines=12> */
[----:B------:R-:W3:Y:S01]  /*5b090*/  LDL.LU.64 R20, [R1+0x2e48] ;  /* 0x002e480001147983 */ /* 0x000ee20000300a00 */
[----:B------:R-:W0:Y:S01]  /*5b0a0*/  S2R R17, SR_TID.X ;  /* 0x0000000000117919 */ /* 0x000e220000002100 */
[----:B------:R-:W-:Y:S01]  /*5b0b0*/  IMAD.MOV.U32 R5, RZ, RZ, R18 ;  /* 0x000000ffff057224 */ /* 0x000fe200078e0012 */
[----:B---3--:R-:W-:-:S15]  /*5b0c0*/  HMMA.16816.F32 R20, R8, R14, R20 ;  /* 0x0000000e0814723c */ /* 0x008fde0000001814 */
[----:B------:R-:W-:-:S08]  /*5b0d0*/  NOP ;  /* 0x0000000000007918 */ /* 0x000fd00000000000 */
[----:B------:R1:W-:Y:S04]  /*5b0e0*/  STL.64 [R1+0x460], R20 ;  /* 0x0004601401007387 */ /* 0x0003e80000100a00 */
[----:B------:R-:W-:Y:S01]  /*5b0f0*/  STL.64 [R1+0x468], R22 ;  /* 0x0004681601007387 */ /* 0x000fe20000100a00 */
[----:B-1----:R-:W-:Y:S02]  /*5b100*/  IMAD.MOV.U32 R21, RZ, RZ, R14 ;  /* 0x000000ffff157224 */ /* 0x002fe400078e000e */
[----:B------:R-:W-:Y:S02]  /*5b110*/  IMAD.MOV.U32 R20, RZ, RZ, R15 ;  /* 0x000000ffff147224 */ /* 0x000fe400078e000f */
[----:B------:R-:W2:Y:S01]  /*5b120*/  LDL.LU.64 R14, [R1+0x2e40] ;  /* 0x002e4000010e7983 */ /* 0x000ea20000300a00 */
[C---:B0-----:R-:W-:Y:S01]  /*5b130*/  LOP3.LUT R19, R17.reuse, 0x7, RZ, 0xc0, !PT ;  /* 0x0000000711137812 */ /* 0x041fe200078ec0ff */
[----:B------:R-:W-:-:S02]  /*5b140*/  IMAD.SHL.U32 R18, R17, 0x40, RZ ;  /* 0x0000004011127824 */ /* 0x000fc400078e00ff */
[----:B------:R-:W-:Y:S02]  /*5b150*/  IMAD.SHL.U32 R17, R17, 0x2, RZ ;  /* 0x0000000211117824 */ /* 0x000fe400078e00ff */
[----:B------:R-:W-:-:S05]  /*5b160*/  IMAD R19, R19, 0x90, RZ ;  /* 0x0000009013137824 */ /* 0x000fca00078e02ff */
[----:B------:R-:W-:-:S04]  /*5b170*/  LOP3.LUT R19, R19, 0x10, R17, 0x78, !PT ;  /* 0x0000001013137812 */ /* 0x000fc800078e7811 */
[----:B------:R-:W-:-:S04]  /*5b180*/  LOP3.LUT R19, R19, 0x400, R18, 0xf8, !PT ;  /* 0x0000040013137812 */ /* 0x000fc800078ef812 */
[----:B------:R-:W-:-:S06]  /*5b190*/  LOP3.LUT R19, R19, 0x60, RZ, 0x3c, !PT ;  /* 0x0000006013137812 */ /* 0x000fcc00078e3cff */
[----:B------:R-:W0:Y:S04]  /*5b1a0*/  LDSM.16.MT88.4 R16, [R19+UR4+0x12800] ;  /* 0x012800041310783b */ /* 0x000e280008004200 */
[----:B0-----:R0:W-:Y:S04]  /*5b1b0*/  STL.64 [R1+0x2bb8], R18 ;  /* 0x002bb81201007387 */ /* 0x0011e80000100a00 */
[----:B------:R-:W-:Y:S04]  /*5b1c0*/  STL.64 [R1+0x2bb0], R16 ;  /* 0x002bb01001007387 */ /* 0x000fe80000100a00 */
[----:B0-----:R-:W3:Y:S01]  /*5b1d0*/  LDL.LU.64 R18, [R1+0x1b8] ;  /* 0x0001b80001127983 */ /* 0x001ee20000300a00 */
        /* <DEDUP_REMOVED lines=8> */
[----:B--2---:R-:W-:Y:S02]  /*5b260*/  HMMA.16816.F32 R12, R8, R14, R24 ;  /* 0x0000000e080c723c */ /* 0x004fe40000001818 */
[----:B------:R-:W2:Y:S04]  /*5b270*/  LDL.LU.64 R26, [R1+0x2e20] ;  /* 0x002e2000011a7983 */ /* 0x000ea80000300a00 */
[----:B------:R-:W4:-:S15]  /*5b280*/  LDL.LU.64 R24, [R1+0x2e18] ;  /* 0x002e180001187983 */ /* 0x000f1e0000300a00 */
[----:B------:R-:W-:-:S02]  /*5b290*/  NOP ;  /* 0x0000000000007918 */ /* 0x000fc40000000000 */
[----:B------:R-:W-:Y:S04]  /*5b2a0*/  STL.64 [R1+0x440], R12 ;  /* 0x0004400c01007387 */ /* 0x000fe80000100a00 */
[----:B------:R0:W-:Y:S04]  /*5b2b0*/  STL.64 [R1+0x448], R14 ;  /* 0x0004480e01007387 */ /* 0x0001e80000100a00 */
[----:B0-----:R-:W3:Y:S04]  /*5b2c0*/  LDL.LU.64 R14, [R1+0x2e10] ;  /* 0x002e1000010e7983 */ /* 0x001ee80000300a00 */
[----:B------:R-:W3:Y:S02]  /*5b2d0*/  LDL.LU.64 R12, [R1+0x2e08] ;  /* 0x002e0800010c7983 */ /* 0x000ee40000300a00 */
[----:B---3--:R-:W-:Y:S02]  /*5b2e0*/  HMMA.16816.F32 R8, R8, R18, R12 ;  /* 0x000000120808723c */ /* 0x008fe4000000180c */
[----:B------:R-:W3:Y:S04]  /*5b2f0*/  LDL.LU.64 R14, [R1+0x2e00] ;  /* 0x002e0000010e7983 */ /* 0x000ee80000300a00 */
[----:B------:R-:W3:Y:S04]  /*5b300*/  LDL.LU.64 R12, [R1+0x2df8] ;  /* 0x002df800010c7983 */ /* 0x000ee80000300a00 */
[----:B------:R0:W-:Y:S04]  /*5b310*/  STL.64 [R1+0x2c80], R18 ;  /* 0x002c801201007387 */ /* 0x0001e80000100a00 */
[----:B------:R-:W2:Y:S09]  /*5b320*/  LDL.LU R16, [R1+0x160] ;  /* 0x0001600001107983 */ /* 0x000eb20000300800 */
[----:B------:R-:W-:Y:S04]  /*5b330*/  STL.64 [R1+0x390], R8 ;  /* 0x0003900801007387 */ /* 0x000fe80000100a00 */
[----:B------:R-:W-:Y:S04]  /*5b340*/  STL.64 [R1+0x398], R10 ;  /* 0x0003980a01007387 */ /* 0x000fe80000100a00 */
[----:B------:R-:W2:Y:S04]  /*5b350*/  LDL.LU R17, [R1+0x164] ;  /* 0x0001640001117983 */ /* 0x000ea80000300800 */
[----:B0-----:R-:W4:Y:S04]  /*5b360*/  LDL.LU R18, [R1+0x168] ;  /* 0x0001680001127983 */ /* 0x001f280000300800 */
[----:B------:R-:W4:Y:S04]  /*5b370*/  LDL.LU R19, [R1+0x16c] ;  /* 0x00016c0001137983 */ /* 0x000f280000300800 */
[----:B----4-:R0:W-:Y:S04]  /*5b380*/  STL.64 [R1+0x2c90], R18 ;  /* 0x002c901201007387 */ /* 0x0101e80000100a00 */
[----:B--2---:R-:W-:Y:S01]  /*5b390*/  STL.64 [R1+0x2c88], R16 ;  /* 0x002c881001007387 */ /* 0x004fe20000100a00 */
[----:B0-----:R-:W-:-:S02]  /*5b3a0*/  IMAD.MOV.U32 R18, RZ, RZ, R23 ;  /* 0x000000ffff127224 */ /* 0x001fc400078e0017 */
[----:B------:R-:W-:-:S05]  /*5b3b0*/  IMAD.MOV.U32 R19, RZ, RZ, R22 ;  /* 0x000000ffff137224 */ /* 0x000fca00078e0016 */
[----:B------:R0:W-:Y:S02]  /*5b3c0*/  STL.64 [R1+0x2ca8], R18 ;  /* 0x002ca81201007387 */ /* 0x0001e40000100a00 */
[----:B0-----:R-:W-:Y:S02]  /*5b3d0*/  IMAD.MOV.U32 R18, RZ, RZ, R21 ;  /* 0x000000ffff127224 */ /* 0x001fe400078e0015 */
[----:B------:R-:W-:-:S05]  /*5b3e0*/  IMAD.MOV.U32 R19, RZ, RZ, R20 ;  /* 0x000000ffff137224 */ /* 0x000fca00078e0014 */
[----:B------:R0:W-:Y:S04]  /*5b3f0*/  STL.64 [R1+0x2cc0], R18 ;  /* 0x002cc01201007387 */ /* 0x0001e80000100a00 */
[----:B------:R-:W2:Y:S04]  /*5b400*/  LDL.LU R20, [R1+0x130] ;  /* 0x0001300001147983 */ /* 0x000ea80000300800 */
[----:B------:R-:W2:Y:S04]  /*5b410*/  LDL.LU R21, [R1+0x134] ;  /* 0x0001340001157983 */ /* 0x000ea80000300800 */
[----:B------:R-:W4:Y:S04]  /*5b420*/  LDL.LU R22, [R1+0x138] ;  /* 0x0001380001167983 */ /* 0x000f280000300800 */
[----:B------:R-:W4:Y:S01]  /*5b430*/  LDL.LU R23, [R1+0x13c] ;  /* 0x00013c0001177983 */ /* 0x000f220000300800 */
[----:B0-----:R-:W-:-:S02]  /*5b440*/  IMAD.MOV.U32 R18, RZ, RZ, R7 ;  /* 0x000000ffff127224 */ /* 0x001fc400078e0007 */
[----:B------:R-:W-:Y:S01]  /*5b450*/  IMAD.MOV.U32 R19, RZ, RZ, R4 ;  /* 0x000000ffff137224 */ /* 0x000fe200078e0004 */
[----:B------:R-:W3:Y:S04]  /*5b460*/  LDL.LU R7, [R1+0x2df0] ;  /* 0x002df00001077983 */ /* 0x000ee80000300800 */
[----:B------:R-:W3:Y:S04]  /*5b470*/  LDL.LU R4, [R1+0x2dec] ;  /* 0x002dec0001047983 */ /* 0x000ee80000300800 */
[----:B------:R0:W-:Y:S04]  /*5b480*/  STL.64 [R1+0x2cd8], R18 ;  /* 0x002cd81201007387 */ /* 0x0001e80000100a00 */
[----:B------:R-:W2:Y:S04]  /*5b490*/  LDL.LU R16, [R1+0x1a0] ;  /* 0x0001a00001107983 */ /* 0x000ea80000300800 */
[----:B------:R-:W2:Y:S04]  /*5b4a0*/  LDL.LU R17, [R1+0x1a4] ;  /* 0x0001a40001117983 */ /* 0x000ea80000300800 */
[----:B0-----:R-:W4:Y:S04]  /*5b4b0*/  LDL.LU R18, [R1+0x1a8] ;  /* 0x0001a80001127983 */ /* 0x001f280000300800 */
[----:B------:R-:W4:Y:S04]  /*5b4c0*/  LDL.LU R19, [R1+0x1ac] ;  /* 0x0001ac0001137983 */ /* 0x000f280000300800 */
[----:B----4-:R0:W-:Y:S04]  /*5b4d0*/  STL.64 [R1+0x2ce8], R18 ;  /* 0x002ce81201007387 */ /* 0x0101e80000100a00 */
[----:B--2---:R-:W-:Y:S01]  /*5b4e0*/  STL.64 [R1+0x2ce0], R16 ;  /* 0x002ce01001007387 */ /* 0x004fe20000100a00 */
[----:B0-----:R-:W-:-:S02]  /*5b4f0*/  IMAD.MOV.U32 R18, RZ, RZ, R5 ;  /* 0x000000ffff127224 */ /* 0x001fc400078e0005 */
[----:B------:R-:W-:Y:S01]  /*5b500*/  IMAD.MOV.U32 R19, RZ, RZ, R26 ;  /* 0x000000ffff137224 */ /* 0x000fe200078e001a */
[----:B------:R-:W2:Y:S04]  /*5b510*/  LDL.LU R5, [R1+0x2de8] ;  /* 0x002de80001057983 */ /* 0x000ea80000300800 */
[----:B------:R-:W4:Y:S04]  /*5b520*/  LDL.LU R26, [R1+0x2de4] ;  /* 0x002de400011a7983 */ /* 0x000f280000300800 */
[----:B------:R-:W-:Y:S04]  /*5b530*/  STL.64 [R1+0x2d00], R18 ;  /* 0x002d001201007387 */ /* 0x000fe80000100a00 */
[----:B------:R-:W-:Y:S04]  /*5b540*/  STL.64 [R1+0x2ca0], R22 ;  /* 0x002ca01601007387 */ /* 0x000fe80000100a00 */
[----:B------:R0:W-:Y:S04]  /*5b550*/  STL.64 [R1+0x2c98], R20 ;  /* 0x002c981401007387 */ /* 0x0001e80000100a00 */
[----:B0-----:R-:W3:Y:S04]  /*5b560*/  LDL.LU R20, [R1+0x170] ;  /* 0x0001700001147983 */ /* 0x001ee80000300800 */
[----:B------:R-:W3:Y:S04]  /*5b570*/  LDL.LU R21, [R1+0x174] ;  /* 0x0001740001157983 */ /* 0x000ee80000300800 */
[----:B------:R-:W2:Y:S04]  /*5b580*/  LDL.LU R22, [R1+0x178] ;  /* 0x0001780001167983 */ /* 0x000ea80000300800 */
[----:B------:R-:W2:Y:S01]  /*5b590*/  LDL.LU R23, [R1+0x17c] ;  /* 0x00017c0001177983 */ /* 0x000ea20000300800 */
[----:B------:R-:W-:-:S02]  /*5b5a0*/  IMAD.MOV.U32 R18, RZ, RZ, R27 ;  /* 0x000000ffff127224 */ /* 0x000fc400078e001b */
[----:B------:R-:W-:Y:S01]  /*5b5b0*/  IMAD.MOV.U32 R19, RZ, RZ, R25 ;  /* 0x000000ffff137224 */ /* 0x000fe200078e0019 */
[----:B------:R-:W4:Y:S04]  /*5b5c0*/  LDL.LU R27, [R1+0x2de0] ;  /* 0x002de000011b7983 */ /* 0x000f280000300800 */
[----:B------:R-:W4:Y:S04]  /*5b5d0*/  LDL.LU R25, [R1+0x2ddc] ;  /* 0x002ddc0001197983 */ /* 0x000f280000300800 */
[----:B------:R-:W-:Y:S04]  /*5b5e0*/  STL.64 [R1+0x2d18], R18 ;  /* 0x002d181201007387 */ /* 0x000fe80000100a00 */
        /* <DEDUP_REMOVED lines=10> */
[----:B------:R0:W-:Y:S02]  /*5b690*/  STL.64 [R1+0x2d30], R18 ;  /* 0x002d301201007387 */ /* 0x0001e40000100a00 */
[----:B0-----:R-:W-:-:S02]  /*5b6a0*/  IMAD.MOV.U32 R18, RZ, RZ, R13 ;  /* 0x000000ffff127224 */ /* 0x001fc400078e000d */
        /* <DEDUP_REMOVED lines=32> */
[----:B------:R-:W-:-:S05]  /*5b8b0*/  IMAD.MOV.U32 R19, RZ, RZ, R6 ;  /* 0x000000ffff137224 */ /* 0x000fca00078e0006 */
        /* <DEDUP_REMOVED lines=9> */
[----:B------:R0:W-:Y:S04]  /*5b950*/  STL.64 [R1+0x2da8], R18 ;  /* 0x002da81201007387 */ /* 0x0001e80000100a00 */
[----:B------:R-:W4:Y:S04]  /*5b960*/  LDL.LU R16, [R1+0x300] ;  /* 0x0003000001107983 */ /* 0x000f280000300800 */
[----:B------:R-:W4:Y:S04]  /*5b970*/  LDL.LU R17, [R1+0x304] ;  /* 0x0003040001117983 */ /* 0x000f280000300800 */
[----:B0-----:R-:W4:Y:S04]  /*5b980*/  LDL.LU R18, [R1+0x308] ;  /* 0x0003080001127983 */ /* 0x001f280000300800 */
[----:B------:R-:W4:Y:S04]  /*5b990*/  LDL.LU R19, [R1+0x30c] ;  /* 0x00030c0001137983 */ /* 0x000f280000300800 */
[----:B------:R-:W4:Y:S04]  /*5b9a0*/  LDL.LU R4, [R1+0x310] ;  /* 0x0003100001047983 */ /* 0x000f280000300800 */
        /* <DEDUP_REMOVED lines=20> */
[----:B------:R-:W3:Y:S01]  /*5baf0*/  LDL.LU R23, [R1+0x2dc] ;  /* 0x0002dc0001177983 */ /* 0x000ee20000300800 */
[C---:B----4-:R-:W-:Y:S03]  /*5bb00*/  HMMA.16816.F32 R4, R12.reuse, R26, R4 ;  /* 0x0000001a0c04723c */ /* 0x050fe60000001804 */
        /* <DEDUP_REMOVED lines=15> */
[----:B0-----:R-:W4:Y:S04]  /*5bc00*/  LDL.LU.64 R6, [R1+0x2db8] ;  /* 0x002db80001067983 */ /* 0x001f280000300a00 */
[----:B------:R-:W2:Y:S01]  /*5bc10*/  LDL.LU.64 R4, [R1+0x2db0] ;  /* 0x002db00001047983 */ /* 0x000ea20000300a00 */
[----:B----4-:R-:W-:-:S15]  /*5bc20*/  HMMA.16816.F32 R16, R12, R6, R16 ;  /* 0x000000060c10723c */ /* 0x010fde0000001810 */
[----:B------:R-:W-:-:S08]  /*5bc30*/  NOP ;  /* 0x0000000000007918 */ /* 0x000fd00000000000 */
[----:B------:R-:W-:Y:S04]  /*5bc40*/  STL.64 [R1+0x370], R16 ;  /* 0x0003701001007387 */ /* 0x000fe80000100a00 */
[----:B------:R0:W-:Y:S04]  /*5bc50*/  STL.64 [R1+0x378], R18 ;  /* 0x0003781201007387 */ /* 0x0001e80000100a00 */
[----:B0-----:R-:W4:Y:S04]  /*5bc60*/  LDL.LU.64 R18, [R1+0x2da8] ;  /* 0x002da80001127983 */ /* 0x001f280000300a00 */
[----:B------:R-:W-:Y:S04]  /*5bc70*/  STL.64 [R1+0x2c68], R6 ;  /* 0x002c680601007387 */ /* 0x000fe80000100a00 */
[----:B--2---:R-:W-:Y:S01]  /*5bc80*/  STL.64 [R1+0x2c60], R4 ;  /* 0x002c600401007387 */ /* 0x004fe20000100a00 */
[----:B----4-:R-:W-:Y:S03]  /*5bc90*/  HMMA.16816.F32 R16, R12, R18, R20 ;  /* 0x000000120c10723c */ /* 0x010fe60000001814 */
        /* <DEDUP_REMOVED lines=54> */
[----:B0-----:R-:W4:Y:S04]  /*5c000*/  LDL.LU.64 R18, [R1+0x2ce8] ;  /* 0x002ce80001127983 */ /* 0x001f280000300a00 */
[----:B------:R-:W4:Y:S01]  /*5c010*/  LDL.LU.64 R16, [R1+0x2ce0] ;  /* 0x002ce00001107983 */ /* 0x000f220000300a00 */
[----:B------:R-:W-:-:S02]  /*5c020*/  IMAD.MOV.U32 R6, RZ, RZ, R28 ;  /* 0x000000ffff067224 */ /* 0x000fc400078e001c */
[----:B------:R-:W-:-:S07]  /*5c030*/  IMAD.MOV.U32 R7, RZ, RZ, R0 ;  /* 0x000000ffff077224 */ /* 0x000fce00078e0000 */
[----:B----4-:R-:W-:Y:S01]  /*5c040*/  HMMA.16816.F32 R4, R12, R6, R16 ;  /* 0x000000060c04723c */ /* 0x010fe20000001810 */
[----:B------:R-:W2:-:S15]  /*5c050*/  LDL.LU.64 R18, [R1+0x2cd8] ;  /* 0x002cd80001127983 */ /* 0x000e9e0000300a00 */
[----:B------:R-:W-:-:S07]  /*5c060*/  NOP ;  /* 0x0000000000007918 */ /* 0x000fce0000000000 */
[----:B------:R0:W-:Y:S04]  /*5c070*/  STL.64 [R1+0x3a0], R4 ;  /* 0x0003a00401007387 */ /* 0x0001e80000100a00 */
[----:B------:R1:W-:Y:S04]  /*5c080*/  STL.64 [R1+0x3a8], R6 ;  /* 0x0003a80601007387 */ /* 0x0003e80000100a00 */
[----:B0-----:R-:W4:Y:S04]  /*5c090*/  LDL.LU R4, [R1+0x120] ;  /* 0x0001200001047983 */ /* 0x001f280000300800 */
[----:B------:R-:W4:Y:S04]  /*5c0a0*/  LDL.LU R5, [R1+0x124] ;  /* 0x0001240001057983 */ /* 0x000f280000300800 */
[----:B-1----:R-:W4:Y:S01]  /*5c0b0*/  LDL.LU R6, [R1+0x128] ;  /* 0x0001280001067983 */ /* 0x002f220000300800 */
        /* <DEDUP_REMOVED lines=22> */
[----:B------:R-:W-:Y:S01]  /*5c220*/  IMAD.MOV.U32 R7, RZ, RZ, R3 ;  /* 0x000000ffff077224 */ /* 0x000fe200078e0003 */
[----:B---3--:R-:W-:-:S15]  /*5c230*/  HMMA.16816.F32 R16, R12, R10, R16 ;  /* 0x0000000a0c10723c */ /* 0x008fde0000001810 */
[----:B------:R-:W-:-:S08]  /*5c240*/  NOP ;  /* 0x0000000000007918 */ /* 0x000fd00000000000 */
[----:B------:R-:W-:Y:S04]  /*5c250*/  STL.64 [R1+0x2b0], R16 ;  /* 0x0002b01001007387 */ /* 0x000fe80000100a00 */
[----:B------:R0:W-:Y:S01]  /*5c260*/  STL [R1+0x2b8], R18 ;  /* 0x0002b81201007387 */ /* 0x0001e20000100800 */
[----:B------:R-:W-:-:S03]  /*5c270*/  IMAD.MOV.U32 R3, RZ, RZ, R19 ;  /* 0x000000ffff037224 */ /* 0x000fc600078e0013 */
[----:B0-----:R-:W2:Y:S04]  /*5c280*/  LDL.LU.64 R18, [R1+0x2c80] ;  /* 0x002c800001127983 */ /* 0x001ea80000300a00 */
[----:B------:R0:W-:Y:S04]  /*5c290*/  STL.64 [R1+0x2bd8], R10 ;  /* 0x002bd80a01007387 */ /* 0x0001e80000100a00 */
[----:B0-----:R-:W3:Y:S01]  /*5c2a0*/  LDL.LU.64 R10, [R1+0x8] ;  /* 0x00000800010a7983 */ /* 0x001ee20000300a00 */
[----:B--2---:R-:W-:Y:S03]  /*5c2b0*/  HMMA.16816.F32 R12, R12, R18, R20 ;  /* 0x000000120c0c723c */ /* 0x004fe60000001814 */
[----:B---3--:R0:W-:Y:S04]  /*5c2c0*/  STL.64 [R1+0x2c50], R10 ;  /* 0x002c500a01007387 */ /* 0x0081e80000100a00 */
[----:B------:R-:W2:Y:S04]  /*5c2d0*/  LDL.LU R8, [R1+0x110] ;  /* 0x0001100001087983 */ /* 0x000ea80000300800 */
[----:B------:R-:W2:Y:S04]  /*5c2e0*/  LDL.LU R9, [R1+0x114] ;  /* 0x0001140001097983 */ /* 0x000ea80000300800 */
[----:B0-----:R-:W2:Y:S04]  /*5c2f0*/  LDL.LU R10, [R1+0x118] ;  /* 0x00011800010a7983 */ /* 0x001ea80000300800 */
[----:B------:R-:W2:Y:S04]  /*5c300*/  LDL.LU R11, [R1+0x11c] ;  /* 0x00011c00010b7983 */ /* 0x000ea80000300800 */
[----:B------:R-:W-:Y:S04]  /*5c310*/  STL [R1+0x2918], R3 ;  /* 0x0029180301007387 */ /* 0x000fe80000100800 */
[----:B------:R-:W4:Y:S04]  /*5c320*/  LDL.LU.64 R22, [R1+0x2c78] ;  /* 0x002c780001167983 */ /* 0x000f280000300a00 */
[----:B------:R-:W4:Y:S04]  /*5c330*/  LDL.LU.64 R20, [R1+0x2c70] ;  /* 0x002c700001147983 */ /* 0x000f280000300a00 */
[----:B------:R0:W-:Y:S04]  /*5c340*/  STL.64 [R1+0x280], R12 ;  /* 0x0002800c01007387 */ /* 0x0001e80000100a00 */
[----:B------:R1:W-:Y:S04]  /*5c350*/  STL.64 [R1+0x288], R14 ;  /* 0x0002880e01007387 */ /* 0x0003e80000100a00 */
[----:B0-----:R-:W3:Y:S04]  /*5c360*/  LDL.LU R12, [R1+0xf0] ;  /* 0x0000f000010c7983 */ /* 0x001ee80000300800 */
[----:B------:R-:W3:Y:S04]  /*5c370*/  LDL.LU R13, [R1+0xf4] ;  /* 0x0000f400010d7983 */ /* 0x000ee80000300800 */
[----:B-1----:R-:W3:Y:S04]  /*5c380*/  LDL.LU R14, [R1+0xf8] ;  /* 0x0000f800010e7983 */ /* 0x002ee80000300800 */
[----:B------:R-:W3:Y:S04]  /*5c390*/  LDL.LU R15, [R1+0xfc] ;  /* 0x0000fc00010f7983 */ /* 0x000ee80000300800 */
[----:B------:R0:W-:Y:S04]  /*5c3a0*/  STL.64 [R1+0x2bd0], R18 ;  /* 0x002bd01201007387 */ /* 0x0001e80000100a00 */
[----:B0-----:R-:W2:Y:S04]  /*5c3b0*/  LDL.LU.64 R18, [R1+0x248] ;  /* 0x0002480001127983 */ /* 0x001ea80000300a00 */
[----:B--2---:R0:W-:Y:S04]  /*5c3c0*/  STL.64 [R1+0x2c30], R18 ;  /* 0x002c301201007387 */ /* 0x0041e80000100a00 */
[----:B------:R-:W2:Y:S04]  /*5c3d0*/  LDL.LU R16, [R1+0xd0] ;  /* 0x0000d00001107983 */ /* 0x000ea80000300800 */
[----:B------:R-:W2:Y:S04]  /*5c3e0*/  LDL.LU R17, [R1+0xd4] ;  /* 0x0000d40001117983 */ /* 0x000ea80000300800 */
[----:B0-----:R-:W3:Y:S04]  /*5c3f0*/  LDL.LU R18, [R1+0xd8] ;  /* 0x0000d80001127983 */ /* 0x001ee80000300800 */
[----:B------:R-:W3:Y:S01]  /*5c400*/  LDL.LU R19, [R1+0xdc] ;  /* 0x0000dc0001137983 */ /* 0x000ee20000300800 */
[----:B----4-:R-:W-:Y:S03]  /*5c410*/  HMMA.16816.F32 R4, R20, R26, R4 ;  /* 0x0000001a1404723c */ /* 0x010fe60000001804 */
[----:B---3--:R0:W-:Y:S04]  /*5c420*/  STL.64 [R1+0x2c40], R18 ;  /* 0x002c401201007387 */ /* 0x0081e80000100a00 */
[----:B--2---:R-:W-:Y:S04]  /*5c430*/  STL.64 [R1+0x2c38], R16 ;  /* 0x002c381001007387 */ /* 0x004fe80000100a00 */
[----:B0-----:R-:W2:Y:S04]  /*5c440*/  LDL.LU.64 R18, [R1+0x268] ;  /* 0x0002680001127983 */ /* 0x001ea80000300a00 */
[----:B--2---:R0:W-:Y:S04]  /*5c450*/  STL.64 [R1+0x2c48], R18 ;  /* 0x002c481201007387 */ /* 0x0041e80000100a00 */
[----:B0-----:R-:W2:Y:S04]  /*5c460*/  LDL.LU.64 R18, [R1+0x278] ;  /* 0x0002780001127983 */ /* 0x001ea80000300a00 */
[----:B------:R-:W-:Y:S04]  /*5c470*/  STL.64 [R1+0x1a0], R4 ;  /* 0x0001a00401007387 */ /* 0x000fe80000100a00 */
[----:B------:R0:W-:Y:S04]  /*5c480*/  STL.64 [R1+0x1a8], R6 ;  /* 0x0001a80601007387 */ /* 0x0001e80000100a00 */
[----:B0-----:R-:W3:Y:S04]  /*5c490*/  LDL.LU.64 R6, [R1+0x2c68] ;  /* 0x002c680001067983 */ /* 0x001ee80000300a00 */
[----:B------:R-:W4:Y:S04]  /*5c4a0*/  LDL.LU.64 R4, [R1+0x2c60] ;  /* 0x002c600001047983 */ /* 0x000f280000300a00 */
[----:B------:R-:W-:Y:S04]  /*5c4b0*/  STL.64 [R1+0x2bc8], R26 ;  /* 0x002bc81a01007387 */ /* 0x000fe80000100a00 */
[----:B------:R0:W-:Y:S04]  /*5c4c0*/  STL.64 [R1+0x2bc0], R24 ;  /* 0x002bc01801007387 */ /* 0x0001e80000100a00 */
[----:B0-----:R-:W2:Y:S04]  /*5c4d0*/  LDL.LU R24, [R1+0xc0] ;  /* 0x0000c00001187983 */ /* 0x001ea80000300800 */
[----:B------:R-:W2:Y:S04]  /*5c4e0*/  LDL.LU R25, [R1+0xc4] ;  /* 0x0000c40001197983 */ /* 0x000ea80000300800 */
[----:B------:R-:W2:Y:S01]  /*5c4f0*/  LDL.LU R26, [R1+0xc8] ;  /* 0x0000c800011a7983 */ /* 0x000ea20000300800 */
[----:B------:R-:W-:-:S03]  /*5c500*/  IMAD.MOV.U32 R27, RZ, RZ, R2 ;  /* 0x000000ffff1b7224 */ /* 0x000fc600078e0002 */
[----:B------:R-:W2:Y:S01]  /*5c510*/  LDL.LU R2, [R1+0x2c58] ;  /* 0x002c580001027983 */ /* 0x000ea20000300800 */
[----:B---3--:R-:W-:-:S15]  /*5c520*/  HMMA.16816.F32 R8, R20, R6, R8 ;  /* 0x000000061408723c */ /* 0x008fde0000001808 */
[----:B------:R-:W-:-:S08]  /*5c530*/  NOP ;  /* 0x0000000000007918 */ /* 0x000fd00000000000 */
[----:B------:R-:W-:Y:S04]  /*5c540*/  STL.64 [R1+0x190], R8 ;  /* 0x0001900801007387 */ /* 0x000fe80000100a00 */
[----:B------:R0:W-:Y:S04]  /*5c550*/  STL.64 [R1+0x198], R10 ;  /* 0x0001980a01007387 */ /* 0x0001e80000100a00 */
[----:B0-----:R-:W3:Y:S04]  /*5c560*/  LDL.LU.64 R10, [R1+0x2c50] ;  /* 0x002c5000010a7983 */ /* 0x001ee80000300a00 */
[----:B------:R-:W-:Y:S04]  /*5c570*/  STL.64 [R1+0x2be8], R6 ;  /* 0x002be80601007387 */ /* 0x000fe80000100a00 */
[----:B----4-:R0:W-:Y:S04]  /*5c580*/  STL.64 [R1+0x2be0], R4 ;  /* 0x002be00401007387 */ /* 0x0101e80000100a00 */
[----:B0-----:R-:W3:Y:S04]  /*5c590*/  LDL.LU R4, [R1+0x100] ;  /* 0x0001000001047983 */ /* 0x001ee80000300800 */
[----:B------:R-:W3:Y:S04]  /*5c5a0*/  LDL.LU R5, [R1+0x104] ;  /* 0x0001040001057983 */ /* 0x000ee80000300800 */
[----:B------:R-:W3:Y:S01]  /*5c5b0*/  LDL.LU R6, [R1+0x108] ;  /* 0x0001080001067983 */ /* 0x000ee20000300800 */
[----:B--2---:R-:W-:Y:S01]  /*5c5c0*/  IMAD.MOV.U32 R7, RZ, RZ, R2 ;  /* 0x000000ffff077224 */ /* 0x004fe200078e0002 */
[C---:B------:R-:W-:Y:S06]  /*5c5d0*/  HMMA.16816.F32 R12, R20.reuse, R18, R12 ;  /* 0x00000012140c723c */ /* 0x040fec000000180c */
[----:B---3--:R-:W-:Y:S06]  /*5c5e0*/  HMMA.16816.F32 R4, R20, R10, R4 ;  /* 0x0000000a1404723c */ /* 0x008fec0000001804 */
[----:B------:R-:W-:-:S02]  /*5c5f0*/  IMAD.MOV.U32 R3, RZ, RZ, R10 ;  /* 0x000000ffff037224 */ /* 0x000fc400078e000a */
[----:B------:R-:W-:-:S15]  /*5c600*/  IMAD.MOV.U32 R2, RZ, RZ, R11 ;  /* 0x000000ffff027224 */ /* 0x000fde00078e000b */
[----:B------:R0:W-:Y:S04]  /*5c610*/  STL.64 [R1+0x180], R4 ;  /* 0x0001800401007387 */ /* 0x0001e80000100a00 */
[----:B------:R1:W-:Y:S04]  /*5c620*/  STL.64 [R1+0x188], R6 ;  /* 0x0001880601007387 */ /* 0x0003e80000100a00 */
[----:B0-----:R-:W2:Y:S04]  /*5c630*/  LDL.LU R4, [R1+0xb0] ;  /* 0x0000b00001047983 */ /* 0x001ea80000300800 */
[----:B------:R-:W2:Y:S04]  /*5c640*/  LDL.LU R5, [R1+0xb4] ;  /* 0x0000b40001057983 */ /* 0x000ea80000300800 */
[----:B-1----:R-:W2:Y:S04]  /*5c650*/  LDL.LU R6, [R1+0xb8] ;  /* 0x0000b80001067983 */ /* 0x002ea80000300800 */
[----:B------:R-:W2:Y:S04]  /*5c660*/  LDL.LU R7, [R1+0xbc] ;  /* 0x0000bc0001077983 */ /* 0x000ea80000300800 */
[----:B------:R-:W2:Y:S04]  /*5c670*/  LDL.LU.64 R10, [R1+0x238] ;  /* 0x00023800010a7983 */ /* 0x000ea80000300a00 */
[----:B------:R0:W-:Y:S04]  /*5c680*/  STL.64 [R1+0x2a0], R12 ;  /* 0x0002a00c01007387 */ /* 0x0001e80000100a00 */
[----:B------:R-:W-:Y:S01]  /*5c690*/  STL.64 [R1+0x2a8], R14 ;  /* 0x0002a80e01007387 */ /* 0x000fe20000100a00 */
[----:B0-----:R-:W-:-:S02]  /*5c6a0*/  IMAD.MOV.U32 R12, RZ, RZ, R19 ;  /* 0x000000ffff0c7224 */ /* 0x001fc400078e0013 */
[----:B------:R-:W-:Y:S02]  /*5c6b0*/  IMAD.MOV.U32 R13, RZ, RZ, R18 ;  /* 0x000000ffff0d7224 */ /* 0x000fe400078e0012 */
[----:B------:R-:W3:Y:S04]  /*5c6c0*/  LDL.LU.64 R18, [R1+0x2c48] ;  /* 0x002c480001127983 */ /* 0x000ee80000300a00 */
[----:B------:R0:W-:Y:S04]  /*5c6d0*/  STL [R1+0x2b50], R12 ;  /* 0x002b500c01007387 */ /* 0x0001e80000100800 */
[----:B------:R1:W-:Y:S04]  /*5c6e0*/  STL [R1+0x2b4c], R13 ;  /* 0x002b4c0d01007387 */ /* 0x0003e80000100800 */
[----:B0-----:R-:W3:Y:S04]  /*5c6f0*/  LDL.LU R12, [R1+0xe0] ;  /* 0x0000e000010c7983 */ /* 0x001ee80000300800 */
[----:B-1----:R-:W3:Y:S04]  /*5c700*/  LDL.LU R13, [R1+0xe4] ;  /* 0x0000e400010d7983 */ /* 0x002ee80000300800 */
[----:B------:R-:W3:Y:S04]  /*5c710*/  LDL.LU R14, [R1+0xe8] ;  /* 0x0000e800010e7983 */ /* 0x000ee80000300800 */
[----:B------:R-:W3:Y:S02]  /*5c720*/  LDL.LU R15, [R1+0xec] ;  /* 0x0000ec00010f7983 */ /* 0x000ee40000300800 */
[----:B---3--:R-:W-:-:S15]  /*5c730*/  HMMA.16816.F32 R12, R20, R18, R12 ;  /* 0x00000012140c723c */ /* 0x008fde000000180c */
[----:B------:R-:W-:-:S08]  /*5c740*/  NOP ;  /* 0x0000000000007918 */ /* 0x000fd00000000000 */
[----:B------:R-:W-:Y:S04]  /*5c750*/  STL.64 [R1+0x290], R12 ;  /* 0x0002900c01007387 */ /* 0x000fe80000100a00 */
[----:B------:R0:W-:Y:S02]  /*5c760*/  STL.64 [R1+0x298], R14 ;  /* 0x0002980e01007387 */ /* 0x0001e40000100a00 */
[----:B0-----:R-:W-:Y:S02]  /*5c770*/  IMAD.MOV.U32 R14, RZ, RZ, R19 ;  /* 0x000000ffff0e7224 */ /* 0x001fe400078e0013 */
[----:B------:R-:W-:Y:S02]  /*5c780*/  IMAD.MOV.U32 R15, RZ, RZ, R18 ;  /* 0x000000ffff0f7224 */ /* 0x000fe400078e0012 */
[----:B------:R-:W3:Y:S04]  /*5c790*/  LDL.LU.64 R18, [R1+0x2c40] ;  /* 0x002c400001127983 */ /* 0x000ee80000300a00 */
[----:B------:R-:W3:Y:S04]  /*5c7a0*/  LDL.LU.64 R16, [R1+0x2c38] ;  /* 0x002c380001107983 */ /* 0x000ee80000300a00 */
[----:B------:R-:W-:Y:S04]  /*5c7b0*/  STL [R1+0x2b58], R14 ;  /* 0x002b580e01007387 */ /* 0x000fe80000100800 */
[----:B------:R0:W-:Y:S04]  /*5c7c0*/  STL [R1+0x2b54], R15 ;  /* 0x002b540f01007387 */ /* 0x0001e80000100800 */
[----:B0-----:R-:W3:Y:S02]  /*5c7d0*/  LDL.LU.64 R14, [R1+0x258] ;  /* 0x00025800010e7983 */ /* 0x001ee40000300a00 */
[----:B---3--:R-:W-:-:S15]  /*5c7e0*/  HMMA.16816.F32 R16, R20, R14, R16 ;  /* 0x0000000e1410723c */ /* 0x008fde0000001810 */
[----:B------:R-:W-:-:S08]  /*5c7f0*/  NOP ;  /* 0x0000000000007918 */ /* 0x000fd00000000000 */
[----:B------:R-:W-:Y:S04]  /*5c800*/  STL.64 [R1+0x5d0], R16 ;  /* 0x0005d01001007387 */ /* 0x000fe80000100a00 */
[----:B------:R0:W-:Y:S04]  /*5c810*/  STL.64 [R1+0x5d8], R18 ;  /* 0x0005d81201007387 */ /* 0x0001e80000100a00 */
[----:B0-----:R-:W3:Y:S01]  /*5c820*/  LDL.LU.64 R18, [R1+0x2c30] ;  /* 0x002c300001127983 */ /* 0x001ee20000300a00 */
[----:B------:R-:W-:Y:S02]  /*5c830*/  IMAD.MOV.U32 R0, RZ, RZ, R15 ;  /* 0x000000ffff007224 */ /* 0x000fe400078e000f */
[----:B------:R-:W-:-:S03]  /*5c840*/  IMAD.MOV.U32 R29, RZ, RZ, R14 ;  /* 0x000000ffff1d7224 */ /* 0x000fc600078e000e */
[----:B------:R-:W-:Y:S04]  /*5c850*/  STL [R1+0x2b60], R0 ;  /* 0x002b600001007387 */ /* 0x000fe80000100800 */
[----:B------:R-:W-:Y:S01]  /*5c860*/  STL [R1+0x2b5c], R29 ;  /* 0x002b5c1d01007387 */ /* 0x000fe20000100800 */
[----:B---3--:R-:W-:-:S15]  /*5c870*/  HMMA.16816.F32 R24, R20, R18, R24 ;  /* 0x000000121418723c */ /* 0x008fde0000001818 */
[----:B------:R-:W-:-:S08]  /*5c880*/  NOP ;  /* 0x0000000000007918 */ /* 0x000fd00000000000 */
[----:B------:R0:W-:Y:S04]  /*5c890*/  STL.64 [R1+0x5c0], R24 ;  /* 0x0005c01801007387 */ /* 0x0001e80000100a00 */
[----:B------:R1:W-:Y:S04]  /*5c8a0*/  STL.64 [R1+0x5c8], R26 ;  /* 0x0005c81a01007387 */ /* 0x0003e80000100a00 */
[----:B0-----:R-:W3:Y:S04]  /*5c8b0*/  LDL.LU R24, [R1+0x90] ;  /* 0x0000900001187983 */ /* 0x001ee80000300800 */
[----:B------:R-:W3:Y:S04]  /*5c8c0*/  LDL.LU R25, [R1+0x94] ;  /* 0x0000940001197983 */ /* 0x000ee80000300800 */
[----:B-1----:R-:W4:Y:S04]  /*5c8d0*/  LDL.LU R26, [R1+0x98] ;  /* 0x00009800011a7983 */ /* 0x002f280000300800 */
[----:B------:R-:W4:Y:S01]  /*5c8e0*/  LDL.LU R27, [R1+0x9c] ;  /* 0x00009c00011b7983 */ /* 0x000f220000300800 */
[----:B--2---:R-:W-:Y:S01]  /*5c8f0*/  HMMA.16816.F32 R4, R20, R10, R4 ;  /* 0x0000000a1404723c */ /* 0x004fe20000001804 */
        /* <DEDUP_REMOVED lines=8> */
[----:B------:R-:W3:Y:S04]  /*5c980*/  LDL.LU.64 R18, [R1+0x218] ;  /* 0x0002180001127983 */ /* 0x000ee80000300a00 */
[----:B------:R-:W-:Y:S04]  /*5c990*/  STL [R1+0x2b68], R28 ;  /* 0x002b681c01007387 */ /* 0x000fe80000100800 */
[----:B------:R-:W-:Y:S04]  /*5c9a0*/  STL [R1+0x2b64], R13 ;  /* 0x002b640d01007387 */ /* 0x000fe80000100800 */
[----:B------:R0:W-:Y:S04]  /*5c9b0*/  STL.64 [R1+0x5b0], R4 ;  /* 0x0005b00401007387 */ /* 0x0001e80000100a00 */
[----:B------:R1:W-:Y:S04]  /*5c9c0*/  STL.64 [R1+0x5b8], R6 ;  /* 0x0005b80601007387 */ /* 0x0003e80000100a00 */
[----:B0-----:R-:W4:Y:S04]  /*5c9d0*/  LDL.LU R4, [R1+0x50] ;  /* 0x0000500001047983 */ /* 0x001f280000300800 */
[----:B------:R-:W4:Y:S04]  /*5c9e0*/  LDL.LU R5, [R1+0x54] ;  /* 0x0000540001057983 */ /* 0x000f280000300800 */
[----:B-1----:R-:W2:Y:S04]  /*5c9f0*/  LDL.LU R6, [R1+0x58] ;  /* 0x0000580001067983 */ /* 0x002ea80000300800 */
[----:B------:R-:W2:Y:S04]  /*5ca00*/  LDL.LU R7, [R1+0x5c] ;  /* 0x00005c0001077983 */ /* 0x000ea80000300800 */
[----:B--2---:R0:W-:Y:S04]  /*5ca10*/  STL.64 [R1+0x2bf8], R6 ;  /* 0x002bf80601007387 */ /* 0x0041e80000100a00 */
[----:B----4-:R1:W-:Y:S04]  /*5ca20*/  STL.64 [R1+0x2bf0], R4 ;  /* 0x002bf00401007387 */ /* 0x0103e80000100a00 */
[----:B0-----:R-:W2:Y:S04]  /*5ca30*/  LDL.LU.64 R6, [R1+0x1e8] ;  /* 0x0001e80001067983 */ /* 0x001ea80000300a00 */
[----:B--2---:R0:W-:Y:S04]  /*5ca40*/  STL.64 [R1+0x2c08], R6 ;  /* 0x002c080601007387 */ /* 0x0041e80000100a00 */
[----:B-1----:R-:W2:Y:S04]  /*5ca50*/  LDL.LU R4, [R1+0x70] ;  /* 0x0000700001047983 */ /* 0x002ea80000300800 */
[----:B------:R-:W2:Y:S04]  /*5ca60*/  LDL.LU R5, [R1+0x74] ;  /* 0x0000740001057983 */ /* 0x000ea80000300800 */
[----:B0-----:R-:W4:Y:S04]  /*5ca70*/  LDL.LU R6, [R1+0x78] ;  /* 0x0000780001067983 */ /* 0x001f280000300800 */
[----:B------:R-:W4:Y:S01]  /*5ca80*/  LDL.LU R7, [R1+0x7c] ;  /* 0x00007c0001077983 */ /* 0x000f220000300800 */
[----:B------:R-:W-:-:S02]  /*5ca90*/  IMAD.MOV.U32 R15, RZ, RZ, R10 ;  /* 0x000000ffff0f7224 */ /* 0x000fc400078e000a */
[----:B------:R-:W-:Y:S01]  /*5caa0*/  IMAD.MOV.U32 R12, RZ, RZ, R11 ;  /* 0x000000ffff0c7224 */ /* 0x000fe200078e000b */
[----:B----4-:R0:W-:Y:S04]  /*5cab0*/  STL.64 [R1+0x2c18], R6 ;  /* 0x002c180601007387 */ /* 0x0101e80000100a00 */
[----:B--2---:R-:W-:Y:S04]  /*5cac0*/  STL.64 [R1+0x2c10], R4 ;  /* 0x002c100401007387 */ /* 0x004fe80000100a00 */
[----:B0-----:R-:W2:Y:S04]  /*5cad0*/  LDL.LU.64 R6, [R1+0x208] ;  /* 0x0002080001067983 */ /* 0x001ea80000300a00 */
[----:B------:R-:W4:Y:S04]  /*5cae0*/  LDL.LU.64 R10, [R1+0x1d8] ;  /* 0x0001d800010a7983 */ /* 0x000f280000300a00 */
[----:B----4-:R0:W-:Y:S04]  /*5caf0*/  STL.64 [R1+0x2c00], R10 ;  /* 0x002c000a01007387 */ /* 0x0101e80000100a00 */
[----:B------:R-:W4:Y:S04]  /*5cb00*/  LDL.LU R8, [R1+0x60] ;  /* 0x0000600001087983 */ /* 0x000f280000300800 */
[----:B------:R-:W4:Y:S04]  /*5cb10*/  LDL.LU R9, [R1+0x64] ;  /* 0x0000640001097983 */ /* 0x000f280000300800 */
[----:B0-----:R-:W4:Y:S04]  /*5cb20*/  LDL.LU R10, [R1+0x68] ;  /* 0x00006800010a7983 */ /* 0x001f280000300800 */
[----:B------:R-:W4:Y:S04]  /*5cb30*/  LDL.LU R11, [R1+0x6c] ;  /* 0x00006c00010b7983 */ /* 0x000f280000300800 */
[----:B------:R-:W-:Y:S04]  /*5cb40*/  STL [R1+0x2b70], R12 ;  /* 0x002b700c01007387 */ /* 0x000fe80000100800 */
[----:B------:R0:W-:Y:S04]  /*5cb50*/  STL [R1+0x2b6c], R15 ;  /* 0x002b6c0f01007387 */ /* 0x0001e80000100800 */
[----:B0-----:R-:W3:Y:S02]  /*5cb60*/  LDL.LU.64 R14, [R1+0x228] ;  /* 0x00022800010e7983 */ /* 0x001ee40000300a00 */
[----:B---3--:R-:W-:-:S15]  /*5cb70*/  HMMA.16816.F32 R24, R20, R14, R24 ;  /* 0x0000000e1418723c */ /* 0x008fde0000001818 */
[----:B------:R-:W-:-:S08]  /*5cb80*/  NOP ;  /* 0x0000000000007918 */ /* 0x000fd00000000000 */
[----:B------:R-:W-:Y:S04]  /*5cb90*/  STL.64 [R1+0x5a0], R24 ;  /* 0x0005a01801007387 */ /* 0x000fe80000100a00 */
[----:B------:R0:W-:Y:S04]  /*5cba0*/  STL.64 [R1+0x5a8], R26 ;  /* 0x0005a81a01007387 */ /* 0x0001e80000100a00 */
[----:B0-----:R-:W3:Y:S04]  /*5cbb0*/  LDL.LU.64 R26, [R1+0x2c28] ;  /* 0x002c2800011a7983 */ /* 0x001ee80000300a00 */
[----:B------:R-:W3:Y:S01]  /*5cbc0*/  LDL.LU.64 R24, [R1+0x2c20] ;  /* 0x002c200001187983 */ /* 0x000ee20000300a00 */
[----:B------:R-:W-:-:S02]  /*5cbd0*/  IMAD.MOV.U32 R29, RZ, RZ, R14 ;  /* 0x000000ffff1d7224 */ /* 0x000fc400078e000e */
[----:B------:R-:W-:-:S05]  /*5cbe0*/  IMAD.MOV.U32 R14, RZ, RZ, R15 ;  /* 0x000000ffff0e7224 */ /* 0x000fca00078e000f */
[----:B------:R-:W-:Y:S04]  /*5cbf0*/  STL [R1+0x2b78], R14 ;  /* 0x002b780e01007387 */ /* 0x000fe80000100800 */
[----:B------:R-:W-:Y:S01]  /*5cc00*/  STL [R1+0x2b74], R29 ;  /* 0x002b741d01007387 */ /* 0x000fe20000100800 */
[----:B------:R-:W-:Y:S02]  /*5cc10*/  IMAD.MOV.U32 R13, RZ, RZ, R18 ;  /* 0x000000ffff0d7224 */ /* 0x000fe400078e0012 */
[----:B------:R-:W-:Y:S01]  /*5cc20*/  IMAD.MOV.U32 R0, RZ, RZ, R19 ;  /* 0x000000ffff007224 */ /* 0x000fe200078e0013 */
[----:B---3--:R-:W-:-:S15]  /*5cc30*/  HMMA.16816.F32 R24, R20, R18, R24 ;  /* 0x000000121418723c */ /* 0x008fde0000001818 */
[----:B------:R-:W-:-:S08]  /*5cc40*/  NOP ;  /* 0x0000000000007918 */ /* 0x000fd00000000000 */
[----:B------:R0:W-:Y:S04]  /*5cc50*/  STL.64 [R1+0x590], R24 ;  /* 0x0005901801007387 */ /* 0x0001e80000100a00 */
[----:B------:R1:W-:Y:S04]  /*5cc60*/  STL.64 [R1+0x598], R26 ;  /* 0x0005981a01007387 */ /* 0x0003e80000100a00 */
[----:B------:R-:W3:Y:S04]  /*5cc70*/  LDL.LU R16, [R1+0x40] ;  /* 0x0000400001107983 */ /* 0x000ee80000300800 */
[----:B------:R-:W3:Y:S04]  /*5cc80*/  LDL.LU R17, [R1+0x44] ;  /* 0x0000440001117983 */ /* 0x000ee80000300800 */
[----:B------:R-:W3:Y:S04]  /*5cc90*/  LDL.LU R18, [R1+0x48] ;  /* 0x0000480001127983 */ /* 0x000ee80000300800 */
[----:B------:R-:W3:Y:S04]  /*5cca0*/  LDL.LU R19, [R1+0x4c] ;  /* 0x00004c0001137983 */ /* 0x000ee80000300800 */
[----:B0-----:R-:W3:Y:S04]  /*5ccb0*/  LDL.LU R24, [R1+0x30] ;  /* 0x0000300001187983 */ /* 0x001ee80000300800 */
[----:B------:R-:W3:Y:S04]  /*5ccc0*/  LDL.LU R25, [R1+0x34] ;  /* 0x0000340001197983 */ /* 0x000ee80000300800 */
[----:B-1----:R-:W3:Y:S04]  /*5ccd0*/  LDL.LU R26, [R1+0x38] ;  /* 0x00003800011a7983 */ /* 0x002ee80000300800 */
[----:B------:R-:W3:Y:S04]  /*5cce0*/  LDL.LU R27, [R1+0x3c] ;  /* 0x00003c00011b7983 */ /* 0x000ee80000300800 */
[----:B------:R-:W-:Y:S04]  /*5ccf0*/  STL [R1+0x2b80], R0 ;  /* 0x002b800001007387 */ /* 0x000fe80000100800 */
[----:B------:R0:W-:Y:S04]  /*5cd00*/  STL [R1+0x2b7c], R13 ;  /* 0x002b7c0d01007387 */ /* 0x0001e80000100800 */
[----:B------:R-:W4:Y:S04]  /*5cd10*/  LDL.LU R12, [R1+0x80] ;  /* 0x00008000010c7983 */ /* 0x000f280000300800 */
[----:B0-----:R-:W4:Y:S04]  /*5cd20*/  LDL.LU R13, [R1+0x84] ;  /* 0x00008400010d7983 */ /* 0x001f280000300800 */
[----:B------:R-:W4:Y:S04]  /*5cd30*/  LDL.LU R14, [R1+0x88] ;  /* 0x00008800010e7983 */ /* 0x000f280000300800 */
[----:B------:R-:W4:Y:S01]  /*5cd40*/  LDL.LU R15, [R1+0x8c] ;  /* 0x00008c00010f7983 */ /* 0x000f220000300800 */
        /* <DEDUP_REMOVED lines=9> */
[----:B------:R0:W-:Y:S04]  /*5cde0*/  STL [R1+0x2b84], R15 ;  /* 0x002b840f01007387 */ /* 0x0001e80000100800 */
[----:B0-----:R-:W2:Y:S02]  /*5cdf0*/  LDL.LU.64 R14, [R1+0x1f8] ;  /* 0x0001f800010e7983 */ /* 0x001ea40000300a00 */
[----:B--2---:R-:W-:-:S15]  /*5ce00*/  HMMA.16816.F32 R4, R20, R14, R4 ;  /* 0x0000000e1404723c */ /* 0x004fde0000001804 */
[----:B------:R-:W-:-:S08]  /*5ce10*/  NOP ;  /* 0x0000000000007918 */ /* 0x000fd00000000000 */
[----:B------:R-:W-:Y:S04]  /*5ce20*/  STL.64 [R1+0x570], R4 ;  /* 0x0005700401007387 */ /* 0x000fe80000100a00 */
[----:B------:R0:W-:Y:S04]  /*5ce30*/  STL.64 [R1+0x578], R6 ;  /* 0x0005780601007387 */ /* 0x0001e80000100a00 */
[----:B0-----:R-:W2:Y:S01]  /*5ce40*/  LDL.LU.64 R6, [R1+0x2c08] ;  /* 0x002c080001067983 */ /* 0x001ea20000300a00 */
[----:B------:R-:W-:-:S05]  /*5ce50*/  IMAD.MOV.U32 R29, RZ, RZ, R14 ;  /* 0x000000ffff1d7224 */ /* 0x000fca00078e000e */
[----:B------:R-:W-:Y:S01]  /*5ce60*/  STL [R1+0x2b8c], R29 ;  /* 0x002b8c1d01007387 */ /* 0x000fe20000100800 */
[----:B--2---:R-:W-:Y:S06]  /*5ce70*/  HMMA.16816.F32 R8, R20, R6, R8 ;  /* 0x000000061408723c */ /* 0x004fec0000001808 */
[----:B------:R-:W-:Y:S02]  /*5ce80*/  IMAD.MOV.U32 R13, RZ, RZ, R6 ;  /* 0x000000ffff0d7224 */ /* 0x000fe400078e0006 */
[----:B------:R-:W-:-:S15]  /*5ce90*/  IMAD.MOV.U32 R14, RZ, RZ, R7 ;  /* 0x000000ffff0e7224 */ /* 0x000fde00078e0007 */
        /* <DEDUP_REMOVED lines=8> */
[----:B------:R-:W-:-:S15]  /*5cf20*/  IMAD.MOV.U32 R0, RZ, RZ, R11 ;  /* 0x000000ffff007224 */ /* 0x000fde00078e000b */
[----:B------:R-:W-:Y:S04]  /*5cf30*/  STL.64 [R1+0x550], R4 ;  /* 0x0005500401007387 */ /* 0x000fe80000100a00 */
[----:B------:R0:W-:Y:S04]  /*5cf40*/  STL.64 [R1+0x558], R6 ;  /* 0x0005580601007387 */ /* 0x0001e80000100a00 */
[----:B0-----:R-:W2:Y:S04]  /*5cf50*/  LDL.LU.64 R6, [R1+0x2be8] ;  /* 0x002be80001067983 */ /* 0x001ea80000300a00 */
[----:B------:R-:W4:Y:S04]  /*5cf60*/  LDL.LU.64 R4, [R1+0x2be0] ;  /* 0x002be00001047983 */ /* 0x000f280000300a00 */
[----:B------:R-:W3:Y:S04]  /*5cf70*/  LDL.LU.64 R10, [R1+0x2bd8] ;  /* 0x002bd800010a7983 */ /* 0x000ee80000300a00 */
[----:B------:R-:W-:Y:S04]  /*5cf80*/  STL.64 [R1+0x2b98], R14 ;  /* 0x002b980e01007387 */ /* 0x000fe80000100a00 */
[----:B------:R0:W-:Y:S04]  /*5cf90*/  STL.64 [R1+0x2b90], R12 ;  /* 0x002b900c01007387 */ /* 0x0001e80000100a00 */
[----:B0-----:R-:W2:Y:S04]  /*5cfa0*/  LDL.LU R12, [R1+0x410] ;  /* 0x00041000010c7983 */ /* 0x001ea80000300800 */
[----:B------:R-:W2:Y:S04]  /*5cfb0*/  LDL.LU R13, [R1+0x414] ;  /* 0x00041400010d7983 */ /* 0x000ea80000300800 */
[----:B------:R-:W4:Y:S04]  /*5cfc0*/  LDL.LU R14, [R1+0x418] ;  /* 0x00041800010e7983 */ /* 0x000f280000300800 */
[----:B------:R-:W4:Y:S01]  /*5cfd0*/  LDL.LU R15, [R1+0x41c] ;  /* 0x00041c00010f7983 */ /* 0x000f220000300800 */
[----:B---3--:R-:W-:Y:S03]  /*5cfe0*/  HMMA.16816.F32 R16, R20, R10, R16 ;  /* 0x0000000a1410723c */ /* 0x008fe60000001810 */
[----:B----4-:R-:W-:Y:S04]  /*5cff0*/  STL.64 [R1+0x2ba8], R14 ;  /* 0x002ba80e01007387 */ /* 0x010fe80000100a00 */
[----:B--2---:R0:W-:Y:S04]  /*5d000*/  STL.64 [R1+0x2ba0], R12 ;  /* 0x002ba00c01007387 */ /* 0x0041e80000100a00 */
[----:B0-----:R-:W2:Y:S04]  /*5d010*/  LDL.LU R12, [R1+0x10] ;  /* 0x00001000010c7983 */ /* 0x001ea80000300800 */
[----:B------:R-:W2:Y:S08]  /*5d020*/  LDL.LU R13, [R1+0x14] ;  /* 0x00001400010d7983 */ /* 0x000eb00000300800 */
[----:B------:R-:W-:Y:S04]  /*5d030*/  STL.64 [R1+0x540], R16 ;  /* 0x0005401001007387 */ /* 0x000fe80000100a00 */
[----:B------:R0:W-:Y:S04]  /*5d040*/  STL.64 [R1+0x548], R18 ;  /* 0x0005481201007387 */ /* 0x0001e80000100a00 */
[----:B0-----:R-:W3:Y:S01]  /*5d050*/  LDL.LU.64 R18, [R1+0x2bd0] ;  /* 0x002bd00001127983 */ /* 0x001ee20000300a00 */
[----:B------:R-:W-:-:S02]  /*5d060*/  IMAD.MOV.U32 R14, RZ, RZ, R5 ;  /* 0x000000ffff0e7224 */ /* 0x000fc400078e0005 */
[----:B------:R-:W-:Y:S01]  /*5d070*/  IMAD.MOV.U32 R15, RZ, RZ, R4 ;  /* 0x000000ffff0f7224 */ /* 0x000fe200078e0004 */
[----:B---3--:R-:W-:Y:S01]  /*5d080*/  HMMA.16816.F32 R20, R20, R18, R24 ;  /* 0x000000121414723c */ /* 0x008fe20000001818 */
[----:B------:R-:W3:Y:S04]  /*5d090*/  LDL.LU.64 R26, [R1+0x2bc8] ;  /* 0x002bc800011a7983 */ /* 0x000ee80000300a00 */
[----:B------:R-:W4:Y:S01]  /*5d0a0*/  LDL.LU.64 R24, [R1+0x2bc0] ;  /* 0x002bc00001187983 */ /* 0x000f220000300a00 */
[----:B------:R-:W-:Y:S02]  /*5d0b0*/  IMAD.MOV.U32 R5, RZ, RZ, R18 ;  /* 0x000000ffff057224 */ /* 0x000fe400078e0012 */
[----:B------:R-:W-:-:S15]  /*5d0c0*/  IMAD.MOV.U32 R4, RZ, RZ, R19 ;  /* 0x000000ffff047224 */ /* 0x000fde00078e0013 */
[----:B------:R0:W-:Y:S04]  /*5d0d0*/  STL.64 [R1+0x170], R20 ;  /* 0x0001701401007387 */ /* 0x0001e80000100a00 */
[----:B------:R1:W-:Y:S04]  /*5d0e0*/  STL.64 [R1+0x178], R22 ;  /* 0x0001781601007387 */ /* 0x0003e80000100a00 */
[----:B------:R-:W2:Y:S04]  /*5d0f0*/  LDL.LU.64 R18, [R1+0x2bb8] ;  /* 0x002bb80001127983 */ /* 0x000ea80000300a00 */
[----:B------:R-:W2:Y:S04]  /*5d100*/  LDL.LU.64 R16, [R1+0x2bb0] ;  /* 0x002bb00001107983 */ /* 0x000ea80000300a00 */
[----:B0-----:R-:W3:Y:S04]  /*5d110*/  LDL.LU R20, [R1+0x20] ;  /* 0x0000200001147983 */ /* 0x001ee80000300800 */
[----:B------:R-:W3:Y:S04]  /*5d120*/  LDL.LU R21, [R1+0x24] ;  /* 0x0000240001157983 */ /* 0x000ee80000300800 */
[----:B-1----:R-:W3:Y:S04]  /*5d130*/  LDL.LU R22, [R1+0x28] ;  /* 0x0000280001167983 */ /* 0x002ee80000300800 */
[----:B------:R-:W3:Y:S01]  /*5d140*/  LDL.LU R23, [R1+0x2c] ;  /* 0x00002c0001177983 */ /* 0x000ee20000300800 */
[----:B------:R-:W-:-:S02]  /*5d150*/  IMAD.MOV.U32 R28, RZ, RZ, R11 ;  /* 0x000000ffff1c7224 */ /* 0x000fc400078e000b */
[----:B------:R-:W0:Y:S01]  /*5d160*/  S2R R11, SR_TID.X ;  /* 0x00000000000b7919 */ /* 0x000e220000002100 */
[----:B------:R-:W-:Y:S02]  /*5d170*/  IMAD.MOV.U32 R29, RZ, RZ, R10 ;  /* 0x000000ffff1d7224 */ /* 0x000fe400078e000a */
[C---:B0-----:R-:W-:Y:S02]  /*5d180*/  IMAD.SHL.U32 R9, R11.reuse, 0x40, RZ ;  /* 0x000000400b097824 */ /* 0x041fe400078e00ff */
[C---:B------:R-:W-:Y:S01]  /*5d190*/  IMAD.SHL.U32 R8, R11.reuse, 0x2, RZ ;  /* 0x000000020b087824 */ /* 0x040fe200078e00ff */
[C---:B------:R-:W-:Y:S02]  /*5d1a0*/  LOP3.LUT R10, R11.reuse, 0x7, RZ, 0xc0, !PT ;  /* 0x000000070b0a7812 */ /* 0x040fe400078ec0ff */
[----:B------:R-:W-:-:S05]  /*5d1b0*/  LOP3.LUT R11, R11, 0x7, RZ, 0xc0, !PT ;  /* 0x000000070b0b7812 */ /* 0x000fca00078ec0ff */
[----:B------:R-:W-:Y:S02]  /*5d1c0*/  IMAD R11, R11, 0x110, RZ ;  /* 0x000001100b0b7824 */ /* 0x000fe400078e02ff */
[----:B------:R-:W-:-:S03]  /*5d1d0*/  IMAD R10, R10, 0x90, RZ ;  /* 0x000000900a0a7824 */ /* 0x000fc600078e02ff */
[--C-:B------:R-:W-:Y:S02]  /*5d1e0*/  LOP3.LUT R11, R11, 0x30, R8.reuse, 0x78, !PT ;  /* 0x000000300b0b7812 */ /* 0x100fe400078e7808 */
[----:B------:R-:W-:Y:S02]  /*5d1f0*/  LOP3.LUT R10, R10, 0x10, R8, 0x78, !PT ;  /* 0x000000100a0a7812 */ /* 0x000fe400078e7808 */
[--C-:B------:R-:W-:Y:S02]  /*5d200*/  LOP3.LUT R11, R11, 0x800, R9.reuse, 0xf8, !PT ;  /* 0x000008000b0b7812 */ /* 0x100fe400078ef809 */
[----:B------:R-:W-:Y:S02]  /*5d210*/  LOP3.LUT R10, R10, 0x400, R9, 0xf8, !PT ;  /* 0x000004000a0a7812 */ /* 0x000fe400078ef809 */
[----:B------:R-:W-:Y:S01]  /*5d220*/  LOP3.LUT R11, R11, 0x40, RZ, 0x3c, !PT ;  /* 0x000000400b0b7812 */ /* 0x000fe200078e3cff */
[C---:B--2---:R-:W-:Y:S06]  /*5d230*/  HMMA.16816.F32 R12, R16.reuse, R6, R12 ;  /* 0x00000006100c723c */ /* 0x044fec000000180c */
[----:B---3--:R-:W-:-:S15]  /*5d240*/  HMMA.16816.F32 R20, R16, R26, R20 ;  /* 0x0000001a1014723c */ /* 0x008fde0000001814 */
[----:B------:R-:W-:-:S08]  /*5d250*/  NOP ;  /* 0x0000000000007918 */ /* 0x000fd00000000000 */
[----:B------:R-:W-:Y:S04]  /*5d260*/  STL.64 [R1+0x160], R20 ;  /* 0x0001601401007387 */ /* 0x000fe80000100a00 */
[----:B------:R-:W-:Y:S04]  /*5d270*/  STL.64 [R1+0x168], R22 ;  /* 0x0001681601007387 */ /* 0x000fe80000100a00 */
[----:B------:R-:W-:Y:S04]  /*5d280*/  STL.64 [R1+0x140], R12 ;  /* 0x0001400c01007387 */ /* 0x000fe80000100a00 */
[----:B------:R-:W0:Y:S04]  /*5d290*/  LDSM.16.MT88.4 R20, [R10+UR4+0x13000] ;  /* 0x013000040a14783b */ /* 0x000e280008004200 */
[----:B------:R-:W-:Y:S04]  /*5d2a0*/  STL.64 [R1+0x148], R14 ;  /* 0x0001480e01007387 */ /* 0x000fe80000100a00 */
[----:B------:R-:W1:Y:S04]  /*5d2b0*/  LDSM.16.M88.4 R12, [R11+UR4+0x80] ;  /* 0x000080040b0c783b */ /* 0x000e680008000200 */
[----:B0-----:R0:W-:Y:S04]  /*5d2c0*/  STL.64 [R1+0x2a28], R22 ;  /* 0x002a281601007387 */ /* 0x0011e80000100a00 */
[----:B------:R-:W-:Y:S04]  /*5d2d0*/  STL.64 [R1+0x2a20], R20 ;  /* 0x002a201401007387 */ /* 0x000fe80000100a00 */
[----:B-1----:R-:W-:Y:S04]  /*5d2e0*/  STL.64 [R1+0xd0], R12 ;  /* 0x0000d00c01007387 */ /* 0x002fe80000100a00 */
[----:B------:R-:W-:Y:S04]  /*5d2f0*/  STL.64 [R1+0xd8], R14 ;  /* 0x0000d80e01007387 */ /* 0x000fe80000100a00 */
[----:B------:R-:W1:Y:S01]  /*5d300*/  LDSM.16.M88.4 R12, [R11+UR4+0x1080] ;  /* 0x001080040b0c783b */ /* 0x000e620008000200 */
[----:B0-----:R-:W-:-:S03]  /*5d310*/  IMAD.MOV.U32 R23, RZ, RZ, R2 ;  /* 0x000000ffff177224 */ /* 0x001fc600078e0002 */
[----:B-1----:R-:W-:Y:S04]  /*5d320*/  STL.64 [R1+0xc0], R12 ;  /* 0x0000c00c01007387 */ /* 0x002fe80000100a00 */
[----:B------:R0:W-:Y:S01]  /*5d330*/  STL.64 [R1+0xc8], R14 ;  /* 0x0000c80e01007387 */ /* 0x0001e20000100a00 */
[----:B------:R-:W-:-:S03]  /*5d340*/  IMAD.MOV.U32 R2, RZ, RZ, R15 ;  /* 0x000000ffff027224 */ /* 0x000fc600078e000f */
[----:B0-----:R-:W2:Y:S04]  /*5d350*/  LDL.LU.64 R14, [R1+0x2ba8] ;  /* 0x002ba800010e7983 */ /* 0x001ea80000300a00 */
[----:B------:R-:W2:Y:S01]  /*5d360*/  LDL.LU.64 R12, [R1+0x2ba0] ;  /* 0x002ba000010c7983 */ /* 0x000ea20000300a00 */
[----:B------:R-:W-:-:S03]  /*5d370*/  IMAD.MOV.U32 R22, RZ, RZ, R3 ;  /* 0x000000ffff167224 */ /* 0x000fc600078e0003 */
[----:B------:R-:W-:Y:S04]  /*5d380*/  STL [R1+0x26c0], R2 ;  /* 0x0026c00201007387 */ /* 0x000fe80000100800 */
[----:B--2---:R-:W-:Y:S01]  /*5d390*/  HMMA.16816.F32 R20, R16, R22, R12 ;  /* 0x000000161014723c */ /* 0x004fe2000000180c */
[----:B------:R-:W2:Y:S04]  /*5d3a0*/  LDL.LU.64 R14, [R1+0x2b98] ;  /* 0x002b9800010e7983 */ /* 0x000ea80000300a00 */
[----:B------:R-:W3:-:S15]  /*5d3b0*/  LDL.LU.64 R12, [R1+0x2b90] ;  /* 0x002b9000010c7983 */ /* 0x000ede0000300a00 */
[----:B------:R-:W-:-:S03]  /*5d3c0*/  NOP ;  /* 0x0000000000007918 */ /* 0x000fc60000000000 */
[----:B------:R-:W-:Y:S04]  /*5d3d0*/  STL.64 [R1+0x130], R20 ;  /* 0x0001301401007387 */ /* 0x000fe80000100a00 */
        /* <DEDUP_REMOVED lines=31> */
[----:B------:R-:W0:Y:S01]  /*5d5d0*/  LDSM.16.M88.4 R20, [R11+UR4+0xc080] ;  /* 0x00c080040b14783b */ /* 0x000e220008000200 */
[----:B------:R-:W-:-:S02]  /*5d5e0*/  IMAD.MOV.U32 R26, RZ, RZ, R5 ;  /* 0x000000ffff1a7224 */ /* 0x000fc400078e0005 */
[----:B------:R-:W-:Y:S02]  /*5d5f0*/  IMAD.MOV.U32 R27, RZ, RZ, R4 ;  /* 0x000000ffff1b7224 */ /* 0x000fe400078e0004 */
[----:B------:R-:W-:Y:S04]  /*5d600*/  LDSM.16.M88.4 R4, [R11+UR4+0xe080] ;  /* 0x00e080040b04783b */ /* 0x000fe80008000200 */
[----:B0-----:R-:W-:Y:S04]  /*5d610*/  STL.64 [R1+0x10], R20 ;  /* 0x0000101401007387 */ /* 0x001fe80000100a00 */
[----:B------:R-:W-:Y:S01]  /*5d620*/  STL.64 [R1+0x18], R22 ;  /* 0x0000181601007387 */ /* 0x000fe20000100a00 */
[----:B------:R-:W-:-:S03]  /*5d630*/  IMAD.MOV.U32 R3, RZ, RZ, R21 ;  /* 0x000000ffff037224 */ /* 0x000fc600078e0015 */
[----:B------:R-:W0:Y:S04]  /*5d640*/  LDSM.16.M88.4 R20, [R11+UR4+0xd080] ;  /* 0x00d080040b14783b */ /* 0x000e280008000200 */
[----:B------:R-:W1:Y:S04]  /*5d650*/  LDSM.16.M88.4 R8, [R11+UR4+0xf080] ;  /* 0x00f080040b08783b */ /* 0x000e680008000200 */
[----:B0-----:R-:W-:Y:S04]  /*5d660*/  STL.64 [R1], R20 ;  /* 0x0000001401007387 */ /* 0x001fe80000100a00 */
[----:B------:R0:W-:Y:S04]  /*5d670*/  STL.64 [R1+0x8], R22 ;  /* 0x0000081601007387 */ /* 0x0001e80000100a00 */
[----:B------:R-:W-:Y:S04]  /*5d680*/  STL.64 [R1+0x2a30], R26 ;  /* 0x002a301a01007387 */ /* 0x000fe80000100a00 */
[----:B------:R-:W-:Y:S04]  /*5d690*/  STL [R1+0x247c], R6 ;  /* 0x00247c0601007387 */ /* 0x000fe80000100800 */
[----:B------:R-:W-:Y:S04]  /*5d6a0*/  STL [R1+0x2478], R7 ;  /* 0x0024780701007387 */ /* 0x000fe80000100800 */
[----:B------:R-:W-:Y:S01]  /*5d6b0*/  STL.64 [R1+0x2a10], R4 ;  /* 0x002a100401007387 */ /* 0x000fe20000100a00 */
[----:B0-----:R-:W-:-:S02]  /*5d6c0*/  IMAD.MOV.U32 R22, RZ, RZ, R29 ;  /* 0x000000ffff167224 */ /* 0x001fc400078e001d */
[----:B------:R-:W-:Y:S01]  /*5d6d0*/  IMAD.MOV.U32 R23, RZ, RZ, R28 ;  /* 0x000000ffff177224 */ /* 0x000fe200078e001c */
[----:B------:R-:W4:Y:S04]  /*5d6e0*/  LDL.LU R29, [R1+0x2b8c] ;  /* 0x002b8c00011d7983 */ /* 0x000f280000300800 */
[----:B------:R-:W4:Y:S04]  /*5d6f0*/  LDL.LU R28, [R1+0x2b88] ;  /* 0x002b8800011c7983 */ /* 0x000f280000300800 */
[----:B------:R2:W-:Y:S02]  /*5d700*/  STL.64 [R1+0x2a38], R22 ;  /* 0x002a381601007387 */ /* 0x0005e40000100a00 */
[----:B--2---:R-:W-:-:S02]  /*5d710*/  IMAD.MOV.U32 R22, RZ, RZ, R15 ;  /* 0x000000ffff167224 */ /* 0x004fc400078e000f */
[----:B------:R-:W-:Y:S01]  /*5d720*/  IMAD.MOV.U32 R23, RZ, RZ, R0 ;  /* 0x000000ffff177224 */ /* 0x000fe200078e0000 */
[----:B------:R-:W2:Y:S04]  /*5d730*/  LDL.LU R15, [R1+0x2b84] ;  /* 0x002b8400010f7983 */ /* 0x000ea80000300800 */
[----:B------:R-:W2:Y:S04]  /*5d740*/  LDL.LU R0, [R1+0x2b80] ;  /* 0x002b800001007983 */ /* 0x000ea80000300800 */
[----:B------:R3:W-:Y:S04]  /*5d750*/  STL.64 [R1+0x2a50], R22 ;  /* 0x002a501601007387 */ /* 0x0007e80000100a00 */
[----:B------:R-:W4:Y:S04]  /*5d760*/  LDL.LU R26, [R1+0x518] ;  /* 0x00051800011a7983 */ /* 0x000f280000300800 */
[----:B------:R-:W4:Y:S01]  /*5d770*/  LDL.LU R27, [R1+0x51c] ;  /* 0x00051c00011b7983 */ /* 0x000f220000300800 */
[----:B---3--:R-:W-:-:S02]  /*5d780*/  IMAD.MOV.U32 R22, RZ, RZ, R13 ;  /* 0x000000ffff167224 */ /* 0x008fc400078e000d */
[----:B------:R-:W-:Y:S01]  /*5d790*/  IMAD.MOV.U32 R23, RZ, RZ, R14 ;  /* 0x000000ffff177224 */ /* 0x000fe200078e000e */
[----:B------:R-:W3:Y:S04]  /*5d7a0*/  LDL.LU R13, [R1+0x2b7c] ;  /* 0x002b7c00010d7983 */ /* 0x000ee80000300800 */
[----:B------:R-:W3:Y:S04]  /*5d7b0*/  LDL.LU R14, [R1+0x2b78] ;  /* 0x002b7800010e7983 */ /* 0x000ee80000300800 */
[----:B------:R-:W-:Y:S04]  /*5d7c0*/  STL.64 [R1+0x2a68], R22 ;  /* 0x002a681601007387 */ /* 0x000fe80000100a00 */
[----:B----4-:R-:W-:Y:S04]  /*5d7d0*/  STL.64 [R1+0x2a48], R26 ;  /* 0x002a481a01007387 */ /* 0x010fe80000100a00 */
        /* <DEDUP_REMOVED lines=97> */
[----:B------:R-:W0:Y:S01]  /*5ddf0*/  S2R R14, SR_TID.X ;  /* 0x00000000000e7919 */ /* 0x000e220000002100 */
[----:B---3--:R-:W-:-:S02]  /*5de00*/  IMAD.MOV.U32 R22, RZ, RZ, R13 ;  /* 0x000000ffff167224 */ /* 0x008fc400078e000d */
[----:B------:R-:W-:Y:S01]  /*5de10*/  IMAD.MOV.U32 R23, RZ, RZ, R12 ;  /* 0x000000ffff177224 */ /* 0x000fe200078e000c */
[C---:B0-----:R-:W-:Y:S01]  /*5de20*/  LOP3.LUT R15, R14.reuse, 0x7, RZ, 0xc0, !PT ;  /* 0x000000070e0f7812 */ /* 0x041fe200078ec0ff */
[----:B------:R-:W-:-:S04]  /*5de30*/  IMAD.SHL.U32 R13, R14, 0x2, RZ ;  /* 0x000000020e0d7824 */ /* 0x000fc800078e00ff */
[----:B------:R-:W-:Y:S01]  /*5de40*/  IMAD R15, R15, 0x90, RZ ;  /* 0x000000900f0f7824 */ /* 0x000fe200078e02ff */
[----:B----4-:R-:W-:Y:S04]  /*5de50*/  STL.64 [R1+0x2b38], R26 ;  /* 0x002b381a01007387 */ /* 0x010fe80000100a00 */
[----:B--2---:R0:W-:Y:S04]  /*5de60*/  STL.64 [R1+0x2b30], R24 ;  /* 0x002b301801007387 */ /* 0x0041e80000100a00 */
[----:B0-----:R-:W2:Y:S04]  /*5de70*/  LDL.LU R24, [R1+0x690] ;  /* 0x0006900001187983 */ /* 0x001ea80000300800 */
[----:B------:R-:W2:Y:S04]  /*5de80*/  LDL.LU R25, [R1+0x694] ;  /* 0x0006940001197983 */ /* 0x000ea80000300800 */
[----:B------:R-:W2:Y:S04]  /*5de90*/  LDL.LU R26, [R1+0x698] ;  /* 0x00069800011a7983 */ /* 0x000ea80000300800 */
[----:B------:R-:W2:Y:S01]  /*5dea0*/  LDL.LU R27, [R1+0x69c] ;  /* 0x00069c00011b7983 */ /* 0x000ea20000300800 */
[----:B------:R-:W-:Y:S01]  /*5deb0*/  IMAD.SHL.U32 R14, R14, 0x40, RZ ;  /* 0x000000400e0e7824 */ /* 0x000fe200078e00ff */
[----:B------:R-:W-:-:S02]  /*5dec0*/  LOP3.LUT R15, R15, 0x10, R13, 0x78, !PT ;  /* 0x000000100f0f7812 */ /* 0x000fc400078e780d */
[----:B------:R-:W3:Y:S04]  /*5ded0*/  LDL.LU R4, [R1+0x420] ;  /* 0x0004200001047983 */ /* 0x000ee80000300800 */
[----:B------:R-:W3:Y:S04]  /*5dee0*/  LDL.LU R5, [R1+0x424] ;  /* 0x0004240001057983 */ /* 0x000ee80000300800 */
[----:B------:R-:W3:Y:S01]  /*5def0*/  LDL.LU R6, [R1+0x428] ;  /* 0x0004280001067983 */ /* 0x000ee20000300800 */
[----:B------:R-:W-:-:S03]  /*5df00*/  LOP3.LUT R15, R15, 0x400, R14, 0xf8, !PT ;  /* 0x000004000f0f7812 */ /* 0x000fc600078ef80e */
[----:B------:R-:W3:Y:S01]  /*5df10*/  LDL.LU R7, [R1+0x42c] ;  /* 0x00042c0001077983 */ /* 0x000ee20000300800 */
[----:B------:R-:W-:-:S06]  /*5df20*/  LOP3.LUT R15, R15, 0x20, RZ, 0x3c, !PT ;  /* 0x000000200f0f7812 */ /* 0x000fcc00078e3cff */
[----:B------:R-:W0:Y:S04]  /*5df30*/  LDSM.16.MT88.4 R12, [R15+UR4+0x13000] ;  /* 0x013000040f0c783b */ /* 0x000e280008004200 */
[----:B-1----:R-:W-:Y:S04]  /*5df40*/  STL [R1+0x2554], R10 ;  /* 0x0025540a01007387 */ /* 0x002fe80000100800 */
[----:B------:R-:W-:Y:S04]  /*5df50*/  STL [R1+0x2550], R11 ;  /* 0x0025500b01007387 */ /* 0x000fe80000100800 */
[----:B------:R1:W-:Y:S04]  /*5df60*/  STL.64 [R1+0x2a18], R8 ;  /* 0x002a180801007387 */ /* 0x0003e80000100a00 */
[----:B-1----:R-:W3:Y:S04]  /*5df70*/  LDL.64 R8, [R1+0xd0] ;  /* 0x0000d00001087983 */ /* 0x002ee80000100a00 */
[----:B0-----:R0:W-:Y:S04]  /*5df80*/  STL [R1+0x2928], R12 ;  /* 0x0029280c01007387 */ /* 0x0011e80000100800 */
[----:B------:R1:W-:Y:S04]  /*5df90*/  STL [R1+0x2924], R13 ;  /* 0x0029240d01007387 */ /* 0x0003e80000100800 */
[----:B------:R4:W-:Y:S04]  /*5dfa0*/  STL [R1+0x2920], R14 ;  /* 0x0029200e01007387 */ /* 0x0009e80000100800 */
[----:B------:R4:W-:Y:S04]  /*5dfb0*/  STL [R1+0x291c], R15 ;  /* 0x00291c0f01007387 */ /* 0x0009e80000100800 */
[----:B0-----:R-:W3:Y:S04]  /*5dfc0*/  LDL.LU R12, [R1+0x430] ;  /* 0x00043000010c7983 */ /* 0x001ee80000300800 */
[----:B-1----:R-:W3:Y:S04]  /*5dfd0*/  LDL.LU R13, [R1+0x434] ;  /* 0x00043400010d7983 */ /* 0x002ee80000300800 */
[----:B----4-:R-:W3:Y:S04]  /*5dfe0*/  LDL.LU R14, [R1+0x438] ;  /* 0x00043800010e7983 */ /* 0x010ee80000300800 */
[----:B------:R-:W3:Y:S01]  /*5dff0*/  LDL.LU R15, [R1+0x43c] ;  /* 0x00043c00010f7983 */ /* 0x000ee20000300800 */
[----:B--2---:R-:W-:Y:S03]  /*5e000*/  HMMA.16816.F32 R20, R16, R22, R24 ;  /* 0x000000161014723c */ /* 0x004fe60000001818 */
[----:B------:R-:W2:Y:S04]  /*5e010*/  LDL.LU.64 R26, [R1+0x2b38] ;  /* 0x002b3800011a7983 */ /* 0x000ea80000300a00 */
[----:B------:R-:W2:-:S15]  /*5e020*/  LDL.LU.64 R24, [R1+0x2b30] ;  /* 0x002b300001187983 */ /* 0x000e9e0000300a00 */
[----:B------:R-:W-:-:S01]  /*5e030*/  NOP ;  /* 0x0000000000007918 */ /* 0x000fc20000000000 */
[----:B------:R-:W-:Y:S04]  /*5e040*/  STL.64 [R1+0x120], R20 ;  /* 0x0001201401007387 */ /* 0x000fe80000100a00 */
[----:B------:R0:W-:Y:S01]  /*5e050*/  STL [R1+0x128], R22 ;  /* 0x0001281601007387 */ /* 0x0001e20000100800 */
[----:B------:R-:W-:-:S03]  /*5e060*/  IMAD.MOV.U32 R2, RZ, RZ, R23 ;  /* 0x000000ffff027224 */ /* 0x000fc600078e0017 */
[----:B0-----:R-:W2:Y:S04]  /*5e070*/  LDL.LU.64 R22, [R1+0x2b28] ;  /* 0x002b280001167983 */ /* 0x001ea80000300a00 */
        /* <DEDUP_REMOVED lines=79> */
[----:B------:R-:W3:Y:S04]  /*5e570*/  LDL.LU R16, [R1+0x400] ;  /* 0x0004000001107983 */ /* 0x000ee80000300800 */
[----:B------:R-:W3:Y:S04]  /*5e580*/  LDL.LU R17, [R1+0x404] ;  /* 0x0004040001117983 */ /* 0x000ee80000300800 */
[----:B------:R-:W3:Y:S04]  /*5e590*/  LDL.LU R18, [R1+0x408] ;  /* 0x0004080001127983 */ /* 0x000ee80000300800 */
[----:B------:R-:W4:Y:S01]  /*5e5a0*/  LDL.64 R12, [R1+0xa0] ;  /* 0x0000a000010c7983 */ /* 0x000f220000100a00 */
[----:B--2---:R-:W-:-:S15]  /*5e5b0*/  HMMA.16816.F32 R4, R20, R8, R4 ;  /* 0x000000081404723c */ /* 0x004fde0000001804 */
[----:B------:R-:W-:-:S09]  /*5e5c0*/  NOP ;  /* 0x0000000000007918 */ /* 0x000fd20000000000 */
[----:B------:R-:W-:Y:S01]  /*5e5d0*/  IMAD.MOV.U32 R10, RZ, RZ, R5 ;  /* 0x000000ffff0a7224 */ /* 0x000fe200078e0005 */
[----:B----4-:R0:W-:Y:S04]  /*5e5e0*/  STL.64 [R1+0x2a08], R12 ;  /* 0x002a080c01007387 */ /* 0x0101e80000100a00 */
[----:B0-----:R-:W3:Y:S04]  /*5e5f0*/  LDL.64 R12, [R1+0xc0] ;  /* 0x0000c000010c7983 */ /* 0x001ee80000100a00 */
[----:B------:R-:W-:Y:S04]  /*5e600*/  STL.64 [R1+0x2560], R26 ;  /* 0x0025601a01007387 */ /* 0x000fe80000100a00 */
[----:B------:R0:W-:Y:S04]  /*5e610*/  STL.64 [R1+0x2558], R24 ;  /* 0x0025581801007387 */ /* 0x0001e80000100a00 */
[----:B0-----:R-:W2:Y:S01]  /*5e620*/  LDL.LU.64 R24, [R1+0x70] ;  /* 0x0000700001187983 */ /* 0x001ea20000300a00 */
[----:B------:R-:W-:-:S02]  /*5e630*/  IMAD.MOV.U32 R27, RZ, RZ, R8 ;  /* 0x000000ffff1b7224 */ /* 0x000fc400078e0008 */
[----:B------:R-:W-:Y:S02]  /*5e640*/  IMAD.MOV.U32 R26, RZ, RZ, R9 ;  /* 0x000000ffff1a7224 */ /* 0x000fe400078e0009 */
[----:B------:R-:W4:Y:S04]  /*5e650*/  LDL.LU.64 R8, [R1+0x2a18] ;  /* 0x002a180001087983 */ /* 0x000f280000300a00 */
[----:B------:R0:W-:Y:S04]  /*5e660*/  STL [R1+0x300], R4 ;  /* 0x0003000401007387 */ /* 0x0001e80000100800 */
[----:B0-----:R-:W4:Y:S01]  /*5e670*/  LDL.LU.64 R4, [R1+0x2a10] ;  /* 0x002a100001047983 */ /* 0x001f220000300a00 */
[----:B------:R-:W0:Y:S01]  /*5e680*/  S2R R15, SR_TID.X ;  /* 0x00000000000f7919 */ /* 0x000e220000002100 */
[----:B------:R-:W-:-:S02]  /*5e690*/  IMAD.MOV.U32 R19, RZ, RZ, R0 ;  /* 0x000000ffff137224 */ /* 0x000fc400078e0000 */
[----:B------:R-:W-:Y:S01]  /*5e6a0*/  IMAD.MOV.U32 R0, RZ, RZ, R7 ;  /* 0x000000ffff007224 */ /* 0x000fe200078e0007 */
[----:B------:R1:W-:Y:S01]  /*5e6b0*/  STL [R1+0x2930], R26 ;  /* 0x0029301a01007387 */ /* 0x0003e20000100800 */
[----:B------:R-:W-:-:S03]  /*5e6c0*/  IMAD.MOV.U32 R11, RZ, RZ, R6 ;  /* 0x000000ffff0b7224 */ /* 0x000fc600078e0006 */
[----:B------:R1:W-:Y:S01]  /*5e6d0*/  STL [R1+0x292c], R27 ;  /* 0x00292c1b01007387 */ /* 0x0003e20000100800 */
[C---:B0-----:R-:W-:Y:S01]  /*5e6e0*/  LOP3.LUT R14, R15.reuse, 0x7, RZ, 0xc0, !PT ;  /* 0x000000070f0e7812 */ /* 0x041fe200078ec0ff */
[----:B------:R-:W-:-:S04]  /*5e6f0*/  IMAD.SHL.U32 R2, R15, 0x2, RZ ;  /* 0x000000020f027824 */ /* 0x000fc800078e00ff */
[----:B------:R-:W-:Y:S02]  /*5e700*/  IMAD R14, R14, 0x90, RZ ;  /* 0x000000900e0e7824 */ /* 0x000fe400078e02ff */
[----:B------:R-:W-:-:S03]  /*5e710*/  IMAD.SHL.U32 R15, R15, 0x40, RZ ;  /* 0x000000400f0f7824 */ /* 0x000fc600078e00ff */
[----:B------:R-:W-:-:S04]  /*5e720*/  LOP3.LUT R14, R14, 0x10, R2, 0x78, !PT ;  /* 0x000000100e0e7812 */ /* 0x000fc800078e7802 */
[----:B------:R-:W-:Y:S01]  /*5e730*/  LOP3.LUT R14, R14, 0x400, R15, 0xf8, !PT ;  /* 0x000004000e0e7812 */ /* 0x000fe200078ef80f */
[----:B-1----:R-:W-:-:S03]  /*5e740*/  IMAD.MOV.U32 R26, RZ, RZ, R29 ;  /* 0x000000ffff1a7224 */ /* 0x002fc600078e001d */
[----:B------:R-:W-:Y:S01]  /*5e750*/  LOP3.LUT R14, R14, 0x40, RZ, 0x3c, !PT ;  /* 0x000000400e0e7812 */ /* 0x000fe200078e3cff */
[----:B------:R-:W-:Y:S01]  /*5e760*/  IMAD.MOV.U32 R27, RZ, RZ, R28 ;  /* 0x000000ffff1b7224 */ /* 0x000fe200078e001c */
[----:B---3--:R-:W-:Y:S06]  /*5e770*/  HMMA.16816.F32 R16, R20, R12, R16 ;  /* 0x0000000c1410723c */ /* 0x008fec0000001810 */
[----:B------:R-:W-:Y:S02]  /*5e780*/  IMAD.MOV.U32 R7, RZ, RZ, R12 ;  /* 0x000000ffff077224 */ /* 0x000fe400078e000c */
[----:B------:R-:W-:Y:S01]  /*5e790*/  IMAD.MOV.U32 R6, RZ, RZ, R13 ;  /* 0x000000ffff067224 */ /* 0x000fe200078e000d */
[----:B--2---:R0:W-:Y:S04]  /*5e7a0*/  STL.64 [R1+0x29f0], R24 ;  /* 0x0029f01801007387 */ /* 0x0041e80000100a00 */
[----:B0-----:R-:W2:Y:S04]  /*5e7b0*/  LDL.LU R24, [R1+0x4f0] ;  /* 0x0004f00001187983 */ /* 0x001ea80000300800 */
[----:B------:R-:W2:Y:S04]  /*5e7c0*/  LDL.LU R25, [R1+0x4f4] ;  /* 0x0004f40001197983 */ /* 0x000ea80000300800 */
[----:B------:R-:W-:Y:S04]  /*5e7d0*/  STL [R1+0x26e4], R0 ;  /* 0x0026e40001007387 */ /* 0x000fe80000100800 */
[----:B------:R-:W-:Y:S04]  /*5e7e0*/  STL [R1+0x26e0], R11 ;  /* 0x0026e00b01007387 */ /* 0x000fe80000100800 */
[----:B------:R-:W-:Y:S04]  /*5e7f0*/  STL [R1+0x26dc], R10 ;  /* 0x0026dc0a01007387 */ /* 0x000fe80000100800 */
[----:B----4-:R0:W-:Y:S01]  /*5e800*/  STL.64 [R1+0x2950], R8 ;  /* 0x0029500801007387 */ /* 0x0101e20000100a00 */
[----:B------:R-:W-:-:S02]  /*5e810*/  IMAD.MOV.U32 R29, RZ, RZ, R18 ;  /* 0x000000ffff1d7224 */ /* 0x000fc400078e0012 */
[----:B------:R-:W-:Y:S01]  /*5e820*/  IMAD.MOV.U32 R28, RZ, RZ, R19 ;  /* 0x000000ffff1c7224 */ /* 0x000fe200078e0013 */
[----:B0-----:R-:W3:Y:S04]  /*5e830*/  LDL.64 R8, [R1+0xb0] ;  /* 0x0000b00001087983 */ /* 0x001ee80000100a00 */
[----:B------:R-:W2:Y:S04]  /*5e840*/  LDL.LU.64 R12, [R1+0x2a08] ;  /* 0x002a0800010c7983 */ /* 0x000ea80000300a00 */
[----:B------:R-:W-:Y:S04]  /*5e850*/  STL.64 [R1+0x2f0], R16 ;  /* 0x0002f01001007387 */ /* 0x000fe80000100a00 */
[----:B------:R-:W0:Y:S04]  /*5e860*/  LDSM.16.MT88.4 R16, [R14+UR4+0x13000] ;  /* 0x013000040e10783b */ /* 0x000e280008004200 */
[----:B------:R-:W-:Y:S04]  /*5e870*/  STL [R1+0x2938], R6 ;  /* 0x0029380601007387 */ /* 0x000fe80000100800 */
[----:B------:R-:W-:Y:S04]  /*5e880*/  STL [R1+0x2934], R7 ;  /* 0x0029340701007387 */ /* 0x000fe80000100800 */
[----:B------:R1:W-:Y:S04]  /*5e890*/  STL.64 [R1+0x29a8], R4 ;  /* 0x0029a80401007387 */ /* 0x0003e80000100a00 */
[----:B-1----:R-:W3:Y:S04]  /*5e8a0*/  LDL.LU R4, [R1+0x500] ;  /* 0x0005000001047983 */ /* 0x002ee80000300800 */
[----:B------:R-:W3:Y:S04]  /*5e8b0*/  LDL.LU R5, [R1+0x504] ;  /* 0x0005040001057983 */ /* 0x000ee80000300800 */
[----:B------:R-:W3:Y:S04]  /*5e8c0*/  LDL.LU R6, [R1+0x508] ;  /* 0x0005080001067983 */ /* 0x000ee80000300800 */
[----:B------:R-:W3:Y:S04]  /*5e8d0*/  LDL.LU R7, [R1+0x50c] ;  /* 0x00050c0001077983 */ /* 0x000ee80000300800 */
[----:B------:R-:W-:Y:S04]  /*5e8e0*/  STL [R1+0x26ec], R28 ;  /* 0x0026ec1c01007387 */ /* 0x000fe80000100800 */
[----:B------:R-:W-:Y:S04]  /*5e8f0*/  STL [R1+0x26e8], R29 ;  /* 0x0026e81d01007387 */ /* 0x000fe80000100800 */
[----:B0-----:R-:W-:Y:S04]  /*5e900*/  STL.64 [R1+0x27f0], R18 ;  /* 0x0027f01201007387 */ /* 0x001fe80000100a00 */
[----:B------:R0:W-:Y:S04]  /*5e910*/  STL.64 [R1+0x27e8], R16 ;  /* 0x0027e81001007387 */ /* 0x0001e80000100a00 */
[----:B0-----:R-:W4:Y:S01]  /*5e920*/  LDL.LU.64 R16, [R1] ;  /* 0x0000000001107983 */ /* 0x001f220000300a00 */
[----:B---3--:R-:W-:Y:S06]  /*5e930*/  HMMA.16816.F32 R4, R20, R8, R4 ;  /* 0x000000081404723c */ /* 0x008fec0000001804 */
[----:B------:R-:W-:-:S02]  /*5e940*/  IMAD.MOV.U32 R2, RZ, RZ, R8 ;  /* 0x000000ffff027224 */ /* 0x000fc400078e0008 */
[----:B------:R-:W-:Y:S01]  /*5e950*/  IMAD.MOV.U32 R0, RZ, RZ, R9 ;  /* 0x000000ffff007224 */ /* 0x000fe200078e0009 */
[----:B----4-:R-:W-:-:S14]  /*5e960*/  STL.64 [R1+0x29d8], R16 ;  /* 0x0029d81001007387 */ /* 0x010fdc0000100a00 */
[----:B------:R-:W-:Y:S04]  /*5e970*/  STL.64 [R1+0x510], R4 ;  /* 0x0005100401007387 */ /* 0x000fe80000100a00 */
[----:B------:R2:W-:Y:S02]  /*5e980*/  STL.64 [R1+0x518], R6 ;  /* 0x0005180601007387 */ /* 0x0005e40000100a00 */
[----:B--2---:R-:W-:Y:S02]  /*5e990*/  HMMA.16816.F32 R4, R20, R12, R24 ;  /* 0x0000000c1404723c */ /* 0x004fe40000001818 */
[----:B------:R-:W-:-:S15]  /*5e9a0*/  STL [R1+0x293c], R2 ;  /* 0x00293c0201007387 */ /* 0x000fde0000100800 */
[----:B------:R-:W-:-:S06]  /*5e9b0*/  NOP ;  /* 0x0000000000007918 */ /* 0x000fcc0000000000 */
[----:B------:R0:W-:Y:S04]  /*5e9c0*/  STL.64 [R1+0x500], R4 ;  /* 0x0005000401007387 */ /* 0x0001e80000100a00 */
[----:B------:R-:W-:Y:S04]  /*5e9d0*/  STL.64 [R1+0x508], R6 ;  /* 0x0005080601007387 */ /* 0x000fe80000100a00 */
[----:B------:R-:W2:Y:S04]  /*5e9e0*/  LDL.LU R8, [R1+0x440] ;  /* 0x0004400001087983 */ /* 0x000ea80000300800 */
[----:B------:R-:W2:Y:S04]  /*5e9f0*/  LDL.LU R9, [R1+0x444] ;  /* 0x0004440001097983 */ /* 0x000ea80000300800 */
[----:B------:R-:W3:Y:S04]  /*5ea00*/  LDL.LU R10, [R1+0x448] ;  /* 0x00044800010a7983 */ /* 0x000ee80000300800 */
[----:B------:R-:W3:Y:S01]  /*5ea10*/  LDL.LU R11, [R1+0x44c] ;  /* 0x00044c00010b7983 */ /* 0x000ee20000300800 */
[----:B------:R-:W-:-:S02]  /*5ea20*/  IMAD.MOV.U32 R29, RZ, RZ, R12 ;  /* 0x000000ffff1d7224 */ /* 0x000fc400078e000c */
[----:B------:R-:W-:Y:S01]  /*5ea30*/  IMAD.MOV.U32 R28, RZ, RZ, R13 ;  /* 0x000000ffff1c7224 */ /* 0x000fe200078e000d */
[----:B------:R-:W4:Y:S04]  /*5ea40*/  LDL.LU R12, [R1+0x4e0] ;  /* 0x0004e000010c7983 */ /* 0x000f280000300800 */
[----:B------:R-:W4:Y:S04]  /*5ea50*/  LDL.LU R13, [R1+0x4e4] ;  /* 0x0004e400010d7983 */ /* 0x000f280000300800 */
[----:B------:R-:W4:Y:S04]  /*5ea60*/  LDL.LU R14, [R1+0x4e8] ;  /* 0x0004e800010e7983 */ /* 0x000f280000300800 */
[----:B------:R-:W4:Y:S04]  /*5ea70*/  LDL.LU R15, [R1+0x4ec] ;  /* 0x0004ec00010f7983 */ /* 0x000f280000300800 */
[----:B0-----:R-:W4:Y:S04]  /*5ea80*/  LDL.64 R4, [R1+0x90] ;  /* 0x0000900001047983 */ /* 0x001f280000100a00 */
        /* <DEDUP_REMOVED lines=8> */
[----:B------:R-:W2:Y:S04]  /*5eb10*/  LDL.64 R24, [R1+0x80] ;  /* 0x0000800001187983 */ /* 0x000ea80000100a00 */
[----:B0-----:R-:W3:Y:S04]  /*5eb20*/  LDL R8, [R1+0x10] ;  /* 0x0000100001087983 */ /* 0x001ee80000100800 */
[----:B------:R-:W4:Y:S04]  /*5eb30*/  LDL.LU R16, [R1+0x4b0] ;  /* 0x0004b00001107983 */ /* 0x000f280000300800 */
        /* <DEDUP_REMOVED lines=16> */
[----:B---3--:R0:W-:Y:S04]  /*5ec40*/  STL.64 [R1+0x2988], R8 ;  /* 0x0029880801007387 */ /* 0x0081e80000100a00 */
[----:B0-----:R-:W3:Y:S01]  /*5ec50*/  LDL.64 R8, [R1+0x20] ;  /* 0x0000200001087983 */ /* 0x001ee20000100a00 */
[----:B------:R-:W-:-:S03]  /*5ec60*/  IMAD.MOV.U32 R3, RZ, RZ, R5 ;  /* 0x000000ffff037224 */ /* 0x000fc600078e0005 */
[----:B---3--:R0:W-:Y:S02]  /*5ec70*/  STL.64 [R1+0x29a0], R8 ;  /* 0x0029a00801007387 */ /* 0x0081e40000100a00 */
[----:B0-----:R-:W-:Y:S07]  /*5ec80*/  HMMA.16816.F32 R8, R20, R4, R12 ;  /* 0x000000041408723c */ /* 0x001fee000000180c */
[----:B------:R-:W-:-:S15]  /*5ec90*/  IMAD.MOV.U32 R15, RZ, RZ, R4 ;  /* 0x000000ffff0f7224 */ /* 0x000fde00078e0004 */
[----:B------:R-:W-:-:S01]  /*5eca0*/  NOP ;  /* 0x0000000000007918 */ /* 0x000fc20000000000 */
[----:B------:R-:W-:Y:S04]  /*5ecb0*/  STL.64 [R1+0x4f0], R8 ;  /* 0x0004f00801007387 */ /* 0x000fe80000100a00 */
[----:B------:R-:W-:Y:S04]  /*5ecc0*/  STL.64 [R1+0x4f8], R10 ;  /* 0x0004f80a01007387 */ /* 0x000fe80000100a00 */
[----:B------:R-:W3:Y:S04]  /*5ecd0*/  LDL.LU R4, [R1+0x480] ;  /* 0x0004800001047983 */ /* 0x000ee80000300800 */
[----:B------:R-:W3:Y:S04]  /*5ece0*/  LDL.LU R5, [R1+0x484] ;  /* 0x0004840001057983 */ /* 0x000ee80000300800 */
[----:B------:R-:W4:Y:S04]  /*5ecf0*/  LDL.LU R6, [R1+0x488] ;  /* 0x0004880001067983 */ /* 0x000f280000300800 */
[----:B------:R-:W4:Y:S04]  /*5ed00*/  LDL.LU R7, [R1+0x48c] ;  /* 0x00048c0001077983 */ /* 0x000f280000300800 */
[----:B----4-:R-:W-:Y:S04]  /*5ed10*/  STL.64 [R1+0x29b8], R6 ;  /* 0x0029b80601007387 */ /* 0x010fe80000100a00 */
[----:B---3--:R0:W-:Y:S04]  /*5ed20*/  STL.64 [R1+0x29b0], R4 ;  /* 0x0029b00401007387 */ /* 0x0081e80000100a00 */
[----:B0-----:R-:W3:Y:S04]  /*5ed30*/  LDL.64 R4, [R1+0x40] ;  /* 0x0000400001047983 */ /* 0x001ee80000100a00 */
[----:B---3--:R0:W-:Y:S04]  /*5ed40*/  STL.64 [R1+0x29c8], R4 ;  /* 0x0029c80401007387 */ /* 0x0081e80000100a00 */
[----:B0-----:R-:W3:Y:S01]  /*5ed50*/  LDL.64 R4, [R1+0x50] ;  /* 0x0000500001047983 */ /* 0x001ee20000100a00 */
[----:B--2---:R-:W-:Y:S03]  /*5ed60*/  HMMA.16816.F32 R16, R20, R24, R16 ;  /* 0x000000181410723c */ /* 0x004fe60000001810 */
[----:B---3--:R0:W-:Y:S04]  /*5ed70*/  STL.64 [R1+0x29d0], R4 ;  /* 0x0029d00401007387 */ /* 0x0081e80000100a00 */
[----:B------:R-:W2:Y:S01]  /*5ed80*/  LDL.64 R8, [R1+0x30] ;  /* 0x0000300001087983 */ /* 0x000ea20000100a00 */
[----:B------:R-:W-:-:S02]  /*5ed90*/  IMAD.MOV.U32 R13, RZ, RZ, R24 ;  /* 0x000000ffff0d7224 */ /* 0x000fc400078e0018 */
[----:B------:R-:W-:Y:S01]  /*5eda0*/  IMAD.MOV.U32 R14, RZ, RZ, R25 ;  /* 0x000000ffff0e7224 */ /* 0x000fe200078e0019 */
[----:B0-----:R-:W3:Y:S04]  /*5edb0*/  LDL.64 R4, [R1+0x60] ;  /* 0x0000600001047983 */ /* 0x001ee80000100a00 */
        /* <DEDUP_REMOVED lines=9> */
[----:B------:R-:W4:Y:S02]  /*5ee50*/  LDL.LU.64 R24, [R1+0x29f0] ;  /* 0x0029f00001187983 */ /* 0x000f240000300a00 */
[----:B----4-:R-:W-:-:S15]  /*5ee60*/  HMMA.16816.F32 R16, R20, R24, R16 ;  /* 0x000000181410723c */ /* 0x010fde0000001810 */
[----:B------:R-:W-:-:S08]  /*5ee70*/  NOP ;  /* 0x0000000000007918 */ /* 0x000fd00000000000 */
[----:B------:R-:W-:Y:S04]  /*5ee80*/  STL.64 [R1+0x4d0], R16 ;  /* 0x0004d01001007387 */ /* 0x000fe80000100a00 */
[----:B------:R0:W-:Y:S04]  /*5ee90*/  STL.64 [R1+0x4d8], R18 ;  /* 0x0004d81201007387 */ /* 0x0001e80000100a00 */
[----:B0-----:R-:W3:Y:S04]  /*5eea0*/  LDL.LU.64 R18, [R1+0x29e8] ;  /* 0x0029e80001127983 */ /* 0x001ee80000300a00 */
[----:B------:R-:W3:Y:S04]  /*5eeb0*/  LDL.LU.64 R16, [R1+0x29e0] ;  /* 0x0029e00001107983 */ /* 0x000ee80000300a00 */
[----:B------:R0:W-:Y:S04]  /*5eec0*/  STL.64 [R1+0x2898], R24 ;  /* 0x0028981801007387 */ /* 0x0001e80000100a00 */
[----:B0-----:R-:W4:Y:S04]  /*5eed0*/  LDL.LU R24, [R1+0x4a0] ;  /* 0x0004a00001187983 */ /* 0x001f280000300800 */
[----:B------:R-:W4:Y:S04]  /*5eee0*/  LDL.LU R25, [R1+0x4a4] ;  /* 0x0004a40001197983 */ /* 0x000f280000300800 */
[----:B------:R-:W4:Y:S04]  /*5eef0*/  LDL.LU R26, [R1+0x4a8] ;  /* 0x0004a800011a7983 */ /* 0x000f280000300800 */
[----:B------:R-:W4:Y:S01]  /*5ef00*/  LDL.LU R27, [R1+0x4ac] ;  /* 0x0004ac00011b7983 */ /* 0x000f220000300800 */
[----:B---3--:R-:W-:-:S15]  /*5ef10*/  HMMA.16816.F32 R16, R20, R4, R16 ;  /* 0x000000041410723c */ /* 0x008fde0000001810 */
[----:B------:R-:W-:-:S08]  /*5ef20*/  NOP ;  /* 0x0000000000007918 */ /* 0x000fd00000000000 */
[----:B------:R0:W-:Y:S04]  /*5ef30*/  STL.64 [R1+0x4c0], R16 ;  /* 0x0004c01001007387 */ /* 0x0001e80000100a00 */
[----:B------:R1:W-:Y:S04]  /*5ef40*/  STL.64 [R1+0x4c8], R18 ;  /* 0x0004c81201007387 */ /* 0x0003e80000100a00 */
[----:B0-----:R-:W3:Y:S01]  /*5ef50*/  LDL.LU.64 R16, [R1+0x29d8] ;  /* 0x0029d80001107983 */ /* 0x001ee20000300a00 */
[----:B-1----:R-:W-:Y:S02]  /*5ef60*/  IMAD.MOV.U32 R19, RZ, RZ, R4 ;  /* 0x000000ffff137224 */ /* 0x002fe400078e0004 */
[----:B------:R-:W-:-:S02]  /*5ef70*/  IMAD.MOV.U32 R18, RZ, RZ, R5 ;  /* 0x000000ffff127224 */ /* 0x000fc400078e0005 */
[----:B------:R-:W4:Y:S04]  /*5ef80*/  LDL.LU.64 R4, [R1+0x29d0] ;  /* 0x0029d00001047983 */ /* 0x000f280000300a00 */
[----:B------:R-:W-:Y:S04]  /*5ef90*/  STL.64 [R1+0x2980], R18 ;  /* 0x0029801201007387 */ /* 0x000fe80000100a00 */
[----:B---3--:R0:W-:Y:S04]  /*5efa0*/  STL.64 [R1+0x2978], R16 ;  /* 0x0029781001007387 */ /* 0x0081e80000100a00 */
[----:B0-----:R-:W3:Y:S04]  /*5efb0*/  LDL.LU R16, [R1+0x460] ;  /* 0x0004600001107983 */ /* 0x001ee80000300800 */
[----:B------:R-:W3:Y:S04]  /*5efc0*/  LDL.LU R17, [R1+0x464] ;  /* 0x0004640001117983 */ /* 0x000ee80000300800 */
[----:B------:R-:W2:Y:S04]  /*5efd0*/  LDL.LU R18, [R1+0x468] ;  /* 0x0004680001127983 */ /* 0x000ea80000300800 */
[----:B------:R-:W2:Y:S01]  /*5efe0*/  LDL.LU R19, [R1+0x46c] ;  /* 0x00046c0001137983 */ /* 0x000ea20000300800 */
[----:B----4-:R-:W-:Y:S03]  /*5eff0*/  HMMA.16816.F32 R24, R20, R4, R24 ;  /* 0x000000041418723c */ /* 0x010fe60000001818 */
[----:B--2---:R-:W-:Y:S04]  /*5f000*/  STL.64 [R1+0x2998], R18 ;  /* 0x0029981201007387 */ /* 0x004fe80000100a00 */
[----:B---3--:R0:W-:Y:S04]  /*5f010*/  STL.64 [R1+0x2990], R16 ;  /* 0x0029901001007387 */ /* 0x0081e80000100a00 */
[----:B0-----:R-:W2:Y:S04]  /*5f020*/  LDL.LU R16, [R1+0x470] ;  /* 0x0004700001107983 */ /* 0x001ea80000300800 */
[----:B------:R-:W2:Y:S04]  /*5f030*/  LDL.LU R17, [R1+0x474] ;  /* 0x0004740001117983 */ /* 0x000ea80000300800 */
[----:B------:R-:W2:Y:S04]  /*5f040*/  LDL.LU R18, [R1+0x478] ;  /* 0x0004780001127983 */ /* 0x000ea80000300800 */
[----:B------:R-:W2:Y:S04]  /*5f050*/  LDL.LU R19, [R1+0x47c] ;  /* 0x00047c0001137983 */ /* 0x000ea80000300800 */
[----:B------:R0:W-:Y:S04]  /*5f060*/  STL.64 [R1+0x4b0], R24 ;  /* 0x0004b01801007387 */ /* 0x0001e80000100a00 */
[----:B------:R1:W-:Y:S01]  /*5f070*/  STL.64 [R1+0x4b8], R26 ;  /* 0x0004b81a01007387 */ /* 0x0003e20000100a00 */
[----:B0-----:R-:W-:-:S02]  /*5f080*/  IMAD.MOV.U32 R25, RZ, RZ, R4 ;  /* 0x000000ffff197224 */ /* 0x001fc400078e0004 */
[----:B------:R-:W-:Y:S02]  /*5f090*/  IMAD.MOV.U32 R24, RZ, RZ, R5 ;  /* 0x000000ffff187224 */ /* 0x000fe400078e0005 */
[----:B------:R-:W3:Y:S02]  /*5f0a0*/  LDL.LU.64 R4, [R1+0x29c8] ;  /* 0x0029c80001047983 */ /* 0x000ee40000300a00 */
[----:B---3--:R-:W-:Y:S06]  /*5f0b0*/  HMMA.16816.F32 R8, R20, R4, R8 ;  /* 0x000000041408723c */ /* 0x008fec0000001808 */
[----:B-1----:R-:W-:-:S02]  /*5f0c0*/  IMAD.MOV.U32 R27, RZ, RZ, R4 ;  /* 0x000000ffff1b7224 */ /* 0x002fc400078e0004 */
[----:B------:R-:W-:-:S15]  /*5f0d0*/  IMAD.MOV.U32 R12, RZ, RZ, R5 ;  /* 0x000000ffff0c7224 */ /* 0x000fde00078e0005 */
[----:B------:R0:W-:Y:S04]  /*5f0e0*/  STL.64 [R1+0x4a0], R8 ;  /* 0x0004a00801007387 */ /* 0x0001e80000100a00 */
[----:B------:R-:W-:Y:S04]  /*5f0f0*/  STL.64 [R1+0x4a8], R10 ;  /* 0x0004a80a01007387 */ /* 0x000fe80000100a00 */
[----:B0-----:R-:W3:Y:S04]  /*5f100*/  LDL.LU.64 R8, [R1+0x29c0] ;  /* 0x0029c00001087983 */ /* 0x001ee80000300a00 */
[----:B------:R-:W3:Y:S04]  /*5f110*/  LDL.LU.64 R6, [R1+0x29b8] ;  /* 0x0029b80001067983 */ /* 0x000ee80000300a00 */
[----:B------:R-:W3:Y:S04]  /*5f120*/  LDL.LU.64 R4, [R1+0x29b0] ;  /* 0x0029b00001047983 */ /* 0x000ee80000300a00 */
[----:B------:R-:W-:Y:S04]  /*5f130*/  STL.64 [R1+0x2948], R14 ;  /* 0x0029480e01007387 */ /* 0x000fe80000100a00 */
[----:B------:R0:W-:Y:S04]  /*5f140*/  STL.64 [R1+0x2940], R12 ;  /* 0x0029400c01007387 */ /* 0x0001e80000100a00 */
[----:B0-----:R-:W4:Y:S04]  /*5f150*/  LDL.LU R12, [R1+0x390] ;  /* 0x00039000010c7983 */ /* 0x001f280000300800 */
[----:B------:R-:W4:Y:S04]  /*5f160*/  LDL.LU R13, [R1+0x394] ;  /* 0x00039400010d7983 */ /* 0x000f280000300800 */
[----:B------:R-:W4:Y:S04]  /*5f170*/  LDL.LU R14, [R1+0x398] ;  /* 0x00039800010e7983 */ /* 0x000f280000300800 */
[----:B------:R-:W4:Y:S01]  /*5f180*/  LDL.LU R15, [R1+0x39c] ;  /* 0x00039c00010f7983 */ /* 0x000f220000300800 */
[----:B---3--:R-:W-:Y:S06]  /*5f190*/  HMMA.16816.F32 R4, R20, R8, R4 ;  /* 0x000000081404723c */ /* 0x008fec0000001804 */
[----:B------:R-:W-:-:S15]  /*5f1a0*/  IMAD.MOV.U32 R26, RZ, RZ, R9 ;  /* 0x000000ffff1a7224 */ /* 0x000fde00078e0009 */
[----:B------:R-:W-:-:S02]  /*5f1b0*/  NOP ;  /* 0x0000000000007918 */ /* 0x000fc40000000000 */
[----:B------:R0:W-:Y:S04]  /*5f1c0*/  STL.64 [R1+0x490], R4 ;  /* 0x0004900401007387 */ /* 0x0001e80000100a00 */
[----:B------:R1:W-:Y:S04]  /*5f1d0*/  STL.64 [R1+0x498], R6 ;  /* 0x0004980601007387 */ /* 0x0003e80000100a00 */
[----:B0-----:R-:W3:Y:S01]  /*5f1e0*/  LDL.LU.64 R4, [R1+0x29a8] ;  /* 0x0029a80001047983 */ /* 0x001ee20000300a00 */
[----:B-1----:R-:W-:-:S03]  /*5f1f0*/  IMAD.MOV.U32 R7, RZ, RZ, R8 ;  /* 0x000000ffff077224 */ /* 0x002fc600078e0008 */
[----:B------:R-:W2:Y:S02]  /*5f200*/  LDL.LU.64 R8, [R1+0x29a0] ;  /* 0x0029a00001087983 */ /* 0x000ea40000300a00 */
[----:B--2---:R-:W-:Y:S06]  /*5f210*/  HMMA.16816.F32 R16, R20, R8, R16 ;  /* 0x000000081410723c */ /* 0x004fec0000001810 */
[----:B------:R-:W-:Y:S02]  /*5f220*/  IMAD.MOV.U32 R2, RZ, RZ, R8 ;  /* 0x000000ffff027224 */ /* 0x000fe400078e0008 */
        /* <DEDUP_REMOVED lines=12> */
[----:B0-----:R-:W4:Y:S04]  /*5f2f0*/  LDL.LU.64 R10, [R1+0x2970] ;  /* 0x00297000010a7983 */ /* 0x001f280000300a00 */
[----:B------:R-:W4:Y:S02]  /*5f300*/  LDL.LU.64 R8, [R1+0x2968] ;  /* 0x0029680001087983 */ /* 0x000f240000300a00 */
[----:B----4-:R-:W-:-:S15]  /*5f310*/  HMMA.16816.F32 R8, R20, R16, R8 ;  /* 0x000000101408723c */ /* 0x010fde0000001808 */
[----:B------:R-:W-:-:S08]  /*5f320*/  NOP ;  /* 0x0000000000007918 */ /* 0x000fd00000000000 */
[----:B------:R-:W-:Y:S04]  /*5f330*/  STL.64 [R1+0x530], R8 ;  /* 0x0005300801007387 */ /* 0x000fe80000100a00 */
[----:B------:R0:W-:Y:S04]  /*5f340*/  STL.64 [R1+0x538], R10 ;  /* 0x0005380a01007387 */ /* 0x0001e80000100a00 */
[----:B0-----:R-:W3:Y:S04]  /*5f350*/  LDL.LU.64 R10, [R1+0x2960] ;  /* 0x00296000010a7983 */ /* 0x001ee80000300a00 */
[----:B------:R-:W3:Y:S04]  /*5f360*/  LDL.LU.64 R8, [R1+0x2958] ;  /* 0x0029580001087983 */ /* 0x000ee80000300a00 */
[----:B------:R-:W-:Y:S01]  /*5f370*/  STL.64 [R1+0x2800], R16 ;  /* 0x0028001001007387 */ /* 0x000fe20000100a00 */
[----:B---3--:R-:W-:-:S15]  /*5f380*/  HMMA.16816.F32 R8, R20, R4, R8 ;  /* 0x000000041408723c */ /* 0x008fde0000001808 */
[----:B------:R-:W-:-:S08]  /*5f390*/  NOP ;  /* 0x0000000000007918 */ /* 0x000fd00000000000 */
[----:B------:R0:W-:Y:S04]  /*5f3a0*/  STL.64 [R1+0x520], R8 ;  /* 0x0005200801007387 */ /* 0x0001e80000100a00 */
[----:B------:R-:W-:Y:S04]  /*5f3b0*/  STL.64 [R1+0x528], R10 ;  /* 0x0005280a01007387 */ /* 0x000fe80000100a00 */
[----:B0-----:R-:W3:Y:S04]  /*5f3c0*/  LDL.LU.64 R8, [R1+0x2950] ;  /* 0x0029500001087983 */ /* 0x001ee80000300a00 */
[----:B------:R-:W-:Y:S01]  /*5f3d0*/  STL.64 [R1+0x28f8], R4 ;  /* 0x0028f80401007387 */ /* 0x000fe20000100a00 */
[----:B---3--:R-:W-:Y:S03]  /*5f3e0*/  HMMA.16816.F32 R20, R20, R8, R12 ;  /* 0x000000081414723c */ /* 0x008fe6000000180c */
[----:B------:R-:W3:Y:S04]  /*5f3f0*/  LDL.LU.64 R14, [R1+0x2948] ;  /* 0x00294800010e7983 */ /* 0x000ee80000300a00 */
[----:B------:R-:W4:Y:S04]  /*5f400*/  LDL.LU.64 R12, [R1+0x2940] ;  /* 0x00294000010c7983 */ /* 0x000f280000300a00 */
[----:B------:R-:W2:Y:S04]  /*5f410*/  LDL.64 R16, [R1+0x10] ;  /* 0x0000100001107983 */ /* 0x000ea80000100a00 */
[----:B--2---:R-:W-:Y:S08]  /*5f420*/  STL.64 [R1+0x2818], R16 ;  /* 0x0028181001007387 */ /* 0x004ff00000100a00 */
[----:B------:R-:W-:Y:S04]  /*5f430*/  STL.64 [R1+0x460], R20 ;  /* 0x0004601401007387 */ /* 0x000fe80000100a00 */
[----:B------:R-:W-:Y:S04]  /*5f440*/  STL.64 [R1+0x468], R22 ;  /* 0x0004681601007387 */ /* 0x000fe80000100a00 */
[----:B------:R0:W-:Y:S04]  /*5f450*/  STL.64 [R1+0x27f8], R8 ;  /* 0x0027f80801007387 */ /* 0x0001e80000100a00 */
        /* <DEDUP_REMOVED lines=27> */
[----:B----4-:R-:W-:Y:S01]  /*5f610*/  IMAD.MOV.U32 R17, RZ, RZ, R12 ;  /* 0x000000ffff117224 */ /* 0x010fe200078e000c */
[----:B------:R-:W4:Y:S04]  /*5f620*/  LDL.LU R27, [R1+0x292c] ;  /* 0x00292c00011b7983 */ /* 0x000f280000300800 */
[----:B------:R-:W4:Y:S04]  /*5f630*/  LDL.LU R12, [R1+0x2928] ;  /* 0x00292800010c7983 */ /* 0x000f280000300800 */
[----:B------:R0:W-:Y:S02]  /*5f640*/  STL.64 [R1+0x2860], R16 ;  /* 0x0028601001007387 */ /* 0x0001e40000100a00 */
[----:B0-----:R-:W-:-:S02]  /*5f650*/  IMAD.MOV.U32 R16, RZ, RZ, R25 ;  /* 0x000000ffff107224 */ /* 0x001fc400078e0019 */
[----:B------:R-:W-:Y:S01]  /*5f660*/  IMAD.MOV.U32 R17, RZ, RZ, R24 ;  /* 0x000000ffff117224 */ /* 0x000fe200078e0018 */
[----:B---3--:R-:W-:Y:S04]  /*5f670*/  STL.64 [R1+0x2840], R10 ;  /* 0x0028400a01007387 */ /* 0x008fe80000100a00 */
[----:B--2---:R0:W-:Y:S04]  /*5f680*/  STL.64 [R1+0x2838], R8 ;  /* 0x0028380801007387 */ /* 0x0041e80000100a00 */
[----:B0-----:R-:W2:Y:S04]  /*5f690*/  LDL.LU R8, [R1+0x3a0] ;  /* 0x0003a00001087983 */ /* 0x001ea80000300800 */
[----:B------:R-:W2:Y:S04]  /*5f6a0*/  LDL.LU R9, [R1+0x3a4] ;  /* 0x0003a40001097983 */ /* 0x000ea80000300800 */
[----:B------:R-:W3:Y:S04]  /*5f6b0*/  LDL.LU R10, [R1+0x3a8] ;  /* 0x0003a800010a7983 */ /* 0x000ee80000300800 */
[----:B------:R-:W3:Y:S04]  /*5f6c0*/  LDL.LU R11, [R1+0x3ac] ;  /* 0x0003ac00010b7983 */ /* 0x000ee80000300800 */
[----:B------:R0:W-:Y:S02]  /*5f6d0*/  STL.64 [R1+0x2878], R16 ;  /* 0x0028781001007387 */ /* 0x0001e40000100a00 */
[----:B0-----:R-:W-:-:S02]  /*5f6e0*/  IMAD.MOV.U32 R16, RZ, RZ, R19 ;  /* 0x000000ffff107224 */ /* 0x001fc400078e0013 */
[----:B------:R-:W-:-:S05]  /*5f6f0*/  IMAD.MOV.U32 R17, RZ, RZ, R18 ;  /* 0x000000ffff117224 */ /* 0x000fca00078e0012 */
        /* <DEDUP_REMOVED lines=10> */
[----:B------:R-:W2:Y:S04]  /*5f7a0*/  LDL.LU R14, [R1+0x2920] ;  /* 0x00292000010e7983 */ /* 0x000ea80000300800 */
[----:B------:R1:W-:Y:S04]  /*5f7b0*/  STL.64 [R1+0x28b0], R24 ;  /* 0x0028b01801007387 */ /* 0x0003e80000100a00 */
[----:B0-----:R-:W4:Y:S04]  /*5f7c0*/  LDL.LU R16, [R1+0x3f0] ;  /* 0x0003f00001107983 */ /* 0x001f280000300800 */
[----:B------:R-:W4:Y:S04]  /*5f7d0*/  LDL.LU R17, [R1+0x3f4] ;  /* 0x0003f40001117983 */ /* 0x000f280000300800 */
[----:B------:R-:W3:Y:S04]  /*5f7e0*/  LDL.LU R18, [R1+0x3f8] ;  /* 0x0003f80001127983 */ /* 0x000ee80000300800 */
[----:B------:R-:W3:Y:S01]  /*5f7f0*/  LDL.LU R19, [R1+0x3fc] ;  /* 0x0003fc0001137983 */ /* 0x000ee20000300800 */
[----:B-1----:R-:W-:-:S02]  /*5f800*/  IMAD.MOV.U32 R24, RZ, RZ, R15 ;  /* 0x000000ffff187224 */ /* 0x002fc400078e000f */
[----:B------:R-:W-:Y:S01]  /*5f810*/  IMAD.MOV.U32 R25, RZ, RZ, R3 ;  /* 0x000000ffff197224 */ /* 0x000fe200078e0003 */
[----:B---3--:R-:W-:Y:S04]  /*5f820*/  STL.64 [R1+0x28c0], R18 ;  /* 0x0028c01201007387 */ /* 0x008fe80000100a00 */
[----:B----4-:R0:W-:Y:S04]  /*5f830*/  STL.64 [R1+0x28b8], R16 ;  /* 0x0028b81001007387 */ /* 0x0101e80000100a00 */
        /* <DEDUP_REMOVED lines=8> */
[----:B------:R-:W-:Y:S02]  /*5f8c0*/  IMAD.MOV.U32 R25, RZ, RZ, R28 ;  /* 0x000000ffff197224 */ /* 0x000fe400078e001c */
[----:B------:R-:W-:Y:S02]  /*5f8d0*/  IMAD.MOV.U32 R20, RZ, RZ, R7 ;  /* 0x000000ffff147224 */ /* 0x000fe400078e0007 */
[----:B------:R-:W-:Y:S01]  /*5f8e0*/  IMAD.MOV.U32 R21, RZ, RZ, R6 ;  /* 0x000000ffff157224 */ /* 0x000fe200078e0006 */
[----:B--2---:R-:W-:Y:S04]  /*5f8f0*/  STL.64 [R1+0x28d8], R18 ;  /* 0x0028d81201007387 */ /* 0x004fe80000100a00 */
[----:B----4-:R0:W-:Y:S04]  /*5f900*/  STL.64 [R1+0x28d0], R16 ;  /* 0x0028d01001007387 */ /* 0x0101e80000100a00 */
[----:B------:R-:W-:Y:S04]  /*5f910*/  STL.64 [R1+0x28e0], R24 ;  /* 0x0028e01801007387 */ /* 0x000fe80000100a00 */
[----:B0-----:R-:W2:Y:S04]  /*5f920*/  LDL.LU R16, [R1+0x5f0] ;  /* 0x0005f00001107983 */ /* 0x001ea80000300800 */
[----:B------:R-:W2:Y:S04]  /*5f930*/  LDL.LU R17, [R1+0x5f4] ;  /* 0x0005f40001117983 */ /* 0x000ea80000300800 */
[----:B------:R-:W4:Y:S04]  /*5f940*/  LDL.LU R18, [R1+0x5f8] ;  /* 0x0005f80001127983 */ /* 0x000f280000300800 */
[----:B------:R-:W4:Y:S04]  /*5f950*/  LDL.LU R19, [R1+0x5fc] ;  /* 0x0005fc0001137983 */ /* 0x000f280000300800 */
[----:B------:R-:W-:Y:S04]  /*5f960*/  STL.64 [R1+0x2900], R20 ;  /* 0x0029001401007387 */ /* 0x000fe80000100a00 */
[----:B------:R-:W3:Y:S04]  /*5f970*/  LDL.LU R4, [R1+0x370] ;  /* 0x0003700001047983 */ /* 0x000ee80000300800 */
[----:B------:R-:W3:Y:S04]  /*5f980*/  LDL.LU R5, [R1+0x374] ;  /* 0x0003740001057983 */ /* 0x000ee80000300800 */
[----:B------:R-:W2:Y:S04]  /*5f990*/  LDL.LU R6, [R1+0x378] ;  /* 0x0003780001067983 */ /* 0x000ea80000300800 */
[----:B------:R-:W2:Y:S04]  /*5f9a0*/  LDL.LU R7, [R1+0x37c] ;  /* 0x00037c0001077983 */ /* 0x000ea80000300800 */
[----:B--2---:R-:W-:Y:S04]  /*5f9b0*/  STL.64 [R1+0x2910], R6 ;  /* 0x0029100601007387 */ /* 0x004fe80000100a00 */
[----:B---3--:R0:W-:Y:S04]  /*5f9c0*/  STL.64 [R1+0x2908], R4 ;  /* 0x0029080401007387 */ /* 0x0081e80000100a00 */
[----:B0-----:R-:W2:Y:S04]  /*5f9d0*/  LDL.LU R4, [R1+0x380] ;  /* 0x0003800001047983 */ /* 0x001ea80000300800 */
[----:B------:R-:W2:Y:S04]  /*5f9e0*/  LDL.LU R5, [R1+0x384] ;  /* 0x0003840001057983 */ /* 0x000ea80000300800 */
[----:B------:R-:W2:Y:S04]  /*5f9f0*/  LDL.LU R6, [R1+0x388] ;  /* 0x0003880001067983 */ /* 0x000ea80000300800 */
[----:B------:R-:W2:Y:S04]  /*5fa00*/  LDL.LU R7, [R1+0x38c] ;  /* 0x00038c0001077983 */ /* 0x000ea80000300800 */
[----:B----4-:R-:W-:Y:S04]  /*5fa10*/  STL.64 [R1+0x28f0], R18 ;  /* 0x0028f01201007387 */ /* 0x010fe80000100a00 */
[----:B------:R0:W-:Y:S04]  /*5fa20*/  STL.64 [R1+0x28e8], R16 ;  /* 0x0028e81001007387 */ /* 0x0001e80000100a00 */
        /* <DEDUP_REMOVED lines=14> */
[----:B0-----:R-:W2:Y:S04]  /*5fb10*/  LDL.LU R8, [R1+0x3c0] ;  /* 0x0003c00001087983 */ /* 0x001ea80000300800 */
[----:B------:R-:W2:Y:S04]  /*5fb20*/  LDL.LU R9, [R1+0x3c4] ;  /* 0x0003c40001097983 */ /* 0x000ea80000300800 */
[----:B------:R-:W4:Y:S04]  /*5fb30*/  LDL.LU R10, [R1+0x3c8] ;  /* 0x0003c800010a7983 */ /* 0x000f280000300800 */
[----:B------:R-:W4:Y:S01]  /*5fb40*/  LDL.LU R11, [R1+0x3cc] ;  /* 0x0003cc00010b7983 */ /* 0x000f220000300800 */
[----:B------:R-:W-:Y:S01]  /*5fb50*/  HMMA.16816.F32 R20, R12, R20, R4 ;  /* 0x000000140c14723c */ /* 0x000fe20000001804 */
[----:B------:R-:W0:Y:S02]  /*5fb60*/  S2R R27, SR_TID.X ;  /* 0x00000000001b7919 */ /* 0x000e240000002100 */
[----:B----4-:R-:W-:Y:S04]  /*5fb70*/  STL.64 [R1+0x2888], R10 ;  /* 0x0028880a01007387 */ /* 0x010fe80000100a00 */
[----:B--2---:R1:W-:Y:S04]  /*5fb80*/  STL.64 [R1+0x2880], R8 ;  /* 0x0028800801007387 */ /* 0x0043e80000100a00 */
[----:B-1----:R-:W2:Y:S04]  /*5fb90*/  LDL.LU R8, [R1+0x3d0] ;  /* 0x0003d00001087983 */ /* 0x002ea80000300800 */
[----:B------:R-:W2:Y:S04]  /*5fba0*/  LDL.LU R9, [R1+0x3d4] ;  /* 0x0003d40001097983 */ /* 0x000ea80000300800 */
[----:B------:R-:W2:Y:S04]  /*5fbb0*/  LDL.LU R10, [R1+0x3d8] ;  /* 0x0003d800010a7983 */ /* 0x000ea80000300800 */
[----:B------:R-:W2:Y:S04]  /*5fbc0*/  LDL.LU R11, [R1+0x3dc] ;  /* 0x0003dc00010b7983 */ /* 0x000ea80000300800 */
[----:B------:R-:W4:Y:S04]  /*5fbd0*/  LDL.LU.64 R6, [R1+0x2910] ;  /* 0x0029100001067983 */ /* 0x000f280000300a00 */
[----:B------:R-:W4:Y:S04]  /*5fbe0*/  LDL.LU.64 R4, [R1+0x2908] ;  /* 0x0029080001047983 */ /* 0x000f280000300a00 */
[----:B------:R1:W-:Y:S04]  /*5fbf0*/  STL.64 [R1+0x450], R20 ;  /* 0x0004501401007387 */ /* 0x0003e80000100a00 */
[----:B------:R4:W-:Y:S04]  /*5fc00*/  STL.64 [R1+0x458], R22 ;  /* 0x0004581601007387 */ /* 0x0009e80000100a00 */
[----:B-1----:R-:W4:Y:S01]  /*5fc10*/  LDL.LU.64 R20, [R1+0x2900] ;  /* 0x0029000001147983 */ /* 0x002f220000300a00 */
        /* <DEDUP_REMOVED lines=8> */
[----:B------:R-:W-:-:S07]  /*5fca0*/  IMAD.MOV.U32 R25, RZ, RZ, R0 ;  /* 0x000000ffff197224 */ /* 0x000fce00078e0000 */
[C---:B---3--:R-:W-:Y:S06]  /*5fcb0*/  HMMA.16816.F32 R24, R12.reuse, R24, R16 ;  /* 0x000000180c18723c */ /* 0x048fec0000001810 */
[----:B----4-:R-:W-:Y:S01]  /*5fcc0*/  HMMA.16816.F32 R20, R12, R20, R4 ;  /* 0x000000140c14723c */ /* 0x010fe20000001804 */
[----:B------:R-:W3:-:S15]  /*5fcd0*/  LDL.LU.64 R4, [R1+0x28f8] ;  /* 0x0028f80001047983 */ /* 0x000ede0000300a00 */
[----:B------:R-:W-:-:S07]  /*5fce0*/  NOP ;  /* 0x0000000000007918 */ /* 0x000fce0000000000 */
[----:B------:R-:W-:Y:S01]  /*5fcf0*/  STL.64 [R1+0x440], R20 ;  /* 0x0004401401007387 */ /* 0x000fe20000100a00 */
[----:B------:R-:W-:Y:S02]  /*5fd00*/  IMAD.MOV.U32 R6, RZ, RZ, R22 ;  /* 0x000000ffff067224 */ /* 0x000fe400078e0016 */
[----:B------:R-:W-:Y:S02]  /*5fd10*/  IMAD.MOV.U32 R7, RZ, RZ, R23 ;  /* 0x000000ffff077224 */ /* 0x000fe400078e0017 */
[----:B------:R-:W0:Y:S04]  /*5fd20*/  LDSM.16.MT88.4 R20, [R2+UR4+0x13000] ;  /* 0x013000040214783b */ /* 0x000e280008004200 */
[----:B------:R-:W-:Y:S04]  /*5fd30*/  STL [R1+0x26f4], R7 ;  /* 0x0026f40701007387 */ /* 0x000fe80000100800 */
[----:B------:R-:W-:Y:S04]  /*5fd40*/  STL [R1+0x26f0], R6 ;  /* 0x0026f00601007387 */ /* 0x000fe80000100800 */
[----:B0-----:R-:W-:Y:S04]  /*5fd50*/  STL.64 [R1+0x26d0], R22 ;  /* 0x0026d01601007387 */ /* 0x001fe80000100a00 */
[----:B------:R0:W-:Y:S04]  /*5fd60*/  STL.64 [R1+0x26c8], R20 ;  /* 0x0026c81401007387 */ /* 0x0001e80000100a00 */
[----:B0-----:R-:W4:Y:S04]  /*5fd70*/  LDL.LU R20, [R1+0x280] ;  /* 0x0002800001147983 */ /* 0x001f280000300800 */
[----:B------:R-:W4:Y:S04]  /*5fd80*/  LDL.LU R21, [R1+0x284] ;  /* 0x0002840001157983 */ /* 0x000f280000300800 */
[----:B------:R-:W4:Y:S04]  /*5fd90*/  LDL.LU R22, [R1+0x288] ;  /* 0x0002880001167983 */ /* 0x000f280000300800 */
[----:B------:R-:W4:Y:S04]  /*5fda0*/  LDL.LU R23, [R1+0x28c] ;  /* 0x00028c0001177983 */ /* 0x000f280000300800 */
[----:B------:R-:W2:Y:S04]  /*5fdb0*/  LDL.LU.64 R18, [R1+0x28f0] ;  /* 0x0028f00001127983 */ /* 0x000ea80000300a00 */
[----:B------:R-:W2:Y:S04]  /*5fdc0*/  LDL.LU.64 R16, [R1+0x28e8] ;  /* 0x0028e80001107983 */ /* 0x000ea80000300a00 */
        /* <DEDUP_REMOVED lines=22> */
[----:B------:R-:W-:Y:S04]  /*5ff30*/  STL.64 [R1+0x408], R26 ;  /* 0x0004081a01007387 */ /* 0x000fe80000100a00 */
[----:B0-----:R-:W2:Y:S02]  /*5ff40*/  LDL.LU.64 R24, [R1+0x2898] ;  /* 0x0028980001187983 */ /* 0x001ea40000300a00 */
[----:B--2---:R-:W-:-:S15]  /*5ff50*/  HMMA.16816.F32 R16, R12, R24, R16 ;  /* 0x000000180c10723c */ /* 0x004fde0000001810 */
[----:B------:R-:W-:-:S08]  /*5ff60*/  NOP ;  /* 0x0000000000007918 */ /* 0x000fd00000000000 */
[----:B------:R0:W-:Y:S04]  /*5ff70*/  STL.64 [R1+0x3f0], R16 ;  /* 0x0003f01001007387 */ /* 0x0001e80000100a00 */
[----:B------:R-:W-:Y:S04]  /*5ff80*/  STL.64 [R1+0x3f8], R18 ;  /* 0x0003f81201007387 */ /* 0x000fe80000100a00 */
[----:B0-----:R-:W2:Y:S04]  /*5ff90*/  LDL.LU.64 R16, [R1+0x2890] ;  /* 0x0028900001107983 */ /* 0x001ea80000300a00 */
[----:B------:R0:W-:Y:S04]  /*5ffa0*/  STL.64 [R1+0x27a8], R24 ;  /* 0x0027a81801007387 */ /* 0x0001e80000100a00 */
[----:B0-----:R-:W3:Y:S04]  /*5ffb0*/  LDL.LU R24, [R1+0x2b0] ;  /* 0x0002b00001187983 */ /* 0x001ee80000300800 */
        /* <DEDUP_REMOVED lines=36> */
[----:B0-----:R-:W2:Y:S01]  /*60200*/  LDL.LU.64 R16, [R1+0x2818] ;  /* 0x0028180001107983 */ /* 0x001ea20000300a00 */
[----:B------:R-:W-:Y:S01]  /*60210*/  IMAD.MOV.U32 R27, RZ, RZ, R3 ;  /* 0x000000ffff1b7224 */ /* 0x000fe200078e0003 */
[----:B--2---:R-:W-:Y:S06]  /*60220*/  HMMA.16816.F32 R8, R12, R16, R8 ;  /* 0x000000100c08723c */ /* 0x004fec0000001808 */
[----:B------:R-:W-:-:S15]  /*60230*/  IMAD.MOV.U32 R3, RZ, RZ, R17 ;  /* 0x000000ffff037224 */ /* 0x000fde00078e0011 */
[----:B------:R-:W-:-:S02]  /*60240*/  NOP ;  /* 0x0000000000007918 */ /* 0x000fc40000000000 */
[----:B------:R-:W-:Y:S04]  /*60250*/  STL.64 [R1+0x390], R8 ;  /* 0x0003900801007387 */ /* 0x000fe80000100a00 */
[----:B------:R0:W-:Y:S04]  /*60260*/  STL.64 [R1+0x398], R10 ;  /* 0x0003980a01007387 */ /* 0x0001e80000100a00 */
[----:B0-----:R-:W2:Y:S04]  /*60270*/  LDL.LU.64 R10, [R1+0x2810] ;  /* 0x00281000010a7983 */ /* 0x001ea80000300a00 */
[----:B------:R-:W2:Y:S04]  /*60280*/  LDL.LU.64 R8, [R1+0x2808] ;  /* 0x0028080001087983 */ /* 0x000ea80000300a00 */
[----:B------:R-:W2:Y:S02]  /*60290*/  LDL.LU.64 R16, [R1+0x2800] ;  /* 0x0028000001107983 */ /* 0x000ea40000300a00 */
[----:B--2---:R-:W-:-:S15]  /*602a0*/  HMMA.16816.F32 R8, R12, R16, R8 ;  /* 0x000000100c08723c */ /* 0x004fde0000001808 */
[----:B------:R-:W-:-:S08]  /*602b0*/  NOP ;  /* 0x0000000000007918 */ /* 0x000fd00000000000 */
[----:B------:R0:W-:Y:S04]  /*602c0*/  STL.64 [R1+0x380], R8 ;  /* 0x0003800801007387 */ /* 0x0001e80000100a00 */
[----:B------:R-:W-:Y:S04]  /*602d0*/  STL.64 [R1+0x388], R10 ;  /* 0x0003880a01007387 */ /* 0x000fe80000100a00 */
[----:B0-----:R-:W4:Y:S01]  /*602e0*/  LDL.LU.64 R8, [R1+0x27f8] ;  /* 0x0027f80001087983 */ /* 0x001f220000300a00 */
[----:B------:R-:W-:Y:S02]  /*602f0*/  IMAD.MOV.U32 R28, RZ, RZ, R16 ;  /* 0x000000ffff1c7224 */ /* 0x000fe400078e0010 */
[----:B------:R-:W-:Y:S01]  /*60300*/  IMAD.MOV.U32 R2, RZ, RZ, R17 ;  /* 0x000000ffff027224 */ /* 0x000fe200078e0011 */
[----:B------:R-:W2:Y:S04]  /*60310*/  LDL.LU.64 R18, [R1+0x27f0] ;  /* 0x0027f00001127983 */ /* 0x000ea80000300a00 */
[----:B------:R-:W2:Y:S01]  /*60320*/  LDL.LU.64 R16, [R1+0x27e8] ;  /* 0x0027e80001107983 */ /* 0x000ea20000300a00 */
[----:B---3--:R-:W-:Y:S06]  /*60330*/  HMMA.16816.F32 R24, R12, R4, R24 ;  /* 0x000000040c18723c */ /* 0x008fec0000001818 */
[----:B------:R-:W-:Y:S04]  /*60340*/  STL [R1+0x26fc], R4 ;  /* 0x0026fc0401007387 */ /* 0x000fe80000100800 */
[----:B------:R4:W-:-:S13]  /*60350*/  STL [R1+0x26f8], R5 ;  /* 0x0026f80501007387 */ /* 0x0009da0000100800 */
[----:B------:R-:W-:Y:S04]  /*60360*/  STL.64 [R1+0x370], R24 ;  /* 0x0003701801007387 */ /* 0x000fe80000100a00 */
[----:B------:R-:W-:Y:S01]  /*60370*/  STL.64 [R1+0x378], R26 ;  /* 0x0003781a01007387 */ /* 0x000fe20000100a00 */
[----:B----4-:R-:W-:Y:S03]  /*60380*/  HMMA.16816.F32 R4, R12, R8, R20 ;  /* 0x000000080c04723c */ /* 0x010fe60000001814 */
[----:B------:R-:W3:-:S15]  /*60390*/  LDL.LU R20, [R1+0x190] ;  /* 0x0001900001147983 */ /* 0x000ede0000300800 */
[----:B------:R-:W-:-:S05]  /*603a0*/  NOP ;  /* 0x0000000000007918 */ /* 0x000fca0000000000 */
[----:B------:R-:W-:Y:S04]  /*603b0*/  STL.64 [R1+0x2e0], R4 ;  /* 0x0002e00401007387 */ /* 0x000fe80000100a00 */
[----:B------:R-:W-:Y:S04]  /*603c0*/  STL.64 [R1+0x2e8], R6 ;  /* 0x0002e80601007387 */ /* 0x000fe80000100a00 */
[----:B------:R-:W3:Y:S04]  /*603d0*/  LDL.LU R21, [R1+0x194] ;  /* 0x0001940001157983 */ /* 0x000ee80000300800 */
[----:B------:R-:W4:Y:S04]  /*603e0*/  LDL.LU R22, [R1+0x198] ;  /* 0x0001980001167983 */ /* 0x000f280000300800 */
[----:B------:R-:W4:Y:S04]  /*603f0*/  LDL.LU R23, [R1+0x19c] ;  /* 0x00019c0001177983 */ /* 0x000f280000300800 */
[----:B----4-:R-:W-:Y:S04]  /*60400*/  STL.64 [R1+0x27e0], R22 ;  /* 0x0027e01601007387 */ /* 0x010fe80000100a00 */
[----:B---3--:R0:W-:Y:S04]  /*60410*/  STL.64 [R1+0x27d8], R20 ;  /* 0x0027d81401007387 */ /* 0x0081e80000100a00 */
[----:B0-----:R-:W2:Y:S04]  /*60420*/  LDL.LU R20, [R1+0x1a0] ;  /* 0x0001a00001147983 */ /* 0x001ea80000300800 */
[----:B------:R-:W2:Y:S04]  /*60430*/  LDL.LU R21, [R1+0x1a4] ;  /* 0x0001a40001157983 */ /* 0x000ea80000300800 */
[----:B------:R-:W2:Y:S04]  /*60440*/  LDL.LU R22, [R1+0x1a8] ;  /* 0x0001a80001167983 */ /* 0x000ea80000300800 */
[----:B------:R-:W2:Y:S04]  /*60450*/  LDL.LU R23, [R1+0x1ac] ;  /* 0x0001ac0001177983 */ /* 0x000ea80000300800 */
[----:B------:R-:W3:Y:S04]  /*60460*/  LDL.LU.64 R12, [R1+0xc0] ;  /* 0x0000c000010c7983 */ /* 0x000ee80000300a00 */
[----:B------:R-:W4:Y:S04]  /*60470*/  LDL.LU R4, [R1+0x5d0] ;  /* 0x0005d00001047983 */ /* 0x000f280000300800 */
[----:B------:R-:W4:Y:S04]  /*60480*/  LDL.LU R5, [R1+0x5d4] ;  /* 0x0005d40001057983 */ /* 0x000f280000300800 */
[----:B------:R-:W2:Y:S04]  /*60490*/  LDL.LU R6, [R1+0x5d8] ;  /* 0x0005d80001067983 */ /* 0x000ea80000300800 */
[----:B------:R-:W2:Y:S04]  /*604a0*/  LDL.LU R7, [R1+0x5dc] ;  /* 0x0005dc0001077983 */ /* 0x000ea80000300800 */
[----:B--2---:R-:W-:Y:S04]  /*604b0*/  STL.64 [R1+0x27b8], R6 ;  /* 0x0027b80601007387 */ /* 0x004fe80000100a00 */
[----:B----4-:R0:W-:Y:S04]  /*604c0*/  STL.64 [R1+0x27b0], R4 ;  /* 0x0027b00401007387 */ /* 0x0101e80000100a00 */
[----:B0-----:R-:W2:Y:S04]  /*604d0*/  LDL.LU.64 R4, [R1+0xa0] ;  /* 0x0000a00001047983 */ /* 0x001ea80000300a00 */
[----:B--2---:R0:W-:Y:S04]  /*604e0*/  STL.64 [R1+0x27c0], R4 ;  /* 0x0027c00401007387 */ /* 0x0041e80000100a00 */
[----:B0-----:R-:W2:Y:S04]  /*604f0*/  LDL.LU.64 R4, [R1+0xb0] ;  /* 0x0000b00001047983 */ /* 0x001ea80000300a00 */
[----:B------:R-:W4:Y:S04]  /*60500*/  LDL.LU R24, [R1+0x290] ;  /* 0x0002900001187983 */ /* 0x000f280000300800 */
[----:B------:R-:W4:Y:S04]  /*60510*/  LDL.LU R25, [R1+0x294] ;  /* 0x0002940001197983 */ /* 0x000f280000300800 */
[----:B------:R-:W3:Y:S04]  /*60520*/  LDL.LU R26, [R1+0x298] ;  /* 0x00029800011a7983 */ /* 0x000ee80000300800 */
[----:B------:R-:W3:Y:S04]  /*60530*/  LDL.LU R27, [R1+0x29c] ;  /* 0x00029c00011b7983 */ /* 0x000ee80000300800 */
[----:B---3--:R-:W-:Y:S04]  /*60540*/  STL.64 [R1+0x27d0], R26 ;  /* 0x0027d01a01007387 */ /* 0x008fe80000100a00 */
[----:B----4-:R0:W-:Y:S04]  /*60550*/  STL.64 [R1+0x27c8], R24 ;  /* 0x0027c81801007387 */ /* 0x0101e80000100a00 */
[----:B0-----:R-:W2:Y:S04]  /*60560*/  LDL.LU R24, [R1+0x180] ;  /* 0x0001800001187983 */ /* 0x001ea80000300800 */
[----:B------:R-:W2:Y:S04]  /*60570*/  LDL.LU R25, [R1+0x184] ;  /* 0x0001840001197983 */ /* 0x000ea80000300800 */
[----:B------:R-:W2:Y:S04]  /*60580*/  LDL.LU R26, [R1+0x188] ;  /* 0x00018800011a7983 */ /* 0x000ea80000300800 */
[----:B------:R-:W2:Y:S04]  /*60590*/  LDL.LU R27, [R1+0x18c] ;  /* 0x00018c00011b7983 */ /* 0x000ea80000300800 */
        /* <DEDUP_REMOVED lines=9> */
[----:B--2---:R-:W-:Y:S01]  /*60630*/  HMMA.16816.F32 R24, R16, R4, R24 ;  /* 0x000000041018723c */ /* 0x004fe20000001818 */
[----:B------:R-:W-:-:S02]  /*60640*/  IMAD.MOV.U32 R11, RZ, RZ, R9 ;  /* 0x000000ffff0b7224 */ /* 0x000fc400078e0009 */
[----:B------:R-:W-:-:S03]  /*60650*/  IMAD.MOV.U32 R0, RZ, RZ, R8 ;  /* 0x000000ffff007224 */ /* 0x000fc600078e0008 */
[----:B------:R0:W-:Y:S04]  /*60660*/  STL [R1+0x271c], R11 ;  /* 0x00271c0b01007387 */ /* 0x0001e80000100800 */
[----:B------:R-:W2:Y:S04]  /*60670*/  LDL.LU R8, [R1+0x2a0] ;  /* 0x0002a00001087983 */ /* 0x000ea80000300800 */
[----:B------:R-:W2:Y:S04]  /*60680*/  LDL.LU R9, [R1+0x2a4] ;  /* 0x0002a40001097983 */ /* 0x000ea80000300800 */
[----:B------:R-:W2:Y:S04]  /*60690*/  LDL.LU R10, [R1+0x2a8] ;  /* 0x0002a800010a7983 */ /* 0x000ea80000300800 */
[----:B0-----:R-:W2:Y:S04]  /*606a0*/  LDL.LU R11, [R1+0x2ac] ;  /* 0x0002ac00010b7983 */ /* 0x001ea80000300800 */
[----:B------:R-:W-:Y:S01]  /*606b0*/  STL [R1+0x2718], R0 ;  /* 0x0027180001007387 */ /* 0x000fe20000100800 */
[----:B------:R-:W0:Y:S01]  /*606c0*/  S2R R15, SR_TID.X ;  /* 0x00000000000f7919 */ /* 0x000e220000002100 */
[----:B---3--:R-:W-:-:S15]  /*606d0*/  HMMA.16816.F32 R20, R16, R12, R20 ;  /* 0x0000000c1014723c */ /* 0x008fde0000001814 */
[----:B------:R-:W-:-:S08]  /*606e0*/  NOP ;  /* 0x0000000000007918 */ /* 0x000fd00000000000 */
[----:B------:R-:W-:Y:S04]  /*606f0*/  STL.64 [R1+0x2c0], R20 ;  /* 0x0002c01401007387 */ /* 0x000fe80000100a00 */
[----:B------:R1:W-:Y:S04]  /*60700*/  STL.64 [R1+0x2c8], R22 ;  /* 0x0002c81601007387 */ /* 0x0003e80000100a00 */
[----:B------:R-:W-:Y:S04]  /*60710*/  STL.64 [R1+0x2b0], R24 ;  /* 0x0002b01801007387 */ /* 0x000fe80000100a00 */
[----:B------:R3:W-:Y:S01]  /*60720*/  STL.64 [R1+0x2b8], R26 ;  /* 0x0002b81a01007387 */ /* 0x0007e20000100a00 */
[----:B-1----:R-:W-:-:S02]  /*60730*/  IMAD.MOV.U32 R23, RZ, RZ, R4 ;  /* 0x000000ffff177224 */ /* 0x002fc400078e0004 */
[----:B------:R-:W-:Y:S01]  /*60740*/  IMAD.MOV.U32 R22, RZ, RZ, R5 ;  /* 0x000000ffff167224 */ /* 0x000fe200078e0005 */
[----:B---3--:R-:W3:Y:S04]  /*60750*/  LDL.LU.64 R26, [R1+0x27d0] ;  /* 0x0027d000011a7983 */ /* 0x008ee80000300a00 */
[----:B------:R-:W3:Y:S04]  /*60760*/  LDL.LU.64 R24, [R1+0x27c8] ;  /* 0x0027c80001187983 */ /* 0x000ee80000300a00 */
[----:B------:R-:W2:Y:S01]  /*60770*/  LDL.LU.64 R4, [R1+0x27c0] ;  /* 0x0027c00001047983 */ /* 0x000ea20000300a00 */
[C---:B0-----:R-:W-:Y:S01]  /*60780*/  LOP3.LUT R29, R15.reuse, 0x7, RZ, 0xc0, !PT ;  /* 0x000000070f1d7812 */ /* 0x041fe200078ec0ff */
[----:B------:R-:W-:-:S04]  /*60790*/  IMAD.SHL.U32 R14, R15, 0x2, RZ ;  /* 0x000000020f0e7824 */ /* 0x000fc800078e00ff */
[----:B------:R-:W-:Y:S02]  /*607a0*/  IMAD R29, R29, 0x90, RZ ;  /* 0x000000901d1d7824 */ /* 0x000fe400078e02ff */
[----:B------:R-:W-:-:S03]  /*607b0*/  IMAD.SHL.U32 R15, R15, 0x40, RZ ;  /* 0x000000400f0f7824 */ /* 0x000fc600078e00ff */
[----:B------:R-:W-:-:S04]  /*607c0*/  LOP3.LUT R29, R29, 0x10, R14, 0x78, !PT ;  /* 0x000000101d1d7812 */ /* 0x000fc800078e780e */
[----:B------:R-:W-:Y:S01]  /*607d0*/  LOP3.LUT R29, R29, 0x400, R15, 0xf8, !PT ;  /* 0x000004001d1d7812 */ /* 0x000fe200078ef80f */
[----:B------:R-:W-:Y:S02]  /*607e0*/  IMAD.MOV.U32 R21, RZ, RZ, R12 ;  /* 0x000000ffff157224 */ /* 0x000fe400078e000c */
[----:B------:R-:W-:Y:S02]  /*607f0*/  IMAD.MOV.U32 R20, RZ, RZ, R13 ;  /* 0x000000ffff147224 */ /* 0x000fe400078e000d */
[----:B------:R-:W0:Y:S04]  /*60800*/  LDSM.16.MT88.4 R12, [R29+UR4+0x13800] ;  /* 0x013800041d0c783b */ /* 0x000e280008004200 */
[----:B------:R-:W-:Y:S04]  /*60810*/  STL.64 [R1+0x2710], R22 ;  /* 0x0027101601007387 */ /* 0x000fe80000100a00 */
[----:B------:R1:W-:Y:S04]  /*60820*/  STL.64 [R1+0x2708], R20 ;  /* 0x0027081401007387 */ /* 0x0003e80000100a00 */
[----:B-1----:R-:W4:Y:S04]  /*60830*/  LDL.LU R20, [R1+0x5c0] ;  /* 0x0005c00001147983 */ /* 0x002f280000300800 */
[----:B------:R-:W4:Y:S04]  /*60840*/  LDL.LU R21, [R1+0x5c4] ;  /* 0x0005c40001157983 */ /* 0x000f280000300800 */
[----:B------:R-:W4:Y:S04]  /*60850*/  LDL.LU R22, [R1+0x5c8] ;  /* 0x0005c80001167983 */ /* 0x000f280000300800 */
[----:B------:R-:W4:Y:S04]  /*60860*/  LDL.LU R23, [R1+0x5cc] ;  /* 0x0005cc0001177983 */ /* 0x000f280000300800 */
[----:B0-----:R-:W-:Y:S04]  /*60870*/  STL.64 [R1+0x2570], R14 ;  /* 0x0025700e01007387 */ /* 0x001fe80000100a00 */
[----:B------:R0:W-:Y:S02]  /*60880*/  STL.64 [R1+0x2568], R12 ;  /* 0x0025680c01007387 */ /* 0x0001e40000100a00 */
[----:B0-----:R-:W-:-:S02]  /*60890*/  IMAD.MOV.U32 R12, RZ, RZ, R28 ;  /* 0x000000ffff0c7224 */ /* 0x001fc400078e001c */
[----:B------:R-:W-:-:S05]  /*608a0*/  IMAD.MOV.U32 R13, RZ, RZ, R2 ;  /* 0x000000ffff0d7224 */ /* 0x000fca00078e0002 */
[----:B------:R0:W-:Y:S04]  /*608b0*/  STL.64 [R1+0x2778], R12 ;  /* 0x0027780c01007387 */ /* 0x0001e80000100a00 */
[----:B0-----:R-:W4:Y:S01]  /*608c0*/  LDL.LU.64 R12, [R1+0x80] ;  /* 0x00008000010c7983 */ /* 0x001f220000300a00 */
[----:B--2---:R-:W-:Y:S06]  /*608d0*/  HMMA.16816.F32 R8, R16, R4, R8 ;  /* 0x000000041008723c */ /* 0x004fec0000001808 */
[----:B------:R-:W-:-:S15]  /*608e0*/  IMAD.MOV.U32 R2, RZ, RZ, R5 ;  /* 0x000000ffff027224 */ /* 0x000fde00078e0005 */
[----:B------:R-:W-:-:S02]  /*608f0*/  NOP ;  /* 0x0000000000007918 */ /* 0x000fc40000000000 */
[----:B------:R-:W-:Y:S04]  /*60900*/  STL.64 [R1+0x2a0], R8 ;  /* 0x0002a00801007387 */ /* 0x000fe80000100a00 */
[----:B------:R0:W-:Y:S04]  /*60910*/  STL.64 [R1+0x2a8], R10 ;  /* 0x0002a80a01007387 */ /* 0x0001e80000100a00 */
[----:B------:R-:W4:Y:S01]  /*60920*/  LDL.LU.64 R6, [R1+0x27b8] ;  /* 0x0027b80001067983 */ /* 0x000f220000300a00 */
[----:B0-----:R-:W-:-:S03]  /*60930*/  IMAD.MOV.U32 R10, RZ, RZ, R4 ;  /* 0x000000ffff0a7224 */ /* 0x001fc600078e0004 */
[----:B------:R-:W4:Y:S04]  /*60940*/  LDL.LU.64 R4, [R1+0x27b0] ;  /* 0x0027b00001047983 */ /* 0x000f280000300a00 */
[----:B------:R-:W-:Y:S04]  /*60950*/  STL [R1+0x2720], R10 ;  /* 0x0027200a01007387 */ /* 0x000fe80000100800 */
[----:B------:R-:W3:Y:S02]  /*60960*/  LDL.LU.64 R8, [R1+0x90] ;  /* 0x0000900001087983 */ /* 0x000ee40000300a00 */
[----:B---3--:R-:W-:-:S15]  /*60970*/  HMMA.16816.F32 R24, R16, R8, R24 ;  /* 0x000000081018723c */ /* 0x008fde0000001818 */
[----:B------:R-:W-:-:S08]  /*60980*/  NOP ;  /* 0x0000000000007918 */ /* 0x000fd00000000000 */
[----:B------:R0:W-:Y:S04]  /*60990*/  STL.64 [R1+0x290], R24 ;  /* 0x0002901801007387 */ /* 0x0001e80000100a00 */
[----:B------:R-:W-:Y:S04]  /*609a0*/  STL.64 [R1+0x298], R26 ;  /* 0x0002981a01007387 */ /* 0x000fe80000100a00 */
[----:B0-----:R-:W2:Y:S01]  /*609b0*/  LDL.LU.64 R24, [R1+0x27a8] ;  /* 0x0027a80001187983 */ /* 0x001ea20000300a00 */
[----:B------:R-:W-:Y:S02]  /*609c0*/  IMAD.MOV.U32 R28, RZ, RZ, R8 ;  /* 0x000000ffff1c7224 */ /* 0x000fe400078e0008 */
[----:B------:R-:W-:-:S02]  /*609d0*/  IMAD.MOV.U32 R29, RZ, RZ, R9 ;  /* 0x000000ffff1d7224 */ /* 0x000fc400078e0009 */
[----:B----4-:R-:W-:-:S15]  /*609e0*/  HMMA.16816.F32 R8, R16, R12, R4 ;  /* 0x0000000c1008723c */ /* 0x010fde0000001804 */
[----:B------:R-:W-:-:S08]  /*609f0*/  NOP ;  /* 0x0000000000007918 */ /* 0x000fd00000000000 */
[----:B------:R-:W-:Y:S04]  /*60a00*/  STL.64 [R1+0x280], R8 ;  /* 0x0002800801007387 */ /* 0x000fe80000100a00 */
[----:B------:R2:W-:Y:S01]  /*60a10*/  STL.64 [R1+0x288], R10 ;  /* 0x0002880a01007387 */ /* 0x0005e20000100a00 */
[----:B------:R-:W-:Y:S02]  /*60a20*/  IMAD.MOV.U32 R7, RZ, RZ, R12 ;  /* 0x000000ffff077224 */ /* 0x000fe400078e000c */
[----:B------:R-:W-:Y:S01]  /*60a30*/  IMAD.MOV.U32 R6, RZ, RZ, R13 ;  /* 0x000000ffff067224 */ /* 0x000fe200078e000d */
[----:B--2---:R-:W-:Y:S06]  /*60a40*/  HMMA.16816.F32 R8, R16, R24, R20 ;  /* 0x000000181008723c */ /* 0x004fec0000001814 */
[----:B------:R-:W-:-:S02]  /*60a50*/  IMAD.MOV.U32 R4, RZ, RZ, R24 ;  /* 0x000000ffff047224 */ /* 0x000fc400078e0018 */
[----:B------:R-:W-:-:S15]  /*60a60*/  IMAD.MOV.U32 R5, RZ, RZ, R25 ;  /* 0x000000ffff057224 */ /* 0x000fde00078e0019 */
[----:B------:R-:W-:Y:S04]  /*60a70*/  STL.64 [R1+0x270], R8 ;  /* 0x0002700801007387 */ /* 0x000fe80000100a00 */
[----:B------:R-:W-:Y:S04]  /*60a80*/  STL.64 [R1+0x278], R10 ;  /* 0x0002780a01007387 */ /* 0x000fe80000100a00 */
[----:B------:R-:W-:Y:S04]  /*60a90*/  STL.64 [R1+0x2730], R6 ;  /* 0x0027300601007387 */ /* 0x000fe80000100a00 */
[----:B------:R0:W-:Y:S04]  /*60aa0*/  STL.64 [R1+0x2728], R4 ;  /* 0x0027280401007387 */ /* 0x0001e80000100a00 */
[----:B0-----:R-:W2:Y:S04]  /*60ab0*/  LDL.LU R4, [R1+0x560] ;  /* 0x0005600001047983 */ /* 0x001ea80000300800 */
[----:B------:R-:W2:Y:S04]  /*60ac0*/  LDL.LU R5, [R1+0x564] ;  /* 0x0005640001057983 */ /* 0x000ea80000300800 */
[----:B------:R-:W3:Y:S04]  /*60ad0*/  LDL.LU R6, [R1+0x568] ;  /* 0x0005680001067983 */ /* 0x000ee80000300800 */
[----:B------:R-:W3:Y:S04]  /*60ae0*/  LDL.LU R7, [R1+0x56c] ;  /* 0x00056c0001077983 */ /* 0x000ee80000300800 */
[----:B---3--:R-:W-:Y:S04]  /*60af0*/  STL.64 [R1+0x2740], R6 ;  /* 0x0027400601007387 */ /* 0x008fe80000100a00 */
[----:B--2---:R0:W-:Y:S04]  /*60b00*/  STL.64 [R1+0x2738], R4 ;  /* 0x0027380401007387 */ /* 0x0041e80000100a00 */
[----:B0-----:R-:W2:Y:S04]  /*60b10*/  LDL.LU.64 R4, [R1+0x20] ;  /* 0x0000200001047983 */ /* 0x001ea80000300a00 */
[----:B--2---:R0:W-:Y:S04]  /*60b20*/  STL.64 [R1+0x2758], R4 ;  /* 0x0027580401007387 */ /* 0x0041e80000100a00 */
[----:B0-----:R-:W2:Y:S04]  /*60b30*/  LDL.LU.64 R4, [R1+0x30] ;  /* 0x0000300001047983 */ /* 0x001ea80000300a00 */
[----:B--2---:R-:W-:Y:S04]  /*60b40*/  STL.64 [R1+0x2770], R4 ;  /* 0x0027700401007387 */ /* 0x004fe80000100a00 */
[----:B------:R-:W2:Y:S04]  /*60b50*/  LDL.LU R20, [R1+0x550] ;  /* 0x0005500001147983 */ /* 0x000ea80000300800 */
        /* <DEDUP_REMOVED lines=14> */
[----:B--2---:R-:W-:Y:S04]  /*60c40*/  STL.64 [R1+0x2788], R14 ;  /* 0x0027880e01007387 */ /* 0x004fe80000100a00 */
[----:B------:R0:W-:Y:S04]  /*60c50*/  STL.64 [R1+0x2780], R12 ;  /* 0x0027800c01007387 */ /* 0x0001e80000100a00 */
[----:B0-----:R-:W2:Y:S04]  /*60c60*/  LDL.LU.64 R12, [R1+0x50] ;  /* 0x00005000010c7983 */ /* 0x001ea80000300a00 */
[----:B--2---:R0:W-:Y:S04]  /*60c70*/  STL.64 [R1+0x27a0], R12 ;  /* 0x0027a00c01007387 */ /* 0x0041e80000100a00 */
[----:B0-----:R-:W3:Y:S04]  /*60c80*/  LDL.LU R12, [R1+0x5b0] ;  /* 0x0005b000010c7983 */ /* 0x001ee80000300800 */
[----:B------:R-:W3:Y:S04]  /*60c90*/  LDL.LU R13, [R1+0x5b4] ;  /* 0x0005b400010d7983 */ /* 0x000ee80000300800 */
[----:B------:R-:W3:Y:S04]  /*60ca0*/  LDL.LU R14, [R1+0x5b8] ;  /* 0x0005b800010e7983 */ /* 0x000ee80000300800 */
[----:B------:R-:W3:Y:S04]  /*60cb0*/  LDL.LU R15, [R1+0x5bc] ;  /* 0x0005bc00010f7983 */ /* 0x000ee80000300800 */
[----:B------:R-:W2:Y:S04]  /*60cc0*/  LDL.LU.64 R4, [R1+0x40] ;  /* 0x0000400001047983 */ /* 0x000ea80000300a00 */
[----:B------:R-:W-:Y:S04]  /*60cd0*/  STL.64 [R1+0x2750], R22 ;  /* 0x0027501601007387 */ /* 0x000fe80000100a00 */
[----:B------:R0:W-:Y:S04]  /*60ce0*/  STL.64 [R1+0x2748], R20 ;  /* 0x0027481401007387 */ /* 0x0001e80000100a00 */
[----:B0-----:R-:W4:Y:S04]  /*60cf0*/  LDL.LU R20, [R1+0x570] ;  /* 0x0005700001147983 */ /* 0x001f280000300800 */
[----:B------:R-:W4:Y:S04]  /*60d00*/  LDL.LU R21, [R1+0x574] ;  /* 0x0005740001157983 */ /* 0x000f280000300800 */
[----:B------:R-:W3:Y:S04]  /*60d10*/  LDL.LU R22, [R1+0x578] ;  /* 0x0005780001167983 */ /* 0x000ee80000300800 */
[----:B------:R-:W3:Y:S04]  /*60d20*/  LDL.LU R23, [R1+0x57c] ;  /* 0x00057c0001177983 */ /* 0x000ee80000300800 */
[----:B---3--:R-:W-:Y:S04]  /*60d30*/  STL.64 [R1+0x2768], R22 ;  /* 0x0027681601007387 */ /* 0x008fe80000100a00 */
[----:B----4-:R0:W-:Y:S04]  /*60d40*/  STL.64 [R1+0x2760], R20 ;  /* 0x0027601401007387 */ /* 0x0101e80000100a00 */
[----:B0-----:R-:W3:Y:S04]  /*60d50*/  LDL.LU R20, [R1+0x580] ;  /* 0x0005800001147983 */ /* 0x001ee80000300800 */
[----:B------:R-:W3:Y:S04]  /*60d60*/  LDL.LU R21, [R1+0x584] ;  /* 0x0005840001157983 */ /* 0x000ee80000300800 */
[----:B------:R-:W3:Y:S04]  /*60d70*/  LDL.LU R22, [R1+0x588] ;  /* 0x0005880001167983 */ /* 0x000ee80000300800 */
[----:B------:R-:W3:Y:S04]  /*60d80*/  LDL.LU R23, [R1+0x58c] ;  /* 0x00058c0001177983 */ /* 0x000ee80000300800 */
[----:B------:R-:W4:Y:S04]  /*60d90*/  LDL.LU R24, [R1+0x310] ;  /* 0x0003100001187983 */ /* 0x000f280000300800 */
[----:B------:R-:W4:Y:S04]  /*60da0*/  LDL.LU R25, [R1+0x314] ;  /* 0x0003140001197983 */ /* 0x000f280000300800 */
[----:B------:R-:W2:Y:S04]  /*60db0*/  LDL.LU R26, [R1+0x318] ;  /* 0x00031800011a7983 */ /* 0x000ea80000300800 */
[----:B------:R-:W2:Y:S01]  /*60dc0*/  LDL.LU R27, [R1+0x31c] ;  /* 0x00031c00011b7983 */ /* 0x000ea20000300800 */
[----:B------:R-:W-:Y:S03]  /*60dd0*/  HMMA.16816.F32 R12, R16, R8, R12 ;  /* 0x00000008100c723c */ /* 0x000fe6000000180c */
        /* <DEDUP_REMOVED lines=9> */
[----:B------:R0:W-:Y:S04]  /*60e70*/  STL.64 [R1+0x260], R12 ;  /* 0x0002600c01007387 */ /* 0x0001e80000100a00 */
[----:B------:R1:W-:Y:S01]  /*60e80*/  STL.64 [R1+0x268], R14 ;  /* 0x0002680e01007387 */ /* 0x0003e20000100a00 */
[----:B------:R-:W-:-:S02]  /*60e90*/  IMAD.MOV.U32 R27, RZ, RZ, R8 ;  /* 0x000000ffff1b7224 */ /* 0x000fc400078e0008 */
[----:B------:R-:W-:Y:S01]  /*60ea0*/  IMAD.MOV.U32 R26, RZ, RZ, R9 ;  /* 0x000000ffff1a7224 */ /* 0x000fe200078e0009 */
[----:B0-----:R-:W4:Y:S04]  /*60eb0*/  LDL.LU.64 R12, [R1+0x27a0] ;  /* 0x0027a000010c7983 */ /* 0x001f280000300a00 */
[----:B------:R-:W4:Y:S04]  /*60ec0*/  LDL.LU.64 R10, [R1+0x2798] ;  /* 0x00279800010a7983 */ /* 0x000f280000300a00 */
[----:B------:R-:W4:Y:S02]  /*60ed0*/  LDL.LU.64 R8, [R1+0x2790] ;  /* 0x0027900001087983 */ /* 0x000f240000300a00 */
[----:B----4-:R-:W-:-:S15]  /*60ee0*/  HMMA.16816.F32 R8, R16, R12, R8 ;  /* 0x0000000c1008723c */ /* 0x010fde0000001808 */
[----:B------:R-:W-:-:S08]  /*60ef0*/  NOP ;  /* 0x0000000000007918 */ /* 0x000fd00000000000 */
[----:B------:R0:W-:Y:S04]  /*60f00*/  STL.64 [R1+0x250], R8 ;  /* 0x0002500801007387 */ /* 0x0001e80000100a00 */
[----:B------:R-:W-:Y:S04]  /*60f10*/  STL.64 [R1+0x258], R10 ;  /* 0x0002580a01007387 */ /* 0x000fe80000100a00 */
[----:B-1----:R-:W4:Y:S01]  /*60f20*/  LDL.LU.64 R14, [R1+0x2788] ;  /* 0x00278800010e7983 */ /* 0x002f220000300a00 */
[----:B0-----:R-:W-:Y:S02]  /*60f30*/  IMAD.MOV.U32 R8, RZ, RZ, R12 ;  /* 0x000000ffff087224 */ /* 0x001fe400078e000c */
[----:B------:R-:W-:-:S02]  /*60f40*/  IMAD.MOV.U32 R9, RZ, RZ, R13 ;  /* 0x000000ffff097224 */ /* 0x000fc400078e000d */
[----:B------:R-:W4:Y:S02]  /*60f50*/  LDL.LU.64 R12, [R1+0x2780] ;  /* 0x00278000010c7983 */ /* 0x000f240000300a00 */
[----:B----4-:R-:W-:-:S15]  /*60f60*/  HMMA.16816.F32 R12, R16, R4, R12 ;  /* 0x00000004100c723c */ /* 0x010fde000000180c */
[----:B------:R-:W-:-:S08]  /*60f70*/  NOP ;  /* 0x0000000000007918 */ /* 0x000fd00000000000 */
[----:B------:R0:W-:Y:S04]  /*60f80*/  STL.64 [R1+0x240], R12 ;  /* 0x0002400c01007387 */ /* 0x0001e80000100a00 */
[----:B------:R1:W-:Y:S04]  /*60f90*/  STL.64 [R1+0x248], R14 ;  /* 0x0002480e01007387 */ /* 0x0003e80000100a00 */
[----:B0-----:R-:W4:Y:S01]  /*60fa0*/  LDL.LU.64 R12, [R1+0x2778] ;  /* 0x00277800010c7983 */ /* 0x001f220000300a00 */
[----:B-1----:R-:W-:Y:S02]  /*60fb0*/  IMAD.MOV.U32 R15, RZ, RZ, R4 ;  /* 0x000000ffff0f7224 */ /* 0x002fe400078e0004 */
[----:B------:R-:W-:-:S02]  /*60fc0*/  IMAD.MOV.U32 R14, RZ, RZ, R5 ;  /* 0x000000ffff0e7224 */ /* 0x000fc400078e0005 */
[----:B------:R-:W3:Y:S01]  /*60fd0*/  LDL.LU.64 R4, [R1+0x2770] ;  /* 0x0027700001047983 */ /* 0x000ee20000300a00 */
[----:B------:R-:W-:Y:S01]  /*60fe0*/  IMAD.MOV.U32 R25, RZ, RZ, R3 ;  /* 0x000000ffff197224 */ /* 0x000fe200078e0003 */
[----:B---3--:R-:W-:Y:S06]  /*60ff0*/  HMMA.16816.F32 R20, R16, R4, R20 ;  /* 0x000000041014723c */ /* 0x008fec0000001814 */
[----:B------:R-:W-:Y:S02]  /*61000*/  IMAD.MOV.U32 R0, RZ, RZ, R4 ;  /* 0x000000ffff007224 */ /* 0x000fe400078e0004 */
        /* <DEDUP_REMOVED lines=11> */
[----:B0-----:R-:W4:Y:S04]  /*610c0*/  LDL.LU.64 R22, [R1+0x2750] ;  /* 0x0027500001167983 */ /* 0x001f280000300a00 */
[----:B------:R-:W4:Y:S04]  /*610d0*/  LDL.LU.64 R20, [R1+0x2748] ;  /* 0x0027480001147983 */ /* 0x000f280000300a00 */
[----:B------:R-:W2:Y:S04]  /*610e0*/  LDL.LU.64 R6, [R1+0x2740] ;  /* 0x0027400001067983 */ /* 0x000ea80000300a00 */
[----:B------:R-:W2:Y:S02]  /*610f0*/  LDL.LU.64 R4, [R1+0x2738] ;  /* 0x0027380001047983 */ /* 0x000ea40000300a00 */
[C---:B--2---:R-:W-:Y:S06]  /*61100*/  HMMA.16816.F32 R4, R16.reuse, R24, R4 ;  /* 0x000000181004723c */ /* 0x044fec0000001804 */
[----:B----4-:R-:W-:-:S15]  /*61110*/  HMMA.16816.F32 R20, R16, R12, R20 ;  /* 0x0000000c1014723c */ /* 0x010fde0000001814 */
[----:B------:R-:W-:-:S02]  /*61120*/  NOP ;  /* 0x0000000000007918 */ /* 0x000fc40000000000 */
[----:B------:R-:W-:Y:S04]  /*61130*/  STL.64 [R1+0x210], R4 ;  /* 0x0002100401007387 */ /* 0x000fe80000100a00 */
[----:B------:R0:W-:Y:S04]  /*61140*/  STL.64 [R1+0x218], R6 ;  /* 0x0002180601007387 */ /* 0x0001e80000100a00 */
[----:B0-----:R-:W2:Y:S04]  /*61150*/  LDL.LU.64 R6, [R1+0x2730] ;  /* 0x0027300001067983 */ /* 0x001ea80000300a00 */
[----:B------:R-:W3:Y:S04]  /*61160*/  LDL.LU.64 R4, [R1+0x2728] ;  /* 0x0027280001047983 */ /* 0x000ee80000300a00 */
[----:B------:R0:W-:Y:S02]  /*61170*/  STL.64 [R1+0x25a0], R24 ;  /* 0x0025a01801007387 */ /* 0x0001e40000100a00 */
[----:B0-----:R-:W-:-:S02]  /*61180*/  IMAD.MOV.U32 R24, RZ, RZ, R10 ;  /* 0x000000ffff187224 */ /* 0x001fc400078e000a */
[----:B------:R-:W-:Y:S01]  /*61190*/  IMAD.MOV.U32 R25, RZ, RZ, R11 ;  /* 0x000000ffff197224 */ /* 0x000fe200078e000b */
[----:B------:R-:W4:Y:S04]  /*611a0*/  LDL.LU R10, [R1+0x2720] ;  /* 0x00272000010a7983 */ /* 0x000f280000300800 */
[----:B------:R-:W4:Y:S04]  /*611b0*/  LDL.LU R11, [R1+0x271c] ;  /* 0x00271c00010b7983 */ /* 0x000f280000300800 */
[----:B------:R0:W-:Y:S02]  /*611c0*/  STL.64 [R1+0x25b8], R24 ;  /* 0x0025b81801007387 */ /* 0x0001e40000100a00 */
[----:B0-----:R-:W-:-:S02]  /*611d0*/  IMAD.MOV.U32 R24, RZ, RZ, R0 ;  /* 0x000000ffff187224 */ /* 0x001fc400078e0000 */
[----:B------:R-:W-:Y:S01]  /*611e0*/  IMAD.MOV.U32 R25, RZ, RZ, R3 ;  /* 0x000000ffff197224 */ /* 0x000fe200078e0003 */
[----:B------:R-:W4:Y:S01]  /*611f0*/  LDL.LU R0, [R1+0x2718] ;  /* 0x0027180001007983 */ /* 0x000f220000300800 */
[----:B------:R-:W-:-:S03]  /*61200*/  IMAD.MOV.U32 R3, RZ, RZ, R23 ;  /* 0x000000ffff037224 */ /* 0x000fc600078e0017 */
[----:B------:R0:W-:Y:S04]  /*61210*/  STL.64 [R1+0x25d0], R24 ;  /* 0x0025d01801007387 */ /* 0x0001e80000100a00 */
[----:B------:R-:W-:Y:S04]  /*61220*/  STL.64 [R1+0x200], R20 ;  /* 0x0002001401007387 */ /* 0x000fe80000100a00 */
[----:B------:R1:W-:Y:S01]  /*61230*/  STL [R1+0x208], R22 ;  /* 0x0002081601007387 */ /* 0x0003e20000100800 */
[----:B0-----:R-:W-:Y:S02]  /*61240*/  IMAD.MOV.U32 R24, RZ, RZ, R15 ;  /* 0x000000ffff187224 */ /* 0x001fe400078e000f */
[----:B------:R-:W-:Y:S01]  /*61250*/  IMAD.MOV.U32 R25, RZ, RZ, R14 ;  /* 0x000000ffff197224 */ /* 0x000fe200078e000e */
[----:B-1----:R-:W4:Y:S04]  /*61260*/  LDL.LU.64 R22, [R1+0x2710] ;  /* 0x0027100001167983 */ /* 0x002f280000300a00 */
[----:B------:R-:W4:Y:S04]  /*61270*/  LDL.LU.64 R20, [R1+0x2708] ;  /* 0x0027080001147983 */ /* 0x000f280000300a00 */
        /* <DEDUP_REMOVED lines=41> */
[----:B--2---:R0:W-:Y:S02]  /*61510*/  STL.64 [R1+0x2610], R12 ;  /* 0x0026100c01007387 */ /* 0x0041e40000100a00 */
[----:B0-----:R-:W-:-:S02]  /*61520*/  IMAD.MOV.U32 R12, RZ, RZ, R4 ;  /* 0x000000ffff0c7224 */ /* 0x001fc400078e0004 */
[----:B------:R-:W-:Y:S01]  /*61530*/  IMAD.MOV.U32 R13, RZ, RZ, R5 ;  /* 0x000000ffff0d7224 */ /* 0x000fe200078e0005 */
[----:B------:R-:W2:Y:S04]  /*61540*/  LDL.LU R4, [R1+0x26fc] ;  /* 0x0026fc0001047983 */ /* 0x000ea80000300800 */
[----:B------:R-:W2:Y:S04]  /*61550*/  LDL.LU R5, [R1+0x26f8] ;  /* 0x0026f80001057983 */ /* 0x000ea80000300800 */
[----:B------:R0:W-:Y:S02]  /*61560*/  STL.64 [R1+0x2630], R12 ;  /* 0x0026300c01007387 */ /* 0x0001e40000100a00 */
[----:B0-----:R-:W-:-:S02]  /*61570*/  IMAD.MOV.U32 R12, RZ, RZ, R7 ;  /* 0x000000ffff0c7224 */ /* 0x001fc400078e0007 */
[----:B------:R-:W-:Y:S01]  /*61580*/  IMAD.MOV.U32 R13, RZ, RZ, R6 ;  /* 0x000000ffff0d7224 */ /* 0x000fe200078e0006 */
[----:B------:R-:W3:Y:S04]  /*61590*/  LDL.LU R7, [R1+0x26f4] ;  /* 0x0026f40001077983 */ /* 0x000ee80000300800 */
[----:B------:R-:W3:Y:S04]  /*615a0*/  LDL.LU R6, [R1+0x26f0] ;  /* 0x0026f00001067983 */ /* 0x000ee80000300800 */
[----:B------:R0:W-:Y:S04]  /*615b0*/  STL.64 [R1+0x2680], R12 ;  /* 0x0026800c01007387 */ /* 0x0001e80000100a00 */
[----:B0-----:R-:W2:Y:S04]  /*615c0*/  LDL.LU R12, [R1+0x540] ;  /* 0x00054000010c7983 */ /* 0x001ea80000300800 */
[----:B------:R-:W2:Y:S04]  /*615d0*/  LDL.LU R13, [R1+0x544] ;  /* 0x00054400010d7983 */ /* 0x000ea80000300800 */
[----:B------:R-:W2:Y:S04]  /*615e0*/  LDL.LU R14, [R1+0x548] ;  /* 0x00054800010e7983 */ /* 0x000ea80000300800 */
[----:B------:R-:W2:Y:S04]  /*615f0*/  LDL.LU R15, [R1+0x54c] ;  /* 0x00054c00010f7983 */ /* 0x000ea80000300800 */
[----:B------:R-:W-:Y:S01]  /*61600*/  STL [R1+0x2418], R3 ;  /* 0x0024180301007387 */ /* 0x000fe20000100800 */
[----:B--2---:R-:W-:Y:S03]  /*61610*/  HMMA.16816.F32 R12, R16, R4, R12 ;  /* 0x00000004100c723c */ /* 0x004fe6000000180c */
[----:B---3--:R-:W-:Y:S04]  /*61620*/  STL.64 [R1+0x2628], R6 ;  /* 0x0026280601007387 */ /* 0x008fe80000100a00 */
[----:B------:R0:W-:-:S15]  /*61630*/  STL.64 [R1+0x2620], R4 ;  /* 0x0026200401007387 */ /* 0x0001de0000100a00 */
[----:B------:R-:W-:-:S01]  /*61640*/  NOP ;  /* 0x0000000000007918 */ /* 0x000fc20000000000 */
[----:B------:R4:W-:Y:S04]  /*61650*/  STL.64 [R1+0x1f0], R12 ;  /* 0x0001f00c01007387 */ /* 0x0009e80000100a00 */
[----:B------:R-:W-:Y:S04]  /*61660*/  STL.64 [R1+0x1f8], R14 ;  /* 0x0001f80e01007387 */ /* 0x000fe80000100a00 */
[----:B0-----:R-:W2:Y:S04]  /*61670*/  LDL.LU R4, [R1+0xf0] ;  /* 0x0000f00001047983 */ /* 0x001ea80000300800 */
[----:B------:R-:W2:Y:S04]  /*61680*/  LDL.LU R5, [R1+0xf4] ;  /* 0x0000f40001057983 */ /* 0x000ea80000300800 */
[----:B------:R-:W3:Y:S04]  /*61690*/  LDL.LU R6, [R1+0xf8] ;  /* 0x0000f80001067983 */ /* 0x000ee80000300800 */
[----:B------:R-:W3:Y:S01]  /*616a0*/  LDL.LU R7, [R1+0xfc] ;  /* 0x0000fc0001077983 */ /* 0x000ee20000300800 */
[----:B----4-:R-:W-:-:S02]  /*616b0*/  IMAD.MOV.U32 R12, RZ, RZ, R23 ;  /* 0x000000ffff0c7224 */ /* 0x010fc400078e0017 */
[----:B------:R-:W-:-:S05]  /*616c0*/  IMAD.MOV.U32 R13, RZ, RZ, R22 ;  /* 0x000000ffff0d7224 */ /* 0x000fca00078e0016 */
[----:B------:R0:W-:Y:S02]  /*616d0*/  STL.64 [R1+0x2690], R12 ;  /* 0x0026900c01007387 */ /* 0x0001e40000100a00 */
[----:B0-----:R-:W-:Y:S02]  /*616e0*/  IMAD.MOV.U32 R12, RZ, RZ, R21 ;  /* 0x000000ffff0c7224 */ /* 0x001fe400078e0015 */
[----:B------:R-:W-:Y:S02]  /*616f0*/  IMAD.MOV.U32 R13, RZ, RZ, R20 ;  /* 0x000000ffff0d7224 */ /* 0x000fe400078e0014 */
[----:B------:R-:W4:Y:S04]  /*61700*/  LDL.LU R20, [R1+0x170] ;  /* 0x0001700001147983 */ /* 0x000f280000300800 */
[----:B------:R-:W4:Y:S04]  /*61710*/  LDL.LU R21, [R1+0x174] ;  /* 0x0001740001157983 */ /* 0x000f280000300800 */
        /* <DEDUP_REMOVED lines=17> */
[----:B------:R-:W2:Y:S04]  /*61830*/  LDL.LU R0, [R1+0x26e4] ;  /* 0x0026e40001007983 */ /* 0x000ea80000300800 */
[----:B------:R-:W3:Y:S04]  /*61840*/  LDL.LU R11, [R1+0x26e0] ;  /* 0x0026e000010b7983 */ /* 0x000ee80000300800 */
[----:B------:R0:W-:Y:S02]  /*61850*/  STL.64 [R1+0x2668], R4 ;  /* 0x0026680401007387 */ /* 0x0001e40000100a00 */
[----:B0-----:R-:W-:-:S02]  /*61860*/  IMAD.MOV.U32 R4, RZ, RZ, R10 ;  /* 0x000000ffff047224 */ /* 0x001fc400078e000a */
[----:B------:R-:W-:Y:S01]  /*61870*/  IMAD.MOV.U32 R5, RZ, RZ, R2 ;  /* 0x000000ffff057224 */ /* 0x000fe200078e0002 */
[----:B------:R-:W3:Y:S04]  /*61880*/  LDL.LU R10, [R1+0x26dc] ;  /* 0x0026dc00010a7983 */ /* 0x000ee80000300800 */
[----:B------:R-:W2:Y:S04]  /*61890*/  LDL.LU R2, [R1+0x26d8] ;  /* 0x0026d80001027983 */ /* 0x000ea80000300800 */
[----:B------:R0:W-:Y:S04]  /*618a0*/  STL.64 [R1+0x2688], R4 ;  /* 0x0026880401007387 */ /* 0x0001e80000100a00 */
        /* <DEDUP_REMOVED lines=17> */
[----:B------:R-:W2:Y:S04]  /*619c0*/  LDL.LU.64 R22, [R1+0x26d0] ;  /* 0x0026d00001167983 */ /* 0x000ea80000300a00 */
[----:B------:R-:W2:Y:S04]  /*619d0*/  LDL.LU.64 R20, [R1+0x26c8] ;  /* 0x0026c80001147983 */ /* 0x000ea80000300a00 */
[----:B------:R-:W-:Y:S04]  /*619e0*/  STL.64 [R1+0x2660], R10 ;  /* 0x0026600a01007387 */ /* 0x000fe80000100a00 */
[----:B------:R0:W-:Y:S04]  /*619f0*/  STL.64 [R1+0x2658], R8 ;  /* 0x0026580801007387 */ /* 0x0001e80000100a00 */
[----:B------:R-:W-:Y:S04]  /*61a00*/  STL.64 [R1+0x1e0], R16 ;  /* 0x0001e01001007387 */ /* 0x000fe80000100a00 */
[----:B------:R-:W-:Y:S04]  /*61a10*/  STL.64 [R1+0x1e8], R18 ;  /* 0x0001e81201007387 */ /* 0x000fe80000100a00 */
        /* <DEDUP_REMOVED lines=9> */
[----:B------:R-:W2:Y:S01]  /*61ab0*/  LDL.LU R10, [R1+0x128] ;  /* 0x00012800010a7983 */ /* 0x000ea20000300800 */
[----:B------:R-:W-:-:S03]  /*61ac0*/  IMAD.MOV.U32 R11, RZ, RZ, R2 ;  /* 0x000000ffff0b7224 */ /* 0x000fc600078e0002 */
[----:B------:R-:W3:Y:S04]  /*61ad0*/  LDL.LU R2, [R1+0x26c0] ;  /* 0x0026c00001027983 */ /* 0x000ee80000300800 */
        /* <DEDUP_REMOVED lines=13> */
[----:B------:R-:W2:-:S15]  /*61bb0*/  LDL.LU.64 R4, [R1+0x2688] ;  /* 0x0026880001047983 */ /* 0x000e9e0000300a00 */
[----:B------:R-:W-:-:S06]  /*61bc0*/  NOP ;  /* 0x0000000000007918 */ /* 0x000fcc0000000000 */
[----:B------:R0:W-:Y:S04]  /*61bd0*/  STL.64 [R1+0x1b0], R12 ;  /* 0x0001b00c01007387 */ /* 0x0001e80000100a00 */
[----:B------:R-:W-:Y:S04]  /*61be0*/  STL.64 [R1+0x1b8], R14 ;  /* 0x0001b80e01007387 */ /* 0x000fe80000100a00 */
[----:B0-----:R-:W4:Y:S01]  /*61bf0*/  LDL.LU.64 R12, [R1+0x2680] ;  /* 0x00268000010c7983 */ /* 0x001f220000300a00 */
[----:B--2---:R-:W-:Y:S03]  /*61c00*/  HMMA.16816.F32 R4, R20, R4, R8 ;  /* 0x000000041404723c */ /* 0x004fe60000001808 */
[----:B------:R-:W2:Y:S04]  /*61c10*/  LDL.LU.64 R10, [R1+0x2678] ;  /* 0x00267800010a7983 */ /* 0x000ea80000300a00 */
[----:B------:R-:W2:-:S15]  /*61c20*/  LDL.LU.64 R8, [R1+0x2670] ;  /* 0x0026700001087983 */ /* 0x000e9e0000300a00 */
[----:B------:R-:W-:-:S01]  /*61c30*/  NOP ;  /* 0x0000000000007918 */ /* 0x000fc20000000000 */
[----:B------:R0:W-:Y:S04]  /*61c40*/  STL.64 [R1+0x1a0], R4 ;  /* 0x0001a00401007387 */ /* 0x0001e80000100a00 */
[----:B------:R2:W-:Y:S04]  /*61c50*/  STL.64 [R1+0x1a8], R6 ;  /* 0x0001a80601007387 */ /* 0x0005e80000100a00 */
[----:B0-----:R-:W2:Y:S01]  /*61c60*/  LDL.LU.64 R4, [R1+0x2668] ;  /* 0x0026680001047983 */ /* 0x001ea20000300a00 */
[----:B------:R-:W-:Y:S02]  /*61c70*/  IMAD.MOV.U32 R17, RZ, RZ, R26 ;  /* 0x000000ffff117224 */ /* 0x000fe400078e001a */
[----:B------:R-:W0:Y:S01]  /*61c80*/  S2R R26, SR_TID.X ;  /* 0x00000000001a7919 */ /* 0x000e220000002100 */
[----:B--2---:R-:W-:Y:S01]  /*61c90*/  HMMA.16816.F32 R4, R20, R4, R8 ;  /* 0x000000041404723c */ /* 0x004fe20000001808 */
[----:B------:R-:W2:Y:S04]  /*61ca0*/  LDL.LU.64 R10, [R1+0x2660] ;  /* 0x00266000010a7983 */ /* 0x000ea80000300a00 */
[----:B------:R-:W2:-:S15]  /*61cb0*/  LDL.LU.64 R8, [R1+0x2658] ;  /* 0x0026580001087983 */ /* 0x000e9e0000300a00 */
[----:B------:R-:W-:-:S03]  /*61cc0*/  NOP ;  /* 0x0000000000007918 */ /* 0x000fc60000000000 */
[----:B------:R-:W-:Y:S04]  /*61cd0*/  STL.64 [R1+0x190], R4 ;  /* 0x0001900401007387 */ /* 0x000fe80000100a00 */
[----:B------:R1:W-:Y:S04]  /*61ce0*/  STL.64 [R1+0x198], R6 ;  /* 0x0001980601007387 */ /* 0x0003e80000100a00 */
[----:B-1----:R-:W4:Y:S04]  /*61cf0*/  LDL.LU.64 R6, [R1+0x2650] ;  /* 0x0026500001067983 */ /* 0x002f280000300a00 */
[----:B------:R-:W4:Y:S01]  /*61d00*/  LDL.LU.64 R4, [R1+0x2648] ;  /* 0x0026480001047983 */ /* 0x000f220000300a00 */
[----:B------:R-:W-:Y:S01]  /*61d10*/  IMAD.MOV.U32 R16, RZ, RZ, R27 ;  /* 0x000000ffff107224 */ /* 0x000fe200078e001b */
        /* <DEDUP_REMOVED lines=13> */
[----:B------:R-:W2:-:S15]  /*61df0*/  LDL.LU.64 R4, [R1+0x2620] ;  /* 0x0026200001047983 */ /* 0x000e9e0000300a00 */
[----:B------:R-:W-:-:S02]  /*61e00*/  NOP ;  /* 0x0000000000007918 */ /* 0x000fc40000000000 */
[----:B------:R-:W-:Y:S04]  /*61e10*/  STL.64 [R1+0x170], R12 ;  /* 0x0001700c01007387 */ /* 0x000fe80000100a00 */
[----:B------:R0:W-:Y:S04]  /*61e20*/  STL.64 [R1+0x178], R14 ;  /* 0x0001780e01007387 */ /* 0x0001e80000100a00 */
[----:B0-----:R-:W3:Y:S04]  /*61e30*/  LDL.LU.64 R14, [R1+0x2618] ;  /* 0x00261800010e7983 */ /* 0x001ee80000300a00 */
[----:B------:R-:W3:Y:S01]  /*61e40*/  LDL.LU.64 R12, [R1+0x2610] ;  /* 0x00261000010c7983 */ /* 0x000ee20000300a00 */
[----:B------:R-:W-:-:S05]  /*61e50*/  IMAD.SHL.U32 R26, R26, 0x40, RZ ;  /* 0x000000401a1a7824 */ /* 0x000fca00078e00ff */
[----:B------:R-:W-:-:S04]  /*61e60*/  LOP3.LUT R27, R27, 0x400, R26, 0xf8, !PT ;  /* 0x000004001b1b7812 */ /* 0x000fc800078ef81a */
[----:B------:R-:W-:Y:S01]  /*61e70*/  LOP3.LUT R27, R27, 0x20, RZ, 0x3c, !PT ;  /* 0x000000201b1b7812 */ /* 0x000fe200078e3cff */
[----:B---3--:R-:W-:Y:S01]  /*61e80*/  HMMA.16816.F32 R16, R20, R16, R12 ;  /* 0x000000101410723c */ /* 0x008fe2000000180c */
[----:B------:R-:W3:Y:S04]  /*61e90*/  LDL.LU.64 R14, [R1+0x2608] ;  /* 0x00260800010e7983 */ /* 0x000ee80000300a00 */
[----:B------:R-:W3:-:S15]  /*61ea0*/  LDL.LU.64 R12, [R1+0x2600] ;  /* 0x00260000010c7983 */ /* 0x000ede0000300a00 */
[----:B------:R-:W-:-:S03]  /*61eb0*/  NOP ;  /* 0x0000000000007918 */ /* 0x000fc60000000000 */
[----:B------:R-:W-:Y:S04]  /*61ec0*/  STL.64 [R1+0x160], R16 ;  /* 0x0001601001007387 */ /* 0x000fe80000100a00 */
[----:B------:R-:W-:Y:S04]  /*61ed0*/  STL.64 [R1+0x168], R18 ;  /* 0x0001681201007387 */ /* 0x000fe80000100a00 */
[----:B------:R-:W0:Y:S04]  /*61ee0*/  LDSM.16.MT88.4 R16, [R27+UR4+0x13800] ;  /* 0x013800041b10783b */ /* 0x000e280008004200 */
[----:B0-----:R0:W-:Y:S04]  /*61ef0*/  STL.64 [R1+0x2460], R18 ;  /* 0x0024601201007387 */ /* 0x0011e80000100a00 */
[----:B------:R-:W-:Y:S04]  /*61f00*/  STL.64 [R1+0x2458], R16 ;  /* 0x0024581001007387 */ /* 0x000fe80000100a00 */
[----:B0-----:R-:W4:Y:S01]  /*61f10*/  LDL R18, [R1+0xc8] ;  /* 0x0000c80001127983 */ /* 0x001f220000100800 */
        /* <DEDUP_REMOVED lines=29> */
[----:B------:R-:W3:-:S15]  /*620f0*/  LDL.LU.64 R12, [R1+0x2598] ;  /* 0x00259800010c7983 */ /* 0x000ede0000300a00 */
[----:B------:R-:W-:-:S06]  /*62100*/  NOP ;  /* 0x0000000000007918 */ /* 0x000fcc0000000000 */
[----:B------:R-:W-:Y:S04]  /*62110*/  STL.64 [R1+0x110], R24 ;  /* 0x0001101801007387 */ /* 0x000fe80000100a00 */
[----:B------:R0:W-:Y:S04]  /*62120*/  STL.64 [R1+0x118], R26 ;  /* 0x0001181a01007387 */ /* 0x0001e80000100a00 */
[----:B0-----:R-:W3:Y:S04]  /*62130*/  LDL.LU.64 R26, [R1+0x2590] ;  /* 0x00259000011a7983 */ /* 0x001ee80000300a00 */
[----:B------:R-:W3:Y:S02]  /*62140*/  LDL.LU.64 R24, [R1+0x2588] ;  /* 0x0025880001187983 */ /* 0x000ee40000300a00 */
[----:B---3--:R-:W-:Y:S02]  /*62150*/  HMMA.16816.F32 R12, R20, R12, R24 ;  /* 0x0000000c140c723c */ /* 0x008fe40000001818 */
[----:B------:R-:W2:Y:S04]  /*62160*/  LDL.LU.64 R26, [R1+0x2580] ;  /* 0x00258000011a7983 */ /* 0x000ea80000300a00 */
[----:B------:R-:W2:Y:S01]  /*62170*/  LDL.LU.64 R24, [R1+0x2578] ;  /* 0x0025780001187983 */ /* 0x000ea20000300a00 */
[----:B------:R-:W-:-:S15]  /*62180*/  IMAD.MOV.U32 R19, RZ, RZ, R2 ;  /* 0x000000ffff137224 */ /* 0x000fde00078e0002 */
[----:B------:R-:W-:-:S01]  /*62190*/  NOP ;  /* 0x0000000000007918 */ /* 0x000fc20000000000 */
[----:B------:R-:W-:Y:S04]  /*621a0*/  STL.64 [R1+0x100], R12 ;  /* 0x0001000c01007387 */ /* 0x000fe80000100a00 */
[----:B------:R0:W-:Y:S04]  /*621b0*/  STL.64 [R1+0x108], R14 ;  /* 0x0001080e01007387 */ /* 0x0001e80000100a00 */
[----:B0-----:R-:W3:Y:S04]  /*621c0*/  LDL.LU.64 R14, [R1+0x2570] ;  /* 0x00257000010e7983 */ /* 0x001ee80000300a00 */
[----:B------:R-:W3:Y:S01]  /*621d0*/  LDL.LU.64 R12, [R1+0x2568] ;  /* 0x00256800010c7983 */ /* 0x000ee20000300a00 */
[----:B--2---:R-:W-:-:S15]  /*621e0*/  HMMA.16816.F32 R24, R20, R4, R24 ;  /* 0x000000041418723c */ /* 0x004fde0000001818 */
[----:B------:R-:W-:-:S08]  /*621f0*/  NOP ;  /* 0x0000000000007918 */ /* 0x000fd00000000000 */
[----:B------:R-:W-:Y:S04]  /*62200*/  STL.64 [R1+0xf0], R24 ;  /* 0x0000f01801007387 */ /* 0x000fe80000100a00 */
[----:B------:R0:W-:Y:S01]  /*62210*/  STL [R1+0xf8], R26 ;  /* 0x0000f81a01007387 */ /* 0x0001e20000100800 */
[----:B------:R-:W-:-:S03]  /*62220*/  IMAD.MOV.U32 R2, RZ, RZ, R27 ;  /* 0x000000ffff027224 */ /* 0x000fc600078e001b */
[----:B0-----:R-:W2:Y:S04]  /*62230*/  LDL.LU.64 R26, [R1+0x2560] ;  /* 0x00256000011a7983 */ /* 0x001ea80000300a00 */
[----:B------:R-:W2:Y:S04]  /*62240*/  LDL.LU.64 R24, [R1+0x2558] ;  /* 0x0025580001187983 */ /* 0x000ea80000300a00 */
[----:B----4-:R0:W-:Y:S04]  /*62250*/  STL.64 [R1+0x2480], R6 ;  /* 0x0024800601007387 */ /* 0x0101e80000100a00 */
[----:B------:R-:W3:Y:S01]  /*62260*/  LDL.LU R4, [R1+0x300] ;  /* 0x0003000001047983 */ /* 0x000ee20000300800 */
[----:B------:R-:W-:-:S03]  /*62270*/  IMAD.MOV.U32 R5, RZ, RZ, R10 ;  /* 0x000000ffff057224 */ /* 0x000fc600078e000a */
[----:B------:R-:W4:Y:S01]  /*62280*/  LDL.LU R10, [R1+0x2554] ;  /* 0x00255400010a7983 */ /* 0x000f220000300800 */
[----:B0-----:R-:W-:-:S03]  /*62290*/  IMAD.MOV.U32 R6, RZ, RZ, R11 ;  /* 0x000000ffff067224 */ /* 0x001fc600078e000b */
[----:B------:R-:W4:Y:S04]  /*622a0*/  LDL.LU R11, [R1+0x2550] ;  /* 0x00255000010b7983 */ /* 0x000f280000300800 */
[----:B------:R-:W-:Y:S01]  /*622b0*/  STL [R1+0x2250], R2 ;  /* 0x0022500201007387 */ /* 0x000fe20000100800 */
[----:B--2---:R-:W-:-:S15]  /*622c0*/  HMMA.16816.F32 R20, R20, R8, R24 ;  /* 0x000000081414723c */ /* 0x004fde0000001818 */
[----:B------:R-:W-:-:S08]  /*622d0*/  NOP ;  /* 0x0000000000007918 */ /* 0x000fd00000000000 */
[----:B------:R-:W-:Y:S04]  /*622e0*/  STL.64 [R1+0xe0], R20 ;  /* 0x0000e01401007387 */ /* 0x000fe80000100a00 */
[----:B------:R-:W-:Y:S04]  /*622f0*/  STL [R1+0xe8], R22 ;  /* 0x0000e81601007387 */ /* 0x000fe80000100800 */
[----:B------:R-:W2:Y:S04]  /*62300*/  LDL.LU R24, [R1+0x2f0] ;  /* 0x0002f00001187983 */ /* 0x000ea80000300800 */
[----:B------:R-:W2:Y:S04]  /*62310*/  LDL.LU R25, [R1+0x2f4] ;  /* 0x0002f40001197983 */ /* 0x000ea80000300800 */
[----:B----4-:R0:W-:Y:S04]  /*62320*/  STL.64 [R1+0x24b0], R10 ;  /* 0x0024b00a01007387 */ /* 0x0101e80000100a00 */
[----:B0-----:R-:W3:Y:S01]  /*62330*/  LDL.64 R10, [R1+0xd8] ;  /* 0x0000d800010a7983 */ /* 0x001ee20000100a00 */
[----:B------:R-:W-:-:S02]  /*62340*/  IMAD.MOV.U32 R7, RZ, RZ, R0 ;  /* 0x000000ffff077224 */ /* 0x000fc400078e0000 */
[----:B------:R-:W-:Y:S02]  /*62350*/  IMAD.MOV.U32 R0, RZ, RZ, R23 ;  /* 0x000000ffff007224 */ /* 0x000fe400078e0017 */
[----:B------:R-:W-:Y:S02]  /*62360*/  IMAD.MOV.U32 R26, RZ, RZ, R29 ;  /* 0x000000ffff1a7224 */ /* 0x000fe400078e001d */
[----:B------:R-:W-:Y:S01]  /*62370*/  IMAD.MOV.U32 R27, RZ, RZ, R28 ;  /* 0x000000ffff1b7224 */ /* 0x000fe200078e001c */
[----:B------:R-:W-:Y:S01]  /*62380*/  STL [R1+0x2254], R0 ;  /* 0x0022540001007387 */ /* 0x000fe20000100800 */
[----:B---3--:R-:W-:Y:S07]  /*62390*/  HMMA.16816.F32 R20, R12, R10, R4 ;  /* 0x0000000a0c14723c */ /* 0x008fee0000001804 */
[----:B------:R-:W-:-:S02]  /*623a0*/  IMAD.MOV.U32 R5, RZ, RZ, R10 ;  /* 0x000000ffff057224 */ /* 0x000fc400078e000a */
[----:B------:R-:W-:-:S14]  /*623b0*/  IMAD.MOV.U32 R4, RZ, RZ, R11 ;  /* 0x000000ffff047224 */ /* 0x000fdc00078e000b */
[----:B------:R-:W-:Y:S04]  /*623c0*/  STL.64 [R1+0x770], R20 ;  /* 0x0007701401007387 */ /* 0x000fe80000100a00 */
[----:B------:R-:W-:Y:S04]  /*623d0*/  STL.64 [R1+0x778], R22 ;  /* 0x0007781601007387 */ /* 0x000fe80000100a00 */
[----:B------:R2:W-:Y:S02]  /*623e0*/  STL.64 [R1+0x2488], R4 ;  /* 0x0024880401007387 */ /* 0x0005e40000100a00 */
[----:B--2---:R-:W-:Y:S01]  /*623f0*/  HMMA.16816.F32 R4, R12, R18, R24 ;  /* 0x000000120c04723c */ /* 0x004fe20000001818 */
[----:B------:R-:W-:-:S02]  /*62400*/  IMAD.MOV.U32 R28, RZ, RZ, R20 ;  /* 0x000000ffff1c7224 */ /* 0x000fc400078e0014 */
[----:B------:R-:W-:-:S03]  /*62410*/  IMAD.MOV.U32 R29, RZ, RZ, R21 ;  /* 0x000000ffff1d7224 */ /* 0x000fc600078e0015 */
[----:B------:R-:W-:Y:S04]  /*62420*/  STL [R1+0x1ed8], R28 ;  /* 0x001ed81c01007387 */ /* 0x000fe80000100800 */
[----:B------:R-:W-:Y:S04]  /*62430*/  STL [R1+0x1ed4], R29 ;  /* 0x001ed41d01007387 */ /* 0x000fe80000100800 */
[----:B------:R-:W2:Y:S09]  /*62440*/  LDL.LU R8, [R1+0x4a0] ;  /* 0x0004a00001087983 */ /* 0x000eb20000300800 */
[----:B------:R-:W-:Y:S04]  /*62450*/  STL.64 [R1+0x740], R4 ;  /* 0x0007400401007387 */ /* 0x000fe80000100a00 */
[----:B------:R-:W-:Y:S04]  /*62460*/  STL.64 [R1+0x748], R6 ;  /* 0x0007480601007387 */ /* 0x000fe80000100a00 */
[----:B------:R-:W2:Y:S04]  /*62470*/  LDL.LU R9, [R1+0x4a4] ;  /* 0x0004a40001097983 */ /* 0x000ea80000300800 */
[----:B------:R-:W3:Y:S04]  /*62480*/  LDL.LU R10, [R1+0x4a8] ;  /* 0x0004a800010a7983 */ /* 0x000ee80000300800 */
[----:B------:R-:W3:Y:S04]  /*62490*/  LDL.LU R11, [R1+0x4ac] ;  /* 0x0004ac00010b7983 */ /* 0x000ee80000300800 */
[----:B---3--:R0:W-:Y:S04]  /*624a0*/  STL.64 [R1+0x24c0], R10 ;  /* 0x0024c00a01007387 */ /* 0x0081e80000100a00 */
[----:B--2---:R-:W-:Y:S04]  /*624b0*/  STL.64 [R1+0x24b8], R8 ;  /* 0x0024b80801007387 */ /* 0x004fe80000100a00 */
[----:B0-----:R-:W2:Y:S04]  /*624c0*/  LDL.64 R10, [R1+0x58] ;  /* 0x00005800010a7983 */ /* 0x001ea80000100a00 */
[----:B--2---:R0:W-:Y:S04]  /*624d0*/  STL.64 [R1+0x24d0], R10 ;  /* 0x0024d00a01007387 */ /* 0x0041e80000100a00 */
[----:B0-----:R-:W2:Y:S04]  /*624e0*/  LDL R10, [R1+0x68] ;  /* 0x00006800010a7983 */ /* 0x001ea80000100800 */
[----:B------:R-:W2:Y:S04]  /*624f0*/  LDL R11, [R1+0x6c] ;  /* 0x00006c00010b7983 */ /* 0x000ea80000100800 */
[----:B--2---:R0:W-:Y:S04]  /*62500*/  STL.64 [R1+0x24e8], R10 ;  /* 0x0024e80a01007387 */ /* 0x0041e80000100a00 */
[----:B------:R-:W2:Y:S04]  /*62510*/  LDL.LU R4, [R1+0x480] ;  /* 0x0004800001047983 */ /* 0x000ea80000300800 */
[----:B------:R-:W2:Y:S04]  /*62520*/  LDL.LU R5, [R1+0x484] ;  /* 0x0004840001057983 */ /* 0x000ea80000300800 */
[----:B------:R-:W3:Y:S04]  /*62530*/  LDL.LU R6, [R1+0x488] ;  /* 0x0004880001067983 */ /* 0x000ee80000300800 */
[----:B------:R-:W3:Y:S04]  /*62540*/  LDL.LU R7, [R1+0x48c] ;  /* 0x00048c0001077983 */ /* 0x000ee80000300800 */
[----:B0-----:R-:W4:Y:S04]  /*62550*/  LDL.64 R10, [R1+0x78] ;  /* 0x00007800010a7983 */ /* 0x001f280000100a00 */
[----:B----4-:R-:W-:Y:S04]  /*62560*/  STL.64 [R1+0x2500], R10 ;  /* 0x0025000a01007387 */ /* 0x010fe80000100a00 */
[----:B---3--:R-:W-:Y:S04]  /*62570*/  STL.64 [R1+0x2498], R6 ;  /* 0x0024980601007387 */ /* 0x008fe80000100a00 */
[----:B--2---:R0:W-:Y:S04]  /*62580*/  STL.64 [R1+0x2490], R4 ;  /* 0x0024900401007387 */ /* 0x0041e80000100a00 */
[----:B0-----:R-:W2:Y:S04]  /*62590*/  LDL.LU R4, [R1+0x490] ;  /* 0x0004900001047983 */ /* 0x001ea80000300800 */
[----:B------:R-:W2:Y:S04]  /*625a0*/  LDL.LU R5, [R1+0x494] ;  /* 0x0004940001057983 */ /* 0x000ea80000300800 */
[----:B------:R-:W3:Y:S04]  /*625b0*/  LDL.LU R6, [R1+0x498] ;  /* 0x0004980001067983 */ /* 0x000ee80000300800 */
[----:B------:R-:W3:Y:S04]  /*625c0*/  LDL.LU R7, [R1+0x49c] ;  /* 0x00049c0001077983 */ /* 0x000ee80000300800 */
[----:B------:R-:W4:Y:S04]  /*625d0*/  LDL R10, [R1+0x88] ;  /* 0x00008800010a7983 */ /* 0x000f280000100800 */
[----:B------:R-:W4:Y:S04]  /*625e0*/  LDL R11, [R1+0x8c] ;  /* 0x00008c00010b7983 */ /* 0x000f280000100800 */
[----:B----4-:R0:W-:Y:S04]  /*625f0*/  STL.64 [R1+0x2518], R10 ;  /* 0x0025180a01007387 */ /* 0x0101e80000100a00 */
[----:B0-----:R-:W4:Y:S04]  /*62600*/  LDL R10, [R1+0x98] ;  /* 0x00009800010a7983 */ /* 0x001f280000100800 */
[----:B------:R-:W4:Y:S04]  /*62610*/  LDL R11, [R1+0x9c] ;  /* 0x00009c00010b7983 */ /* 0x000f280000100800 */
[----:B----4-:R-:W-:Y:S04]  /*62620*/  STL.64 [R1+0x2530], R10 ;  /* 0x0025300a01007387 */ /* 0x010fe80000100a00 */
[----:B---3--:R0:W-:Y:S04]  /*62630*/  STL.64 [R1+0x24a8], R6 ;  /* 0x0024a80601007387 */ /* 0x0081e80000100a00 */
[----:B--2---:R1:W-:Y:S04]  /*62640*/  STL.64 [R1+0x24a0], R4 ;  /* 0x0024a00401007387 */ /* 0x0043e80000100a00 */
[----:B0-----:R-:W2:Y:S04]  /*62650*/  LDL.64 R6, [R1+0x48] ;  /* 0x0000480001067983 */ /* 0x001ea80000100a00 */
[----:B--2---:R0:W-:Y:S04]  /*62660*/  STL.64 [R1+0x24c8], R6 ;  /* 0x0024c80601007387 */ /* 0x0041e80000100a00 */
[----:B-1----:R-:W2:Y:S04]  /*62670*/  LDL.LU R4, [R1+0x4b0] ;  /* 0x0004b00001047983 */ /* 0x002ea80000300800 */
[----:B------:R-:W2:Y:S04]  /*62680*/  LDL.LU R5, [R1+0x4b4] ;  /* 0x0004b40001057983 */ /* 0x000ea80000300800 */
[----:B0-----:R-:W3:Y:S04]  /*62690*/  LDL.LU R6, [R1+0x4b8] ;  /* 0x0004b80001067983 */ /* 0x001ee80000300800 */
[----:B------:R-:W3:Y:S04]  /*626a0*/  LDL.LU R7, [R1+0x4bc] ;  /* 0x0004bc0001077983 */ /* 0x000ee80000300800 */
[----:B------:R-:W4:Y:S04]  /*626b0*/  LDL.LU R16, [R1+0x500] ;  /* 0x0005000001107983 */ /* 0x000f280000300800 */
[----:B------:R-:W4:Y:S04]  /*626c0*/  LDL.LU R17, [R1+0x504] ;  /* 0x0005040001117983 */ /* 0x000f280000300800 */
[----:B------:R-:W2:Y:S04]  /*626d0*/  LDL.LU R18, [R1+0x508] ;  /* 0x0005080001127983 */ /* 0x000ea80000300800 */
[----:B------:R-:W2:Y:S04]  /*626e0*/  LDL.LU R19, [R1+0x50c] ;  /* 0x00050c0001137983 */ /* 0x000ea80000300800 */
[----:B--2---:R0:W-:Y:S04]  /*626f0*/  STL.64 [R1+0x2540], R18 ;  /* 0x0025401201007387 */ /* 0x0041e80000100a00 */
[----:B----4-:R-:W-:Y:S04]  /*62700*/  STL.64 [R1+0x2538], R16 ;  /* 0x0025381001007387 */ /* 0x010fe80000100a00 */
[----:B------:R-:W2:Y:S04]  /*62710*/  LDL.64 R10, [R1+0xa8] ;  /* 0x0000a800010a7983 */ /* 0x000ea80000100a00 */
[----:B0-----:R-:W4:Y:S04]  /*62720*/  LDL R18, [R1+0xb8] ;  /* 0x0000b80001127983 */ /* 0x001f280000100800 */
[----:B------:R-:W4:Y:S04]  /*62730*/  LDL R19, [R1+0xbc] ;  /* 0x0000bc0001137983 */ /* 0x000f280000100800 */
[----:B--2---:R0:W-:Y:S04]  /*62740*/  STL.64 [R1+0x2548], R10 ;  /* 0x0025480a01007387 */ /* 0x0041e80000100a00 */
[----:B------:R-:W4:Y:S04]  /*62750*/  LDL.LU R8, [R1+0x510] ;  /* 0x0005100001087983 */ /* 0x000f280000300800 */
[----:B------:R-:W4:Y:S04]  /*62760*/  LDL.LU R9, [R1+0x514] ;  /* 0x0005140001097983 */ /* 0x000f280000300800 */
[----:B0-----:R-:W4:Y:S04]  /*62770*/  LDL.LU R10, [R1+0x518] ;  /* 0x00051800010a7983 */ /* 0x001f280000300800 */
[----:B------:R-:W4:Y:S04]  /*62780*/  LDL.LU R11, [R1+0x51c] ;  /* 0x00051c00010b7983 */ /* 0x000f280000300800 */
[----:B---3--:R-:W-:Y:S04]  /*62790*/  STL.64 [R1+0x24e0], R6 ;  /* 0x0024e00601007387 */ /* 0x008fe80000100a00 */
[----:B------:R0:W-:Y:S04]  /*627a0*/  STL.64 [R1+0x24d8], R4 ;  /* 0x0024d80401007387 */ /* 0x0001e80000100a00 */
        /* <DEDUP_REMOVED lines=10> */
[----:B------:R-:W0:Y:S02]  /*62850*/  S2R R2, SR_TID.X ;  /* 0x0000000000027919 */ /* 0x000e240000002100 */
[C---:B0-----:R-:W-:Y:S01]  /*62860*/  LOP3.LUT R3, R2.reuse, 0x7, RZ, 0xc0, !PT ;  /* 0x0000000702037812 */ /* 0x041fe200078ec0ff */
[----:B------:R-:W-:-:S04]  /*62870*/  IMAD.SHL.U32 R27, R2, 0x2, RZ ;  /* 0x00000002021b7824 */ /* 0x000fc800078e00ff */
[----:B------:R-:W-:Y:S02]  /*62880*/  IMAD R3, R3, 0x90, RZ ;  /* 0x0000009003037824 */ /* 0x000fe400078e02ff */
[----:B------:R-:W-:Y:S01]  /*62890*/  IMAD.SHL.U32 R2, R2, 0x40, RZ ;  /* 0x0000004002027824 */ /* 0x000fe200078e00ff */
[----:B---3--:R-:W-:Y:S04]  /*628a0*/  STL.64 [R1+0x2510], R6 ;  /* 0x0025100601007387 */ /* 0x008fe80000100a00 */
[----:B--2---:R0:W-:Y:S04]  /*628b0*/  STL.64 [R1+0x2508], R4 ;  /* 0x0025080401007387 */ /* 0x0041e80000100a00 */
[----:B0-----:R-:W2:Y:S04]  /*628c0*/  LDL.LU R4, [R1+0x4e0] ;  /* 0x0004e00001047983 */ /* 0x001ea80000300800 */
[----:B------:R-:W2:Y:S04]  /*628d0*/  LDL.LU R5, [R1+0x4e4] ;  /* 0x0004e40001057983 */ /* 0x000ea80000300800 */
[----:B------:R-:W3:Y:S04]  /*628e0*/  LDL.LU R6, [R1+0x4e8] ;  /* 0x0004e80001067983 */ /* 0x000ee80000300800 */
[----:B------:R-:W3:Y:S01]  /*628f0*/  LDL.LU R7, [R1+0x4ec] ;  /* 0x0004ec0001077983 */ /* 0x000ee20000300800 */
[----:B------:R-:W-:-:S04]  /*62900*/  LOP3.LUT R3, R3, 0x10, R27, 0x78, !PT ;  /* 0x0000001003037812 */ /* 0x000fc800078e781b */
[----:B------:R-:W-:-:S04]  /*62910*/  LOP3.LUT R3, R3, 0x400, R2, 0xf8, !PT ;  /* 0x0000040003037812 */ /* 0x000fc800078ef802 */
[----:B------:R-:W-:-:S05]  /*62920*/  LOP3.LUT R3, R3, 0x40, RZ, 0x3c, !PT ;  /* 0x0000004003037812 */ /* 0x000fca00078e3cff */
[----:B------:R-:W0:Y:S01]  /*62930*/  LDSM.16.MT88.4 R20, [R3+UR4+0x13800] ;  /* 0x013800040314783b */ /* 0x000e220008004200 */
[C---:B----4-:R-:W-:Y:S03]  /*62940*/  HMMA.16816.F32 R16, R12.reuse, R18, R8 ;  /* 0x000000120c10723c */ /* 0x050fe60000001808 */
[----:B---3--:R-:W-:Y:S04]  /*62950*/  STL.64 [R1+0x2528], R6 ;  /* 0x0025280601007387 */ /* 0x008fe80000100a00 */
[----:B--2---:R1:W-:Y:S04]  /*62960*/  STL.64 [R1+0x2520], R4 ;  /* 0x0025200401007387 */ /* 0x0043e80000100a00 */
[----:B-1----:R-:W2:Y:S04]  /*62970*/  LDL.LU R4, [R1+0x4f0] ;  /* 0x0004f00001047983 */ /* 0x002ea80000300800 */
[----:B------:R-:W2:Y:S04]  /*62980*/  LDL.LU R5, [R1+0x4f4] ;  /* 0x0004f40001057983 */ /* 0x000ea80000300800 */
[----:B------:R-:W2:Y:S04]  /*62990*/  LDL.LU R6, [R1+0x4f8] ;  /* 0x0004f80001067983 */ /* 0x000ea80000300800 */
[----:B------:R-:W2:Y:S04]  /*629a0*/  LDL.LU R7, [R1+0x4fc] ;  /* 0x0004fc0001077983 */ /* 0x000ea80000300800 */
[----:B0-----:R0:W-:Y:S04]  /*629b0*/  STL.64 [R1+0x2368], R22 ;  /* 0x0023681601007387 */ /* 0x0011e80000100a00 */
[----:B------:R-:W-:Y:S04]  /*629c0*/  STL.64 [R1+0x2360], R20 ;  /* 0x0023601401007387 */ /* 0x000fe80000100a00 */
[----:B------:R-:W3:Y:S04]  /*629d0*/  LDL.64 R26, [R1+0x18] ;  /* 0x00001800011a7983 */ /* 0x000ee80000100a00 */
[----:B0-----:R-:W4:Y:S04]  /*629e0*/  LDL R22, [R1+0x38] ;  /* 0x0000380001167983 */ /* 0x001f280000100800 */
[----:B------:R-:W4:Y:S04]  /*629f0*/  LDL R23, [R1+0x3c] ;  /* 0x00003c0001177983 */ /* 0x000f280000100800 */
        /* <DEDUP_REMOVED lines=8> */
[----:B------:R-:W-:Y:S01]  /*62a80*/  STL.64 [R1+0x6e8], R18 ;  /* 0x0006e81201007387 */ /* 0x000fe20000100a00 */
[----:B0-----:R-:W-:Y:S02]  /*62a90*/  IMAD.MOV.U32 R17, RZ, RZ, R10 ;  /* 0x000000ffff117224 */ /* 0x001fe400078e000a */
[----:B------:R-:W-:Y:S02]  /*62aa0*/  IMAD.MOV.U32 R16, RZ, RZ, R11 ;  /* 0x000000ffff107224 */ /* 0x000fe400078e000b */
[----:B------:R-:W2:Y:S02]  /*62ab0*/  LDL.LU.64 R10, [R1+0x2530] ;  /* 0x00253000010a7983 */ /* 0x000ea40000300a00 */
        /* <DEDUP_REMOVED lines=41> */
[----:B------:R1:W-:Y:S01]  /*62d50*/  STL.64 [R1+0x358], R10 ;  /* 0x0003580a01007387 */ /* 0x0003e20000100a00 */
[----:B0-----:R-:W-:-:S03]  /*62d60*/  IMAD.MOV.U32 R9, RZ, RZ, R6 ;  /* 0x000000ffff097224 */ /* 0x001fc600078e0006 */
[----:B-1----:R-:W2:Y:S01]  /*62d70*/  LDL.LU.64 R10, [R1+0x24b0] ;  /* 0x0024b000010a7983 */ /* 0x002ea20000300a00 */
[----:B------:R-:W-:-:S03]  /*62d80*/  IMAD.MOV.U32 R8, RZ, RZ, R7 ;  /* 0x000000ffff087224 */ /* 0x000fc600078e0007 */
[----:B------:R-:W4:Y:S04]  /*62d90*/  LDL.LU.64 R6, [R1+0x24a8] ;  /* 0x0024a80001067983 */ /* 0x000f280000300a00 */
[----:B------:R-:W4:Y:S01]  /*62da0*/  LDL.LU.64 R4, [R1+0x24a0] ;  /* 0x0024a00001047983 */ /* 0x000f220000300a00 */
[----:B------:R-:W0:Y:S01]  /*62db0*/  S2R R18, SR_TID.X ;  /* 0x0000000000127919 */ /* 0x000e220000002100 */
[----:B----4-:R-:W-:Y:S02]  /*62dc0*/  HMMA.16816.F32 R4, R12, R22, R4 ;  /* 0x000000160c04723c */ /* 0x010fe40000001804 */
[----:B--2---:R-:W-:Y:S04]  /*62dd0*/  STL.64 [R1+0x2470], R10 ;  /* 0x0024700a01007387 */ /* 0x004fe80000100a00 */
[----:B------:R1:W-:Y:S04]  /*62de0*/  STL.64 [R1+0x2468], R8 ;  /* 0x0024680801007387 */ /* 0x0003e80000100a00 */
[----:B-1----:R-:W2:Y:S04]  /*62df0*/  LDL.LU R8, [R1+0x470] ;  /* 0x0004700001087983 */ /* 0x002ea80000300800 */
[----:B------:R-:W2:Y:S04]  /*62e00*/  LDL.LU R9, [R1+0x474] ;  /* 0x0004740001097983 */ /* 0x000ea80000300800 */
[----:B------:R-:W2:Y:S04]  /*62e10*/  LDL.LU R10, [R1+0x478] ;  /* 0x00047800010a7983 */ /* 0x000ea80000300800 */
[----:B------:R-:W2:Y:S04]  /*62e20*/  LDL.LU R11, [R1+0x47c] ;  /* 0x00047c00010b7983 */ /* 0x000ea80000300800 */
[----:B------:R-:W-:Y:S04]  /*62e30*/  STL.64 [R1+0x340], R4 ;  /* 0x0003400401007387 */ /* 0x000fe80000100a00 */
[----:B------:R1:W-:Y:S04]  /*62e40*/  STL.64 [R1+0x348], R6 ;  /* 0x0003480601007387 */ /* 0x0003e80000100a00 */
[----:B-1----:R-:W4:Y:S04]  /*62e50*/  LDL.LU.64 R6, [R1+0x2498] ;  /* 0x0024980001067983 */ /* 0x002f280000300a00 */
[----:B------:R-:W4:Y:S04]  /*62e60*/  LDL.LU.64 R4, [R1+0x2490] ;  /* 0x0024900001047983 */ /* 0x000f280000300a00 */
[----:B------:R1:W-:Y:S04]  /*62e70*/  STL.64 [R1+0x23a0], R22 ;  /* 0x0023a01601007387 */ /* 0x0003e80000100a00 */
[----:B-1----:R-:W4:Y:S01]  /*62e80*/  LDL.64 R22, [R1+0x28] ;  /* 0x0000280001167983 */ /* 0x002f220000100a00 */
[C---:B0-----:R-:W-:Y:S01]  /*62e90*/  LOP3.LUT R19, R18.reuse, 0x7, RZ, 0xc0, !PT ;  /* 0x0000000712137812 */ /* 0x041fe200078ec0ff */
[----:B------:R-:W-:-:S04]  /*62ea0*/  IMAD.SHL.U32 R2, R18, 0x2, RZ ;  /* 0x0000000212027824 */ /* 0x000fc800078e00ff */
[----:B------:R-:W-:Y:S02]  /*62eb0*/  IMAD R19, R19, 0x90, RZ ;  /* 0x0000009013137824 */ /* 0x000fe400078e02ff */
[----:B------:R-:W-:-:S03]  /*62ec0*/  IMAD.SHL.U32 R18, R18, 0x40, RZ ;  /* 0x0000004012127824 */ /* 0x000fc600078e00ff */
[----:B------:R-:W-:-:S04]  /*62ed0*/  LOP3.LUT R19, R19, 0x10, R2, 0x78, !PT ;  /* 0x0000001013137812 */ /* 0x000fc800078e7802 */
[----:B------:R-:W-:-:S04]  /*62ee0*/  LOP3.LUT R19, R19, 0x400, R18, 0xf8, !PT ;  /* 0x0000040013137812 */ /* 0x000fc800078ef812 */
[----:B------:R-:W-:Y:S01]  /*62ef0*/  LOP3.LUT R19, R19, 0x60, RZ, 0x3c, !PT ;  /* 0x0000006013137812 */ /* 0x000fe200078e3cff */
[----:B---3--:R-:W-:Y:S02]  /*62f00*/  IMAD.MOV.U32 R2, RZ, RZ, R26 ;  /* 0x000000ffff027224 */ /* 0x008fe400078e001a */
[----:B------:R-:W-:Y:S01]  /*62f10*/  IMAD.MOV.U32 R0, RZ, RZ, R27 ;  /* 0x000000ffff007224 */ /* 0x000fe200078e001b */
[C---:B--2---:R-:W-:Y:S01]  /*62f20*/  HMMA.16816.F32 R8, R12.reuse, R26, R8 ;  /* 0x0000001a0c08723c */ /* 0x044fe20000001808 */
[----:B------:R-:W0:Y:S05]  /*62f30*/  LDSM.16.MT88.4 R24, [R19+UR4+0x13800] ;  /* 0x013800041318783b */ /* 0x000e2a0008004200 */
[----:B----4-:R-:W-:Y:S06]  /*62f40*/  HMMA.16816.F32 R4, R12, R22, R4 ;  /* 0x000000160c04723c */ /* 0x010fec0000001804 */
[----:B------:R-:W-:-:S02]  /*62f50*/  IMAD.MOV.U32 R29, RZ, RZ, R22 ;  /* 0x000000ffff1d7224 */ /* 0x000fc400078e0016 */
[----:B------:R-:W-:-:S15]  /*62f60*/  IMAD.MOV.U32 R28, RZ, RZ, R23 ;  /* 0x000000ffff1c7224 */ /* 0x000fde00078e0017 */
[----:B------:R1:W-:Y:S04]  /*62f70*/  STL.64 [R1+0x330], R4 ;  /* 0x0003300401007387 */ /* 0x0003e80000100a00 */
[----:B------:R2:W-:Y:S04]  /*62f80*/  STL.64 [R1+0x338], R6 ;  /* 0x0003380601007387 */ /* 0x0005e80000100a00 */
[----:B-1----:R-:W3:Y:S04]  /*62f90*/  LDL.LU.64 R4, [R1+0x2488] ;  /* 0x0024880001047983 */ /* 0x002ee80000300a00 */
[----:B------:R-:W4:Y:S04]  /*62fa0*/  LDL.LU R20, [R1+0x530] ;  /* 0x0005300001147983 */ /* 0x000f280000300800 */
[----:B------:R-:W4:Y:S04]  /*62fb0*/  LDL.LU R21, [R1+0x534] ;  /* 0x0005340001157983 */ /* 0x000f280000300800 */
[----:B------:R-:W4:Y:S04]  /*62fc0*/  LDL.LU R22, [R1+0x538] ;  /* 0x0005380001167983 */ /* 0x000f280000300800 */
[----:B------:R-:W4:Y:S04]  /*62fd0*/  LDL.LU R23, [R1+0x53c] ;  /* 0x00053c0001177983 */ /* 0x000f280000300800 */
[----:B--2---:R-:W4:Y:S04]  /*62fe0*/  LDL.64 R6, [R1+0x8] ;  /* 0x0000080001067983 */ /* 0x004f280000100a00 */
[----:B------:R1:W-:Y:S04]  /*62ff0*/  STL.64 [R1+0x320], R8 ;  /* 0x0003200801007387 */ /* 0x0003e80000100a00 */
[----:B------:R-:W-:Y:S04]  /*63000*/  STL.64 [R1+0x328], R10 ;  /* 0x0003280a01007387 */ /* 0x000fe80000100a00 */
[----:B0-----:R-:W-:Y:S04]  /*63010*/  STL [R1+0x2264], R24 ;  /* 0x0022641801007387 */ /* 0x001fe80000100800 */
[----:B------:R-:W-:Y:S04]  /*63020*/  STL [R1+0x2260], R25 ;  /* 0x0022601901007387 */ /* 0x000fe80000100800 */
[----:B------:R0:W-:Y:S04]  /*63030*/  STL [R1+0x225c], R26 ;  /* 0x00225c1a01007387 */ /* 0x0001e80000100800 */
[----:B------:R2:W-:Y:S04]  /*63040*/  STL [R1+0x2258], R27 ;  /* 0x0022581b01007387 */ /* 0x0005e80000100800 */
[----:B-1----:R-:W3:Y:S04]  /*63050*/  LDL.LU R8, [R1+0x520] ;  /* 0x0005200001087983 */ /* 0x002ee80000300800 */
[----:B------:R-:W3:Y:S01]  /*63060*/  LDL.LU R9, [R1+0x524] ;  /* 0x0005240001097983 */ /* 0x000ee20000300800 */
[----:B0-----:R-:W-:-:S02]  /*63070*/  IMAD.MOV.U32 R26, RZ, RZ, R17 ;  /* 0x000000ffff1a7224 */ /* 0x001fc400078e0011 */
[----:B--2---:R-:W-:Y:S01]  /*63080*/  IMAD.MOV.U32 R27, RZ, RZ, R16 ;  /* 0x000000ffff1b7224 */ /* 0x004fe200078e0010 */
[----:B------:R-:W2:Y:S04]  /*63090*/  LDL.LU R10, [R1+0x528] ;  /* 0x00052800010a7983 */ /* 0x000ea80000300800 */
[----:B------:R-:W2:Y:S04]  /*630a0*/  LDL.LU R11, [R1+0x52c] ;  /* 0x00052c00010b7983 */ /* 0x000ea80000300800 */
[----:B------:R0:W-:Y:S04]  /*630b0*/  STL.64 [R1+0x2420], R26 ;  /* 0x0024201a01007387 */ /* 0x0001e80000100a00 */
[----:B------:R-:W4:Y:S04]  /*630c0*/  LDL.LU R24, [R1+0x430] ;  /* 0x0004300001187983 */ /* 0x000f280000300800 */
[----:B------:R-:W4:Y:S04]  /*630d0*/  LDL.LU R25, [R1+0x434] ;  /* 0x0004340001197983 */ /* 0x000f280000300800 */
[----:B0-----:R-:W3:Y:S04]  /*630e0*/  LDL.LU R26, [R1+0x438] ;  /* 0x00043800011a7983 */ /* 0x001ee80000300800 */
[----:B------:R-:W3:Y:S04]  /*630f0*/  LDL.LU R27, [R1+0x43c] ;  /* 0x00043c00011b7983 */ /* 0x000ee80000300800 */
[----:B------:R-:W2:Y:S04]  /*63100*/  LDL.LU R16, [R1+0x460] ;  /* 0x0004600001107983 */ /* 0x000ea80000300800 */
[----:B------:R-:W2:Y:S04]  /*63110*/  LDL.LU R17, [R1+0x464] ;  /* 0x0004640001117983 */ /* 0x000ea80000300800 */
[----:B------:R-:W2:Y:S04]  /*63120*/  LDL.LU R18, [R1+0x468] ;  /* 0x0004680001127983 */ /* 0x000ea80000300800 */
[----:B------:R-:W2:Y:S04]  /*63130*/  LDL.LU R19, [R1+0x46c] ;  /* 0x00046c0001137983 */ /* 0x000ea80000300800 */
[----:B---3--:R0:W-:Y:S04]  /*63140*/  STL.64 [R1+0x2430], R26 ;  /* 0x0024301a01007387 */ /* 0x0081e80000100a00 */
[----:B----4-:R-:W-:Y:S04]  /*63150*/  STL.64 [R1+0x2428], R24 ;  /* 0x0024281801007387 */ /* 0x010fe80000100a00 */
[----:B0-----:R-:W3:Y:S04]  /*63160*/  LDL R26, [R1+0xc8] ;  /* 0x0000c800011a7983 */ /* 0x001ee80000100800 */
[----:B------:R-:W3:Y:S01]  /*63170*/  LDL R27, [R1+0xcc] ;  /* 0x0000cc00011b7983 */ /* 0x000ee20000100800 */
[----:B------:R-:W-:Y:S03]  /*63180*/  HMMA.16816.F32 R20, R12, R6, R20 ;  /* 0x000000060c14723c */ /* 0x000fe60000001814 */
[----:B---3--:R-:W-:-:S15]  /*63190*/  STL.64 [R1+0x2440], R26 ;  /* 0x0024401a01007387 */ /* 0x008fde0000100a00 */
[----:B------:R-:W-:-:S05]  /*631a0*/  NOP ;  /* 0x0000000000007918 */ /* 0x000fca0000000000 */
[----:B------:R0:W-:Y:S04]  /*631b0*/  STL.64 [R1+0x310], R20 ;  /* 0x0003101401007387 */ /* 0x0001e80000100a00 */
[----:B------:R-:W-:Y:S01]  /*631c0*/  STL.64 [R1+0x318], R22 ;  /* 0x0003181601007387 */ /* 0x000fe20000100a00 */
[----:B0-----:R-:W-:Y:S02]  /*631d0*/  IMAD.MOV.U32 R21, RZ, RZ, R6 ;  /* 0x000000ffff157224 */ /* 0x001fe400078e0006 */
[----:B------:R-:W-:Y:S02]  /*631e0*/  IMAD.MOV.U32 R20, RZ, RZ, R7 ;  /* 0x000000ffff147224 */ /* 0x000fe400078e0007 */
[----:B------:R-:W3:Y:S04]  /*631f0*/  LDL.LU.64 R6, [R1+0x2480] ;  /* 0x0024800001067983 */ /* 0x000ee80000300a00 */
[----:B------:R0:W-:Y:S04]  /*63200*/  STL.64 [R1+0x2438], R20 ;  /* 0x0024381401007387 */ /* 0x0001e80000100a00 */
[----:B0-----:R-:W4:Y:S04]  /*63210*/  LDL.LU R20, [R1+0x440] ;  /* 0x0004400001147983 */ /* 0x001f280000300800 */
[----:B------:R-:W4:Y:S01]  /*63220*/  LDL.LU R21, [R1+0x444] ;  /* 0x0004440001157983 */ /* 0x000f220000300800 */
[----:B---3--:R-:W-:-:S02]  /*63230*/  IMAD.MOV.U32 R22, RZ, RZ, R6 ;  /* 0x000000ffff167224 */ /* 0x008fc400078e0006 */
[----:B------:R-:W-:Y:S01]  /*63240*/  IMAD.MOV.U32 R23, RZ, RZ, R7 ;  /* 0x000000ffff177224 */ /* 0x000fe200078e0007 */
[----:B------:R-:W2:Y:S04]  /*63250*/  LDL.LU R6, [R1+0x247c] ;  /* 0x00247c0001067983 */ /* 0x000ea80000300800 */
[----:B------:R-:W2:Y:S04]  /*63260*/  LDL.LU R7, [R1+0x2478] ;  /* 0x0024780001077983 */ /* 0x000ea80000300800 */
[----:B------:R-:W-:Y:S01]  /*63270*/  STL.64 [R1+0x2450], R22 ;  /* 0x0024501601007387 */ /* 0x000fe20000100a00 */
[----:B------:R-:W-:-:S03]  /*63280*/  IMAD.MOV.U32 R26, RZ, RZ, R5 ;  /* 0x000000ffff1a7224 */ /* 0x000fc600078e0005 */
[----:B----4-:R0:W-:Y:S04]  /*63290*/  STL.64 [R1+0x2448], R20 ;  /* 0x0024481401007387 */ /* 0x0101e80000100a00 */
[----:B0-----:R-:W3:Y:S04]  /*632a0*/  LDL.LU R20, [R1+0x450] ;  /* 0x0004500001147983 */ /* 0x001ee80000300800 */
[----:B------:R-:W3:Y:S04]  /*632b0*/  LDL.LU R21, [R1+0x454] ;  /* 0x0004540001157983 */ /* 0x000ee80000300800 */
[----:B------:R-:W3:Y:S04]  /*632c0*/  LDL.LU R22, [R1+0x458] ;  /* 0x0004580001167983 */ /* 0x000ee80000300800 */
[----:B------:R-:W3:Y:S01]  /*632d0*/  LDL.LU R23, [R1+0x45c] ;  /* 0x00045c0001177983 */ /* 0x000ee20000300800 */
[----:B--2---:R-:W-:-:S15]  /*632e0*/  HMMA.16816.F32 R8, R12, R6, R8 ;  /* 0x000000060c08723c */ /* 0x004fde0000001808 */
[----:B------:R-:W-:-:S08]  /*632f0*/  NOP ;  /* 0x0000000000007918 */ /* 0x000fd00000000000 */
[----:B------:R-:W-:Y:S01]  /*63300*/  STL.64 [R1+0x300], R8 ;  /* 0x0003000801007387 */ /* 0x000fe20000100a00 */
[----:B------:R-:W-:-:S03]  /*63310*/  IMAD.MOV.U32 R5, RZ, RZ, R10 ;  /* 0x000000ffff057224 */ /* 0x000fc600078e000a */
[----:B------:R0:W-:Y:S04]  /*63320*/  STL.64 [R1+0x308], R10 ;  /* 0x0003080a01007387 */ /* 0x0001e80000100a00 */
[----:B0-----:R-:W2:Y:S01]  /*63330*/  LDL.LU.64 R10, [R1+0x2470] ;  /* 0x00247000010a7983 */ /* 0x001ea20000300a00 */
[----:B------:R-:W-:Y:S02]  /*63340*/  IMAD.MOV.U32 R27, RZ, RZ, R4 ;  /* 0x000000ffff1b7224 */ /* 0x000fe400078e0004 */
[----:B------:R-:W-:Y:S02]  /*63350*/  IMAD.MOV.U32 R4, RZ, RZ, R8 ;  /* 0x000000ffff047224 */ /* 0x000fe400078e0008 */
[----:B------:R-:W4:Y:S04]  /*63360*/  LDL.LU.64 R8, [R1+0x2468] ;  /* 0x0024680001087983 */ /* 0x000f280000300a00 */
[----:B------:R0:W-:Y:S04]  /*63370*/  STL [R1+0x1ee0], R4 ;  /* 0x001ee00401007387 */ /* 0x0001e80000100800 */
[----:B------:R1:W-:Y:S04]  /*63380*/  STL [R1+0x1edc], R5 ;  /* 0x001edc0501007387 */ /* 0x0003e80000100800 */
[----:B------:R3:W-:Y:S04]  /*63390*/  STL.64 [R1+0x2378], R6 ;  /* 0x0023780601007387 */ /* 0x0007e80000100a00 */
[----:B0-----:R-:W4:Y:S04]  /*633a0*/  LDL.LU R4, [R1+0x420] ;  /* 0x0004200001047983 */ /* 0x001f280000300800 */
[----:B-1----:R-:W4:Y:S04]  /*633b0*/  LDL.LU R5, [R1+0x424] ;  /* 0x0004240001057983 */ /* 0x002f280000300800 */
[----:B---3--:R-:W3:Y:S04]  /*633c0*/  LDL.LU R6, [R1+0x428] ;  /* 0x0004280001067983 */ /* 0x008ee80000300800 */
[----:B------:R-:W3:Y:S01]  /*633d0*/  LDL.LU R7, [R1+0x42c] ;  /* 0x00042c0001077983 */ /* 0x000ee20000300800 */
[----:B--2---:R-:W-:Y:S03]  /*633e0*/  HMMA.16816.F32 R12, R12, R10, R16 ;  /* 0x0000000a0c0c723c */ /* 0x004fe60000001810 */
[----:B------:R-:W2:Y:S04]  /*633f0*/  LDL.LU.64 R18, [R1+0x2460] ;  /* 0x0024600001127983 */ /* 0x000ea80000300a00 */
[----:B------:R-:W2:-:S15]  /*63400*/  LDL.LU.64 R16, [R1+0x2458] ;  /* 0x0024580001107983 */ /* 0x000e9e0000300a00 */
[----:B------:R-:W-:-:S01]  /*63410*/  NOP ;  /* 0x0000000000007918 */ /* 0x000fc20000000000 */
[----:B------:R-:W-:Y:S04]  /*63420*/  STL.64 [R1+0x2f0], R12 ;  /* 0x0002f00c01007387 */ /* 0x000fe80000100a00 */
[----:B------:R0:W-:Y:S04]  /*63430*/  STL.64 [R1+0x2f8], R14 ;  /* 0x0002f80e01007387 */ /* 0x0001e80000100a00 */
[----:B0-----:R-:W4:Y:S04]  /*63440*/  LDL R14, [R1+0xb8] ;  /* 0x0000b800010e7983 */ /* 0x001f280000100800 */
[----:B------:R-:W4:Y:S04]  /*63450*/  LDL R15, [R1+0xbc] ;  /* 0x0000bc00010f7983 */ /* 0x000f280000100800 */
[----:B------:R-:W-:Y:S01]  /*63460*/  STL.64 [R1+0x2370], R10 ;  /* 0x0023700a01007387 */ /* 0x000fe20000100a00 */
        /* <DEDUP_REMOVED lines=12> */
[----:B0-----:R-:W4:Y:S04]  /*63530*/  LDL.LU.64 R26, [R1+0x2430] ;  /* 0x00243000011a7983 */ /* 0x001f280000300a00 */
[----:B------:R-:W4:Y:S02]  /*63540*/  LDL.LU.64 R24, [R1+0x2428] ;  /* 0x0024280001187983 */ /* 0x000f240000300a00 */
[----:B----4-:R-:W-:Y:S02]  /*63550*/  HMMA.16816.F32 R12, R16, R14, R24 ;  /* 0x0000000e100c723c */ /* 0x010fe40000001818 */
[----:B------:R-:W3:Y:S01]  /*63560*/  LDL.LU.64 R26, [R1+0x2420] ;  /* 0x00242000011a7983 */ /* 0x000ee20000300a00 */
[----:B------:R-:W-:-:S02]  /*63570*/  IMAD.MOV.U32 R22, RZ, RZ, R9 ;  /* 0x000000ffff167224 */ /* 0x000fc400078e0009 */
[----:B------:R-:W-:-:S15]  /*63580*/  IMAD.MOV.U32 R23, RZ, RZ, R8 ;  /* 0x000000ffff177224 */ /* 0x000fde00078e0008 */
[----:B------:R-:W-:-:S03]  /*63590*/  NOP ;  /* 0x0000000000007918 */ /* 0x000fc60000000000 */
[----:B------:R-:W-:Y:S04]  /*635a0*/  STL.64 [R1+0x6f0], R12 ;  /* 0x0006f00c01007387 */ /* 0x000fe80000100a00 */
[----:B------:R-:W-:Y:S01]  /*635b0*/  STL.64 [R1+0x6f8], R14 ;  /* 0x0006f80e01007387 */ /* 0x000fe20000100a00 */
[----:B---3--:R-:W-:-:S15]  /*635c0*/  HMMA.16816.F32 R4, R16, R26, R4 ;  /* 0x0000001a1004723c */ /* 0x008fde0000001804 */
[----:B------:R-:W-:-:S08]  /*635d0*/  NOP ;  /* 0x0000000000007918 */ /* 0x000fd00000000000 */
[----:B------:R-:W-:Y:S04]  /*635e0*/  STL.64 [R1+0x6c0], R4 ;  /* 0x0006c00401007387 */ /* 0x000fe80000100a00 */
[----:B------:R-:W-:Y:S04]  /*635f0*/  STL.64 [R1+0x6c8], R6 ;  /* 0x0006c80601007387 */ /* 0x000fe80000100a00 */
[----:B------:R0:W-:Y:S04]  /*63600*/  STL.64 [R1+0x23b8], R22 ;  /* 0x0023b81601007387 */ /* 0x0001e80000100a00 */
[----:B------:R-:W3:Y:S04]  /*63610*/  LDL.LU R8, [R1+0x3b0] ;  /* 0x0003b00001087983 */ /* 0x000ee80000300800 */
[----:B------:R-:W3:Y:S04]  /*63620*/  LDL.LU R9, [R1+0x3b4] ;  /* 0x0003b40001097983 */ /* 0x000ee80000300800 */
[----:B------:R-:W4:Y:S04]  /*63630*/  LDL.LU R10, [R1+0x3b8] ;  /* 0x0003b800010a7983 */ /* 0x000f280000300800 */
[----:B------:R-:W4:Y:S04]  /*63640*/  LDL.LU R11, [R1+0x3bc] ;  /* 0x0003bc00010b7983 */ /* 0x000f280000300800 */
[----:B0-----:R-:W2:Y:S01]  /*63650*/  LDL R22, [R1+0x58] ;  /* 0x0000580001167983 */ /* 0x001ea20000100800 */
[----:B------:R-:W-:-:S03]  /*63660*/  IMAD.MOV.U32 R23, RZ, RZ, R3 ;  /* 0x000000ffff177224 */ /* 0x000fc600078e0003 */
[----:B------:R-:W3:Y:S04]  /*63670*/  LDL.LU R3, [R1+0x241c] ;  /* 0x00241c0001037983 */ /* 0x000ee80000300800 */
[----:B--2---:R-:W-:Y:S04]  /*63680*/  STL.64 [R1+0x23d0], R22 ;  /* 0x0023d01601007387 */ /* 0x004fe80000100a00 */
[----:B----4-:R-:W-:Y:S04]  /*63690*/  STL.64 [R1+0x23b0], R10 ;  /* 0x0023b00a01007387 */ /* 0x010fe80000100a00 */
[----:B---3--:R0:W-:Y:S04]  /*636a0*/  STL.64 [R1+0x23a8], R8 ;  /* 0x0023a80801007387 */ /* 0x0081e80000100a00 */
[----:B0-----:R-:W2:Y:S04]  /*636b0*/  LDL.LU R8, [R1+0x3c0] ;  /* 0x0003c00001087983 */ /* 0x001ea80000300800 */
[----:B------:R-:W2:Y:S04]  /*636c0*/  LDL.LU R9, [R1+0x3c4] ;  /* 0x0003c40001097983 */ /* 0x000ea80000300800 */
[----:B------:R-:W3:Y:S04]  /*636d0*/  LDL.LU R10, [R1+0x3c8] ;  /* 0x0003c800010a7983 */ /* 0x000ee80000300800 */
[----:B------:R-:W3:Y:S04]  /*636e0*/  LDL.LU R11, [R1+0x3cc] ;  /* 0x0003cc00010b7983 */ /* 0x000ee80000300800 */
[----:B------:R-:W4:Y:S04]  /*636f0*/  LDL R26, [R1+0x98] ;  /* 0x00009800011a7983 */ /* 0x000f280000100800 */
[----:B------:R-:W4:Y:S04]  /*63700*/  LDL R27, [R1+0x9c] ;  /* 0x00009c00011b7983 */ /* 0x000f280000100800 */
[----:B------:R-:W4:Y:S04]  /*63710*/  LDL.LU R4, [R1+0x410] ;  /* 0x0004100001047983 */ /* 0x000f280000300800 */
[----:B------:R-:W4:Y:S04]  /*63720*/  LDL.LU R5, [R1+0x414] ;  /* 0x0004140001057983 */ /* 0x000f280000300800 */
[----:B------:R-:W4:Y:S04]  /*63730*/  LDL.LU R6, [R1+0x418] ;  /* 0x0004180001067983 */ /* 0x000f280000300800 */
[----:B------:R-:W4:Y:S04]  /*63740*/  LDL.LU R7, [R1+0x41c] ;  /* 0x00041c0001077983 */ /* 0x000f280000300800 */
[----:B------:R-:W2:Y:S04]  /*63750*/  LDL R22, [R1+0x68] ;  /* 0x0000680001167983 */ /* 0x000ea80000100800 */
[----:B------:R-:W2:Y:S04]  /*63760*/  LDL R23, [R1+0x6c] ;  /* 0x00006c0001177983 */ /* 0x000ea80000100800 */
[----:B--2---:R-:W-:Y:S04]  /*63770*/  STL.64 [R1+0x23e8], R22 ;  /* 0x0023e81601007387 */ /* 0x004fe80000100a00 */
[----:B---3--:R-:W-:Y:S04]  /*63780*/  STL.64 [R1+0x23c8], R10 ;  /* 0x0023c80a01007387 */ /* 0x008fe80000100a00 */
[----:B------:R0:W-:Y:S04]  /*63790*/  STL.64 [R1+0x23c0], R8 ;  /* 0x0023c00801007387 */ /* 0x0001e80000100a00 */
[----:B0-----:R-:W2:Y:S04]  /*637a0*/  LDL.LU R8, [R1+0x3d0] ;  /* 0x0003d00001087983 */ /* 0x001ea80000300800 */
[----:B------:R-:W2:Y:S04]  /*637b0*/  LDL.LU R9, [R1+0x3d4] ;  /* 0x0003d40001097983 */ /* 0x000ea80000300800 */
[----:B------:R-:W3:Y:S04]  /*637c0*/  LDL.LU R10, [R1+0x3d8] ;  /* 0x0003d800010a7983 */ /* 0x000ee80000300800 */
[----:B------:R-:W3:Y:S04]  /*637d0*/  LDL.LU R11, [R1+0x3dc] ;  /* 0x0003dc00010b7983 */ /* 0x000ee80000300800 */
[----:B------:R-:W4:Y:S01]  /*637e0*/  LDL R22, [R1+0x78] ;  /* 0x0000780001167983 */ /* 0x000f220000100800 */
[----:B------:R-:W-:-:S03]  /*637f0*/  IMAD.MOV.U32 R23, RZ, RZ, R3 ;  /* 0x000000ffff177224 */ /* 0x000fc600078e0003 */
[----:B------:R-:W2:Y:S04]  /*63800*/  LDL.LU R3, [R1+0x2418] ;  /* 0x0024180001037983 */ /* 0x000ea80000300800 */
[----:B----4-:R0:W-:Y:S04]  /*63810*/  STL.64 [R1+0x2400], R22 ;  /* 0x0024001601007387 */ /* 0x0101e80000100a00 */
[----:B0-----:R-:W4:Y:S04]  /*63820*/  LDL.LU.64 R22, [R1+0x88] ;  /* 0x0000880001167983 */ /* 0x001f280000300a00 */
[----:B---3--:R-:W-:Y:S04]  /*63830*/  STL.64 [R1+0x23e0], R10 ;  /* 0x0023e00a01007387 */ /* 0x008fe80000100a00 */
[----:B--2---:R0:W-:Y:S04]  /*63840*/  STL.64 [R1+0x23d8], R8 ;  /* 0x0023d80801007387 */ /* 0x0041e80000100a00 */
[----:B0-----:R-:W2:Y:S04]  /*63850*/  LDL.LU R8, [R1+0x3e0] ;  /* 0x0003e00001087983 */ /* 0x001ea80000300800 */
[----:B------:R-:W2:Y:S04]  /*63860*/  LDL.LU R9, [R1+0x3e4] ;  /* 0x0003e40001097983 */ /* 0x000ea80000300800 */
[----:B------:R-:W3:Y:S04]  /*63870*/  LDL.LU R10, [R1+0x3e8] ;  /* 0x0003e800010a7983 */ /* 0x000ee80000300800 */
[----:B------:R-:W3:Y:S01]  /*63880*/  LDL.LU R11, [R1+0x3ec] ;  /* 0x0003ec00010b7983 */ /* 0x000ee20000300800 */
[----:B------:R-:W-:Y:S03]  /*63890*/  HMMA.16816.F32 R4, R16, R26, R4 ;  /* 0x0000001a1004723c */ /* 0x000fe60000001804 */
        /* <DEDUP_REMOVED lines=13> */
[----:B------:R0:W-:Y:S02]  /*63970*/  STL.64 [R1+0x688], R6 ;  /* 0x0006880601007387 */ /* 0x0001e40000100a00 */
[----:B0-----:R-:W-:-:S02]  /*63980*/  IMAD.MOV.U32 R6, RZ, RZ, R21 ;  /* 0x000000ffff067224 */ /* 0x001fc400078e0015 */
[----:B------:R-:W-:-:S05]  /*63990*/  IMAD.MOV.U32 R7, RZ, RZ, R20 ;  /* 0x000000ffff077224 */ /* 0x000fca00078e0014 */
[----:B------:R0:W-:Y:S04]  /*639a0*/  STL.64 [R1+0x2380], R6 ;  /* 0x0023800601007387 */ /* 0x0001e80000100a00 */
[----:B------:R-:W3:Y:S04]  /*639b0*/  LDL.LU R12, [R1+0x380] ;  /* 0x00038000010c7983 */ /* 0x000ee80000300800 */
[----:B------:R-:W3:Y:S04]  /*639c0*/  LDL.LU R13, [R1+0x384] ;  /* 0x00038400010d7983 */ /* 0x000ee80000300800 */
[----:B------:R-:W3:Y:S04]  /*639d0*/  LDL.LU R14, [R1+0x388] ;  /* 0x00038800010e7983 */ /* 0x000ee80000300800 */
[----:B------:R-:W3:Y:S01]  /*639e0*/  LDL.LU R15, [R1+0x38c] ;  /* 0x00038c00010f7983 */ /* 0x000ee20000300800 */
[----:B0-----:R-:W-:-:S02]  /*639f0*/  IMAD.MOV.U32 R6, RZ, RZ, R2 ;  /* 0x000000ffff067224 */ /* 0x001fc400078e0002 */
[----:B------:R-:W-:Y:S02]  /*63a00*/  IMAD.MOV.U32 R7, RZ, RZ, R0 ;  /* 0x000000ffff077224 */ /* 0x000fe400078e0000 */
[----:B----4-:R-:W-:Y:S02]  /*63a10*/  IMAD.MOV.U32 R2, RZ, RZ, R22 ;  /* 0x000000ffff027224 */ /* 0x010fe400078e0016 */
[----:B------:R-:W-:Y:S01]  /*63a20*/  IMAD.MOV.U32 R0, RZ, RZ, R23 ;  /* 0x000000ffff007224 */ /* 0x000fe200078e0017 */
[C---:B--2---:R-:W-:Y:S01]  /*63a30*/  HMMA.16816.F32 R8, R16.reuse, R22, R8 ;  /* 0x000000161008723c */ /* 0x044fe20000001808 */
[----:B---3--:R-:W-:Y:S04]  /*63a40*/  STL.64 [R1+0x2390], R14 ;  /* 0x0023900e01007387 */ /* 0x008fe80000100a00 */
[----:B------:R-:W-:Y:S04]  /*63a50*/  STL.64 [R1+0x2388], R12 ;  /* 0x0023880c01007387 */ /* 0x000fe80000100a00 */
[----:B------:R0:W-:Y:S04]  /*63a60*/  STL.64 [R1+0x2398], R6 ;  /* 0x0023980601007387 */ /* 0x0001e80000100a00 */
[----:B------:R-:W2:Y:S04]  /*63a70*/  LDL.LU R4, [R1+0x3a0] ;  /* 0x0003a00001047983 */ /* 0x000ea80000300800 */
[----:B------:R-:W2:Y:S04]  /*63a80*/  LDL.LU R5, [R1+0x3a4] ;  /* 0x0003a40001057983 */ /* 0x000ea80000300800 */
[----:B0-----:R-:W2:Y:S04]  /*63a90*/  LDL.LU R6, [R1+0x3a8] ;  /* 0x0003a80001067983 */ /* 0x001ea80000300800 */
        /* <DEDUP_REMOVED lines=8> */
[----:B------:R-:W4:Y:S04]  /*63b20*/  LDL.LU.64 R8, [R1+0x2408] ;  /* 0x0024080001087983 */ /* 0x000f280000300a00 */
[----:B------:R-:W4:Y:S02]  /*63b30*/  LDL.LU.64 R22, [R1+0x2400] ;  /* 0x0024000001167983 */ /* 0x000f240000300a00 */
[----:B----4-:R-:W-:Y:S02]  /*63b40*/  HMMA.16816.F32 R20, R16, R22, R8 ;  /* 0x000000161014723c */ /* 0x010fe40000001808 */
[----:B------:R-:W4:Y:S04]  /*63b50*/  LDL.LU.64 R10, [R1+0x23f8] ;  /* 0x0023f800010a7983 */ /* 0x000f280000300a00 */
[----:B------:R-:W4:-:S15]  /*63b60*/  LDL.LU.64 R8, [R1+0x23f0] ;  /* 0x0023f00001087983 */ /* 0x000f1e0000300a00 */
[----:B------:R-:W-:-:S02]  /*63b70*/  NOP ;  /* 0x0000000000007918 */ /* 0x000fc40000000000 */
[----:B------:R-:W-:Y:S04]  /*63b80*/  STL.64 [R1+0x610], R20 ;  /* 0x0006101401007387 */ /* 0x000fe80000100a00 */
        /* <DEDUP_REMOVED lines=22> */
[----:B0-----:R-:W4:Y:S01]  /*63cf0*/  LDL.LU.64 R22, [R1+0x23a0] ;  /* 0x0023a00001167983 */ /* 0x001f220000300a00 */
[----:B------:R-:W-:Y:S02]  /*63d00*/  IMAD.MOV.U32 R26, RZ, RZ, R29 ;  /* 0x000000ffff1a7224 */ /* 0x000fe400078e001d */
[----:B------:R-:W-:-:S07]  /*63d10*/  IMAD.MOV.U32 R27, RZ, RZ, R28 ;  /* 0x000000ffff1b7224 */ /* 0x000fce00078e001c */
[C---:B--2---:R-:W-:Y:S06]  /*63d20*/  HMMA.16816.F32 R24, R16.reuse, R26, R4 ;  /* 0x0000001a1018723c */ /* 0x044fec0000001804 */
[----:B----4-:R-:W-:Y:S01]  /*63d30*/  HMMA.16816.F32 R20, R16, R22, R8 ;  /* 0x000000161014723c */ /* 0x010fe20000001808 */
[----:B------:R-:W2:-:S15]  /*63d40*/  LDL.LU R8, [R1+0x370] ;  /* 0x0003700001087983 */ /* 0x000e9e0000300800 */
[----:B------:R-:W-:-:S07]  /*63d50*/  NOP ;  /* 0x0000000000007918 */ /* 0x000fce0000000000 */
[----:B------:R0:W-:Y:S04]  /*63d60*/  STL.64 [R1+0x550], R20 ;  /* 0x0005501401007387 */ /* 0x0001e80000100a00 */
[----:B------:R1:W-:Y:S04]  /*63d70*/  STL.64 [R1+0x558], R22 ;  /* 0x0005581601007387 */ /* 0x0003e80000100a00 */
[----:B------:R-:W2:Y:S04]  /*63d80*/  LDL.LU R9, [R1+0x374] ;  /* 0x0003740001097983 */ /* 0x000ea80000300800 */
[----:B------:R-:W2:Y:S04]  /*63d90*/  LDL.LU R10, [R1+0x378] ;  /* 0x00037800010a7983 */ /* 0x000ea80000300800 */
[----:B------:R-:W2:Y:S04]  /*63da0*/  LDL.LU R11, [R1+0x37c] ;  /* 0x00037c00010b7983 */ /* 0x000ea80000300800 */
[----:B0-----:R-:W4:Y:S04]  /*63db0*/  LDL.LU R20, [R1+0x2e0] ;  /* 0x0002e00001147983 */ /* 0x001f280000300800 */
[----:B------:R-:W4:Y:S04]  /*63dc0*/  LDL.LU R21, [R1+0x2e4] ;  /* 0x0002e40001157983 */ /* 0x000f280000300800 */
[----:B-1----:R-:W4:Y:S04]  /*63dd0*/  LDL.LU R22, [R1+0x2e8] ;  /* 0x0002e80001167983 */ /* 0x002f280000300800 */
[----:B------:R-:W4:Y:S04]  /*63de0*/  LDL.LU R23, [R1+0x2ec] ;  /* 0x0002ec0001177983 */ /* 0x000f280000300800 */
[----:B------:R-:W3:Y:S04]  /*63df0*/  LDL.LU.64 R6, [R1+0x2398] ;  /* 0x0023980001067983 */ /* 0x000ee80000300a00 */
[----:B------:R0:W-:Y:S04]  /*63e00*/  STL.64 [R1+0x520], R24 ;  /* 0x0005201801007387 */ /* 0x0001e80000100a00 */
[----:B------:R1:W-:Y:S04]  /*63e10*/  STL.64 [R1+0x528], R26 ;  /* 0x0005281a01007387 */ /* 0x0003e80000100a00 */
[----:B0-----:R-:W2:Y:S04]  /*63e20*/  LDL.LU R24, [R1+0x2a0] ;  /* 0x0002a00001187983 */ /* 0x001ea80000300800 */
[----:B------:R-:W2:Y:S04]  /*63e30*/  LDL.LU R25, [R1+0x2a4] ;  /* 0x0002a40001197983 */ /* 0x000ea80000300800 */
[----:B-1----:R-:W4:Y:S04]  /*63e40*/  LDL.LU R26, [R1+0x2a8] ;  /* 0x0002a800011a7983 */ /* 0x002f280000300800 */
        /* <DEDUP_REMOVED lines=8> */
[----:B----4-:R0:W-:Y:S04]  /*63ed0*/  STL.64 [R1+0x2350], R26 ;  /* 0x0023501a01007387 */ /* 0x0101e80000100a00 */
[----:B--2---:R-:W-:Y:S04]  /*63ee0*/  STL.64 [R1+0x2348], R24 ;  /* 0x0023481801007387 */ /* 0x004fe80000100a00 */
[----:B0-----:R-:W2:Y:S04]  /*63ef0*/  LDL.LU.64 R26, [R1+0xd8] ;  /* 0x0000d800011a7983 */ /* 0x001ea80000300a00 */
[----:B------:R-:W3:Y:S04]  /*63f00*/  LDL.LU.64 R14, [R1+0x2390] ;  /* 0x00239000010e7983 */ /* 0x000ee80000300a00 */
[----:B------:R-:W3:Y:S04]  /*63f10*/  LDL.LU.64 R12, [R1+0x2388] ;  /* 0x00238800010c7983 */ /* 0x000ee80000300a00 */
[----:B------:R-:W-:Y:S04]  /*63f20*/  STL.64 [R1+0x500], R4 ;  /* 0x0005000401007387 */ /* 0x000fe80000100a00 */
[----:B------:R0:W-:Y:S04]  /*63f30*/  STL.64 [R1+0x508], R6 ;  /* 0x0005080601007387 */ /* 0x0001e80000100a00 */
[----:B0-----:R-:W3:Y:S02]  /*63f40*/  LDL.LU.64 R6, [R1+0x2380] ;  /* 0x0023800001067983 */ /* 0x001ee40000300a00 */
[----:B---3--:R-:W-:-:S15]  /*63f50*/  HMMA.16816.F32 R4, R16, R6, R12 ;  /* 0x000000061004723c */ /* 0x008fde000000180c */
[----:B------:R-:W-:-:S08]  /*63f60*/  NOP ;  /* 0x0000000000007918 */ /* 0x000fd00000000000 */
[----:B------:R-:W-:Y:S01]  /*63f70*/  STL.64 [R1+0x450], R4 ;  /* 0x0004500401007387 */ /* 0x000fe20000100a00 */
[----:B------:R-:W-:-:S03]  /*63f80*/  IMAD.MOV.U32 R15, RZ, RZ, R6 ;  /* 0x000000ffff0f7224 */ /* 0x000fc600078e0006 */
[----:B------:R0:W-:Y:S04]  /*63f90*/  STL.64 [R1+0x458], R6 ;  /* 0x0004580601007387 */ /* 0x0001e80000100a00 */
[----:B0-----:R-:W3:Y:S01]  /*63fa0*/  LDL.LU.64 R6, [R1+0x2378] ;  /* 0x0023780001067983 */ /* 0x001ee20000300a00 */
[----:B------:R-:W-:-:S05]  /*63fb0*/  IMAD.MOV.U32 R14, RZ, RZ, R4 ;  /* 0x000000ffff0e7224 */ /* 0x000fca00078e0004 */
[----:B------:R0:W-:Y:S04]  /*63fc0*/  STL [R1+0x1ee8], R14 ;  /* 0x001ee80e01007387 */ /* 0x0001e80000100800 */
[----:B------:R1:W-:Y:S01]  /*63fd0*/  STL [R1+0x1ee4], R15 ;  /* 0x001ee40f01007387 */ /* 0x0003e20000100800 */
[----:B0-----:R-:W-:Y:S02]  /*63fe0*/  IMAD.MOV.U32 R14, RZ, RZ, R2 ;  /* 0x000000ffff0e7224 */ /* 0x001fe400078e0002 */
[----:B-1----:R-:W-:-:S05]  /*63ff0*/  IMAD.MOV.U32 R15, RZ, RZ, R0 ;  /* 0x000000ffff0f7224 */ /* 0x002fca00078e0000 */
[----:B------:R0:W-:Y:S04]  /*64000*/  STL.64 [R1+0x2358], R14 ;  /* 0x0023580e01007387 */ /* 0x0001e80000100a00 */
[----:B------:R-:W2:Y:S04]  /*64010*/  LDL.LU R12, [R1+0x2d0] ;  /* 0x0002d000010c7983 */ /* 0x000ea80000300800 */
[----:B------:R-:W2:Y:S04]  /*64020*/  LDL.LU R13, [R1+0x2d4] ;  /* 0x0002d400010d7983 */ /* 0x000ea80000300800 */
[----:B0-----:R-:W2:Y:S04]  /*64030*/  LDL.LU R14, [R1+0x2d8] ;  /* 0x0002d800010e7983 */ /* 0x001ea80000300800 */
[----:B------:R-:W2:Y:S01]  /*64040*/  LDL.LU R15, [R1+0x2dc] ;  /* 0x0002dc00010f7983 */ /* 0x000ea20000300800 */
[----:B---3--:R-:W-:-:S15]  /*64050*/  HMMA.16816.F32 R8, R16, R6, R8 ;  /* 0x000000061008723c */ /* 0x008fde0000001808 */
[----:B------:R-:W-:-:S08]  /*64060*/  NOP ;  /* 0x0000000000007918 */ /* 0x000fd00000000000 */
[----:B------:R-:W-:Y:S04]  /*64070*/  STL.64 [R1+0x430], R8 ;  /* 0x0004300801007387 */ /* 0x000fe80000100a00 */
[----:B------:R0:W-:Y:S04]  /*64080*/  STL.64 [R1+0x438], R10 ;  /* 0x0004380a01007387 */ /* 0x0001e80000100a00 */
[----:B0-----:R-:W3:Y:S04]  /*64090*/  LDL.LU.64 R10, [R1+0x2370] ;  /* 0x00237000010a7983 */ /* 0x001ee80000300a00 */
[----:B------:R0:W-:Y:S04]  /*640a0*/  STL.64 [R1+0x2318], R6 ;  /* 0x0023180601007387 */ /* 0x0001e80000100a00 */
[----:B0-----:R-:W4:Y:S01]  /*640b0*/  LDL.LU.64 R6, [R1+0xa8] ;  /* 0x0000a80001067983 */ /* 0x001f220000300a00 */
[----:B---3--:R-:W-:Y:S03]  /*640c0*/  HMMA.16816.F32 R16, R16, R10, R20 ;  /* 0x0000000a1010723c */ /* 0x008fe60000001814 */
[----:B------:R-:W2:Y:S04]  /*640d0*/  LDL.LU.64 R22, [R1+0x2368] ;  /* 0x0023680001167983 */ /* 0x000ea80000300a00 */
[----:B------:R-:W2:-:S15]  /*640e0*/  LDL.LU.64 R20, [R1+0x2360] ;  /* 0x0023600001147983 */ /* 0x000e9e0000300a00 */
[----:B------:R-:W-:-:S01]  /*640f0*/  NOP ;  /* 0x0000000000007918 */ /* 0x000fc20000000000 */
[----:B------:R-:W-:Y:S04]  /*64100*/  STL.64 [R1+0x410], R16 ;  /* 0x0004101001007387 */ /* 0x000fe80000100a00 */
[----:B------:R0:W-:Y:S04]  /*64110*/  STL.64 [R1+0x418], R18 ;  /* 0x0004181201007387 */ /* 0x0001e80000100a00 */
[----:B0-----:R-:W3:Y:S04]  /*64120*/  LDL.LU.64 R18, [R1+0xb8] ;  /* 0x0000b80001127983 */ /* 0x001ee80000300a00 */
[----:B------:R0:W-:Y:S04]  /*64130*/  STL [R1+0x228c], R10 ;  /* 0x00228c0a01007387 */ /* 0x0001e80000100800 */
[----:B------:R1:W-:Y:S04]  /*64140*/  STL [R1+0x2288], R11 ;  /* 0x0022880b01007387 */ /* 0x0003e80000100800 */
[----:B------:R-:W3:Y:S04]  /*64150*/  LDL.LU R8, [R1+0x2b0] ;  /* 0x0002b00001087983 */ /* 0x000ee80000300800 */
[----:B------:R-:W3:Y:S04]  /*64160*/  LDL.LU R9, [R1+0x2b4] ;  /* 0x0002b40001097983 */ /* 0x000ee80000300800 */
[----:B0-----:R-:W3:Y:S04]  /*64170*/  LDL.LU R10, [R1+0x2b8] ;  /* 0x0002b800010a7983 */ /* 0x001ee80000300800 */
[----:B-1----:R-:W3:Y:S01]  /*64180*/  LDL.LU R11, [R1+0x2bc] ;  /* 0x0002bc00010b7983 */ /* 0x002ee20000300800 */
[----:B--2---:R-:W-:-:S15]  /*64190*/  HMMA.16816.F32 R12, R20, R26, R12 ;  /* 0x0000001a140c723c */ /* 0x004fde000000180c */
[----:B------:R-:W-:-:S08]  /*641a0*/  NOP ;  /* 0x0000000000007918 */ /* 0x000fd00000000000 */
[----:B------:R-:W-:Y:S04]  /*641b0*/  STL.64 [R1+0x750], R12 ;  /* 0x0007500c01007387 */ /* 0x000fe80000100a00 */
[----:B------:R0:W-:Y:S04]  /*641c0*/  STL.64 [R1+0x758], R14 ;  /* 0x0007580e01007387 */ /* 0x0001e80000100a00 */
[----:B0-----:R-:W2:Y:S01]  /*641d0*/  LDL.LU.64 R14, [R1+0x2358] ;  /* 0x00235800010e7983 */ /* 0x001ea20000300a00 */
[----:B------:R-:W-:Y:S02]  /*641e0*/  IMAD.MOV.U32 R12, RZ, RZ, R27 ;  /* 0x000000ffff0c7224 */ /* 0x000fe400078e001b */
[----:B------:R-:W-:-:S02]  /*641f0*/  IMAD.MOV.U32 R13, RZ, RZ, R26 ;  /* 0x000000ffff0d7224 */ /* 0x000fc400078e001a */
[----:B------:R-:W4:Y:S04]  /*64200*/  LDL.LU.64 R26, [R1+0x2350] ;  /* 0x00235000011a7983 */ /* 0x000f280000300a00 */
[----:B------:R-:W4:Y:S04]  /*64210*/  LDL.LU.64 R24, [R1+0x2348] ;  /* 0x0023480001187983 */ /* 0x000f280000300a00 */
[----:B------:R-:W-:Y:S04]  /*64220*/  STL [R1+0x226c], R12 ;  /* 0x00226c0c01007387 */ /* 0x000fe80000100800 */
[----:B------:R-:W-:Y:S04]  /*64230*/  STL [R1+0x2268], R13 ;  /* 0x0022680d01007387 */ /* 0x000fe80000100800 */
[----:B--2---:R0:W-:Y:S04]  /*64240*/  STL.64 [R1+0x2330], R14 ;  /* 0x0023300e01007387 */ /* 0x0041e80000100a00 */
[----:B0-----:R-:W4:Y:S02]  /*64250*/  LDL.LU.64 R14, [R1+0xc8] ;  /* 0x0000c800010e7983 */ /* 0x001f240000300a00 */
[----:B----4-:R-:W-:-:S15]  /*64260*/  HMMA.16816.F32 R24, R20, R14, R24 ;  /* 0x0000000e1418723c */ /* 0x010fde0000001818 */
[----:B------:R-:W-:-:S08]  /*64270*/  NOP ;  /* 0x0000000000007918 */ /* 0x000fd00000000000 */
[----:B------:R-:W-:Y:S04]  /*64280*/  STL.64 [R1+0x710], R24 ;  /* 0x0007101801007387 */ /* 0x000fe80000100a00 */
[----:B------:R0:W-:Y:S04]  /*64290*/  STL.64 [R1+0x718], R26 ;  /* 0x0007181a01007387 */ /* 0x0001e80000100a00 */
[----:B0-----:R-:W2:Y:S04]  /*642a0*/  LDL.LU.64 R26, [R1+0x2340] ;  /* 0x00234000011a7983 */ /* 0x001ea80000300a00 */
[----:B------:R-:W2:Y:S01]  /*642b0*/  LDL.LU.64 R24, [R1+0x2338] ;  /* 0x0023380001187983 */ /* 0x000ea20000300a00 */
[----:B---3--:R-:W-:Y:S01]  /*642c0*/  HMMA.16816.F32 R8, R20, R18, R8 ;  /* 0x000000121408723c */ /* 0x008fe20000001808 */
[----:B------:R-:W-:-:S02]  /*642d0*/  IMAD.MOV.U32 R28, RZ, RZ, R15 ;  /* 0x000000ffff1c7224 */ /* 0x000fc400078e000f */
[----:B------:R-:W-:-:S03]  /*642e0*/  IMAD.MOV.U32 R29, RZ, RZ, R14 ;  /* 0x000000ffff1d7224 */ /* 0x000fc600078e000e */
[----:B------:R-:W-:Y:S04]  /*642f0*/  STL [R1+0x2274], R28 ;  /* 0x0022741c01007387 */ /* 0x000fe80000100800 */
[----:B------:R-:W-:-:S13]  /*64300*/  STL [R1+0x2270], R29 ;  /* 0x0022701d01007387 */ /* 0x000fda0000100800 */
[----:B------:R-:W-:Y:S04]  /*64310*/  STL.64 [R1+0x6d0], R8 ;  /* 0x0006d00801007387 */ /* 0x000fe80000100a00 */
[----:B------:R2:W-:Y:S01]  /*64320*/  STL.64 [R1+0x6d8], R10 ;  /* 0x0006d80a01007387 */ /* 0x0005e20000100a00 */
[----:B------:R-:W-:Y:S02]  /*64330*/  IMAD.MOV.U32 R2, RZ, RZ, R19 ;  /* 0x000000ffff027224 */ /* 0x000fe400078e0013 */
[----:B------:R-:W-:-:S03]  /*64340*/  IMAD.MOV.U32 R0, RZ, RZ, R18 ;  /* 0x000000ffff007224 */ /* 0x000fc600078e0012 */
[----:B------:R-:W-:Y:S04]  /*64350*/  STL [R1+0x227c], R2 ;  /* 0x00227c0201007387 */ /* 0x000fe80000100800 */
[----:B------:R-:W-:Y:S01]  /*64360*/  STL [R1+0x2278], R0 ;  /* 0x0022780001007387 */ /* 0x000fe20000100800 */
[----:B--2---:R-:W-:-:S15]  /*64370*/  HMMA.16816.F32 R8, R20, R6, R24 ;  /* 0x000000061408723c */ /* 0x004fde0000001818 */
[----:B------:R-:W-:-:S08]  /*64380*/  NOP ;  /* 0x0000000000007918 */ /* 0x000fd00000000000 */
[----:B------:R0:W-:Y:S04]  /*64390*/  STL.64 [R1+0x6b0], R8 ;  /* 0x0006b00801007387 */ /* 0x0001e80000100a00 */
[----:B------:R1:W-:Y:S04]  /*643a0*/  STL.64 [R1+0x6b8], R10 ;  /* 0x0006b80a01007387 */ /* 0x0003e80000100a00 */
[----:B0-----:R-:W2:Y:S04]  /*643b0*/  LDL.LU R8, [R1+0x210] ;  /* 0x0002100001087983 */ /* 0x001ea80000300800 */
[----:B------:R-:W2:Y:S04]  /*643c0*/  LDL.LU R9, [R1+0x214] ;  /* 0x0002140001097983 */ /* 0x000ea80000300800 */
[----:B-1----:R-:W3:Y:S04]  /*643d0*/  LDL.LU R10, [R1+0x218] ;  /* 0x00021800010a7983 */ /* 0x002ee80000300800 */
[----:B------:R-:W3:Y:S04]  /*643e0*/  LDL.LU R11, [R1+0x21c] ;  /* 0x00021c00010b7983 */ /* 0x000ee80000300800 */
[----:B---3--:R0:W-:Y:S04]  /*643f0*/  STL.64 [R1+0x22b0], R10 ;  /* 0x0022b00a01007387 */ /* 0x0081e80000100a00 */
[----:B--2---:R-:W-:Y:S04]  /*64400*/  STL.64 [R1+0x22a8], R8 ;  /* 0x0022a80801007387 */ /* 0x004fe80000100a00 */
[----:B0-----:R-:W2:Y:S04]  /*64410*/  LDL.LU.64 R10, [R1+0x28] ;  /* 0x00002800010a7983 */ /* 0x001ea80000300a00 */
[----:B--2---:R0:W-:Y:S04]  /*64420*/  STL.64 [R1+0x22c0], R10 ;  /* 0x0022c00a01007387 */ /* 0x0041e80000100a00 */
[----:B0-----:R-:W2:Y:S04]  /*64430*/  LDL.LU.64 R10, [R1+0x38] ;  /* 0x00003800010a7983 */ /* 0x001ea80000300a00 */
[----:B--2---:R0:W-:Y:S04]  /*64440*/  STL.64 [R1+0x22d8], R10 ;  /* 0x0022d80a01007387 */ /* 0x0041e80000100a00 */
[----:B0-----:R-:W2:Y:S04]  /*64450*/  LDL.LU.64 R10, [R1+0x48] ;  /* 0x00004800010a7983 */ /* 0x001ea80000300a00 */
[----:B--2---:R-:W-:Y:S04]  /*64460*/  STL.64 [R1+0x22f0], R10 ;  /* 0x0022f00a01007387 */ /* 0x004fe80000100a00 */
[----:B------:R-:W2:Y:S04]  /*64470*/  LDL.LU.64 R18, [R1+0x8] ;  /* 0x0000080001127983 */ /* 0x000ea80000300a00 */
[----:B--2---:R0:W-:Y:S04]  /*64480*/  STL.64 [R1+0x22a0], R18 ;  /* 0x0022a01201007387 */ /* 0x0041e80000100a00 */
[----:B0-----:R-:W2:Y:S01]  /*64490*/  LDL.LU.64 R18, [R1+0x18] ;  /* 0x0000180001127983 */ /* 0x001ea20000300a00 */
[----:B------:R-:W-:-:S02]  /*644a0*/  IMAD.MOV.U32 R26, RZ, RZ, R6 ;  /* 0x000000ffff1a7224 */ /* 0x000fc400078e0006 */
[----:B------:R-:W-:Y:S01]  /*644b0*/  IMAD.MOV.U32 R27, RZ, RZ, R7 ;  /* 0x000000ffff1b7224 */ /* 0x000fe200078e0007 */
[----:B--2---:R0:W-:Y:S04]  /*644c0*/  STL.64 [R1+0x22b8], R18 ;  /* 0x0022b81201007387 */ /* 0x0041e80000100a00 */
[----:B------:R-:W2:Y:S04]  /*644d0*/  LDL.LU R16, [R1+0x220] ;  /* 0x0002200001107983 */ /* 0x000ea80000300800 */
[----:B------:R-:W2:Y:S04]  /*644e0*/  LDL.LU R17, [R1+0x224] ;  /* 0x0002240001117983 */ /* 0x000ea80000300800 */
[----:B0-----:R-:W3:Y:S04]  /*644f0*/  LDL.LU R18, [R1+0x228] ;  /* 0x0002280001127983 */ /* 0x001ee80000300800 */
[----:B------:R-:W3:Y:S04]  /*64500*/  LDL.LU R19, [R1+0x22c] ;  /* 0x00022c0001137983 */ /* 0x000ee80000300800 */
[----:B------:R-:W4:Y:S04]  /*64510*/  LDL.LU R4, [R1+0x270] ;  /* 0x0002700001047983 */ /* 0x000f280000300800 */
[----:B------:R-:W4:Y:S04]  /*64520*/  LDL.LU R5, [R1+0x274] ;  /* 0x0002740001057983 */ /* 0x000f280000300800 */
[----:B------:R-:W2:Y:S04]  /*64530*/  LDL.LU R6, [R1+0x278] ;  /* 0x0002780001067983 */ /* 0x000ea80000300800 */
[----:B------:R-:W2:Y:S04]  /*64540*/  LDL.LU R7, [R1+0x27c] ;  /* 0x00027c0001077983 */ /* 0x000ea80000300800 */
[----:B------:R-:W3:Y:S04]  /*64550*/  LDL.LU.64 R14, [R1+0x98] ;  /* 0x00009800010e7983 */ /* 0x000ee80000300a00 */
[----:B--2---:R-:W-:Y:S04]  /*64560*/  STL.64 [R1+0x2328], R6 ;  /* 0x0023280601007387 */ /* 0x004fe80000100a00 */
[----:B----4-:R0:W-:Y:S04]  /*64570*/  STL.64 [R1+0x2320], R4 ;  /* 0x0023200401007387 */ /* 0x0101e80000100a00 */
[----:B0-----:R-:W2:Y:S04]  /*64580*/  LDL.LU R4, [R1+0x280] ;  /* 0x0002800001047983 */ /* 0x001ea80000300800 */
[----:B------:R-:W2:Y:S04]  /*64590*/  LDL.LU R5, [R1+0x284] ;  /* 0x0002840001057983 */ /* 0x000ea80000300800 */
[----:B------:R-:W2:Y:S04]  /*645a0*/  LDL.LU R6, [R1+0x288] ;  /* 0x0002880001067983 */ /* 0x000ea80000300800 */
[----:B------:R-:W2:Y:S04]  /*645b0*/  LDL.LU R7, [R1+0x28c] ;  /* 0x00028c0001077983 */ /* 0x000ea80000300800 */
[----:B------:R-:W4:Y:S04]  /*645c0*/  LDL.LU.64 R10, [R1+0x58] ;  /* 0x00005800010a7983 */ /* 0x000f280000300a00 */
[----:B----4-:R0:W-:Y:S04]  /*645d0*/  STL.64 [R1+0x2308], R10 ;  /* 0x0023080a01007387 */ /* 0x0101e80000100a00 */
[----:B0-----:R-:W4:Y:S04]  /*645e0*/  LDL.LU.64 R10, [R1+0x68] ;  /* 0x00006800010a7983 */ /* 0x001f280000300a00 */
[----:B----4-:R0:W-:Y:S04]  /*645f0*/  STL.64 [R1+0x2310], R10 ;  /* 0x0023100a01007387 */ /* 0x0101e80000100a00 */
[----:B0-----:R-:W4:Y:S04]  /*64600*/  LDL.LU.64 R10, [R1+0x78] ;  /* 0x00007800010a7983 */ /* 0x001f280000300a00 */
[----:B---3--:R-:W-:Y:S04]  /*64610*/  STL.64 [R1+0x22d0], R18 ;  /* 0x0022d01201007387 */ /* 0x008fe80000100a00 */
[----:B------:R0:W-:Y:S04]  /*64620*/  STL.64 [R1+0x22c8], R16 ;  /* 0x0022c81001007387 */ /* 0x0001e80000100a00 */
[----:B0-----:R-:W3:Y:S04]  /*64630*/  LDL.LU R16, [R1+0x230] ;  /* 0x0002300001107983 */ /* 0x001ee80000300800 */
[----:B------:R-:W3:Y:S04]  /*64640*/  LDL.LU R17, [R1+0x234] ;  /* 0x0002340001117983 */ /* 0x000ee80000300800 */
[----:B------:R-:W2:Y:S04]  /*64650*/  LDL.LU R18, [R1+0x238] ;  /* 0x0002380001127983 */ /* 0x000ea80000300800 */
[----:B------:R-:W2:Y:S04]  /*64660*/  LDL.LU R19, [R1+0x23c] ;  /* 0x00023c0001137983 */ /* 0x000ea80000300800 */
        /* <DEDUP_REMOVED lines=12> */
[----:B------:R-:W-:Y:S04]  /*64730*/  STL [R1+0x2284], R27 ;  /* 0x0022841b01007387 */ /* 0x000fe80000100800 */
[----:B------:R0:W-:Y:S04]  /*64740*/  STL [R1+0x2280], R26 ;  /* 0x0022801a01007387 */ /* 0x0001e80000100800 */
[----:B------:R-:W3:Y:S04]  /*64750*/  LDL.LU R24, [R1+0x290] ;  /* 0x0002900001187983 */ /* 0x000ee80000300800 */
[----:B------:R-:W3:Y:S04]  /*64760*/  LDL.LU R25, [R1+0x294] ;  /* 0x0002940001197983 */ /* 0x000ee80000300800 */
[----:B0-----:R-:W3:Y:S04]  /*64770*/  LDL.LU R26, [R1+0x298] ;  /* 0x00029800011a7983 */ /* 0x001ee80000300800 */
[----:B------:R-:W3:Y:S02]  /*64780*/  LDL.LU R27, [R1+0x29c] ;  /* 0x00029c00011b7983 */ /* 0x000ee40000300800 */
[----:B---3--:R-:W-:-:S15]  /*64790*/  HMMA.16816.F32 R24, R20, R14, R24 ;  /* 0x0000000e1418723c */ /* 0x008fde0000001818 */
[----:B------:R-:W-:-:S08]  /*647a0*/  NOP ;  /* 0x0000000000007918 */ /* 0x000fd00000000000 */
[----:B------:R0:W-:Y:S04]  /*647b0*/  STL.64 [R1+0x670], R24 ;  /* 0x0006701801007387 */ /* 0x0001e80000100a00 */
[----:B------:R-:W-:Y:S01]  /*647c0*/  STL.64 [R1+0x678], R26 ;  /* 0x0006781a01007387 */ /* 0x000fe20000100a00 */
[----:B0-----:R-:W-:Y:S02]  /*647d0*/  IMAD.MOV.U32 R24, RZ, RZ, R14 ;  /* 0x000000ffff187224 */ /* 0x001fe400078e000e */
[----:B------:R-:W-:Y:S02]  /*647e0*/  IMAD.MOV.U32 R25, RZ, RZ, R15 ;  /* 0x000000ffff197224 */ /* 0x000fe400078e000f */
[----:B------:R-:W3:Y:S02]  /*647f0*/  LDL.LU.64 R14, [R1+0x2330] ;  /* 0x00233000010e7983 */ /* 0x000ee40000300a00 */
[----:B---3--:R-:W-:-:S15]  /*64800*/  HMMA.16816.F32 R4, R20, R14, R4 ;  /* 0x0000000e1404723c */ /* 0x008fde0000001804 */
[----:B------:R-:W-:-:S08]  /*64810*/  NOP ;  /* 0x0000000000007918 */ /* 0x000fd00000000000 */
[----:B------:R-:W-:Y:S04]  /*64820*/  STL.64 [R1+0x630], R4 ;  /* 0x0006300401007387 */ /* 0x000fe80000100a00 */
[----:B------:R0:W-:Y:S04]  /*64830*/  STL.64 [R1+0x638], R6 ;  /* 0x0006380601007387 */ /* 0x0001e80000100a00 */
[----:B0-----:R-:W4:Y:S04]  /*64840*/  LDL.LU.64 R6, [R1+0x2328] ;  /* 0x0023280001067983 */ /* 0x001f280000300a00 */
[----:B------:R-:W4:Y:S04]  /*64850*/  LDL.LU.64 R4, [R1+0x2320] ;  /* 0x0023200001047983 */ /* 0x000f280000300a00 */
[----:B------:R0:W-:Y:S04]  /*64860*/  STL.64 [R1+0x21d8], R14 ;  /* 0x0021d80e01007387 */ /* 0x0001e80000100a00 */
[----:B------:R-:W3:Y:S04]  /*64870*/  LDL.LU R12, [R1+0x260] ;  /* 0x00026000010c7983 */ /* 0x000ee80000300800 */
[----:B------:R-:W3:Y:S04]  /*64880*/  LDL.LU R13, [R1+0x264] ;  /* 0x00026400010d7983 */ /* 0x000ee80000300800 */
[----:B0-----:R-:W3:Y:S04]  /*64890*/  LDL.LU R14, [R1+0x268] ;  /* 0x00026800010e7983 */ /* 0x001ee80000300800 */
[----:B------:R-:W3:Y:S01]  /*648a0*/  LDL.LU R15, [R1+0x26c] ;  /* 0x00026c00010f7983 */ /* 0x000ee20000300800 */
[----:B----4-:R-:W-:-:S15]  /*648b0*/  HMMA.16816.F32 R4, R20, R10, R4 ;  /* 0x0000000a1404723c */ /* 0x010fde0000001804 */
[----:B------:R-:W-:-:S08]  /*648c0*/  NOP ;  /* 0x0000000000007918 */ /* 0x000fd00000000000 */
[----:B------:R0:W-:Y:S04]  /*648d0*/  STL.64 [R1+0x600], R4 ;  /* 0x0006000401007387 */ /* 0x0001e80000100a00 */
[----:B------:R1:W-:Y:S01]  /*648e0*/  STL.64 [R1+0x608], R6 ;  /* 0x0006080601007387 */ /* 0x0003e20000100a00 */
[----:B0-----:R-:W-:-:S03]  /*648f0*/  IMAD.MOV.U32 R5, RZ, RZ, R10 ;  /* 0x000000ffff057224 */ /* 0x001fc600078e000a */
[----:B-1----:R-:W4:Y:S01]  /*64900*/  LDL.LU.64 R6, [R1+0x2318] ;  /* 0x0023180001067983 */ /* 0x002f220000300a00 */
[----:B------:R-:W-:-:S03]  /*64910*/  IMAD.MOV.U32 R4, RZ, RZ, R11 ;  /* 0x000000ffff047224 */ /* 0x000fc600078e000b */
[----:B------:R-:W3:Y:S02]  /*64920*/  LDL.LU.64 R10, [R1+0x2310] ;  /* 0x00231000010a7983 */ /* 0x000ee40000300a00 */
[----:B---3--:R-:W-:Y:S02]  /*64930*/  HMMA.16816.F32 R12, R20, R10, R12 ;  /* 0x0000000a140c723c */ /* 0x008fe4000000180c */
[----:B----4-:R-:W-:Y:S04]  /*64940*/  STL.64 [R1+0x2298], R6 ;  /* 0x0022980601007387 */ /* 0x010fe80000100a00 */
[----:B------:R0:W-:Y:S04]  /*64950*/  STL.64 [R1+0x2290], R4 ;  /* 0x0022900401007387 */ /* 0x0001e80000100a00 */
[----:B0-----:R-:W3:Y:S04]  /*64960*/  LDL.LU R4, [R1+0x200] ;  /* 0x0002000001047983 */ /* 0x001ee80000300800 */
[----:B------:R-:W3:Y:S04]  /*64970*/  LDL.LU R5, [R1+0x204] ;  /* 0x0002040001057983 */ /* 0x000ee80000300800 */
[----:B------:R-:W3:Y:S05]  /*64980*/  LDL.LU R6, [R1+0x208] ;  /* 0x0002080001067983 */ /* 0x000eea0000300800 */
[----:B------:R-:W-:Y:S04]  /*64990*/  STL.64 [R1+0x5c0], R12 ;  /* 0x0005c00c01007387 */ /* 0x000fe80000100a00 */
[----:B------:R0:W-:Y:S02]  /*649a0*/  STL.64 [R1+0x5c8], R14 ;  /* 0x0005c80e01007387 */ /* 0x0001e40000100a00 */
[----:B0-----:R-:W-:-:S02]  /*649b0*/  IMAD.MOV.U32 R15, RZ, RZ, R10 ;  /* 0x000000ffff0f7224 */ /* 0x001fc400078e000a */
        /* <DEDUP_REMOVED lines=37> */
[----:B------:R0:W-:Y:S02]  /*64c10*/  STL.64 [R1+0x4f8], R10 ;  /* 0x0004f80a01007387 */ /* 0x0001e40000100a00 */
[----:B0-----:R-:W-:Y:S02]  /*64c20*/  IMAD.MOV.U32 R10, RZ, RZ, R18 ;  /* 0x000000ffff0a7224 */ /* 0x001fe400078e0012 */
[----:B------:R-:W-:Y:S02]  /*64c30*/  IMAD.MOV.U32 R11, RZ, RZ, R19 ;  /* 0x000000ffff0b7224 */ /* 0x000fe400078e0013 */
[----:B------:R-:W3:Y:S01]  /*64c40*/  LDL.LU.64 R18, [R1+0x22a0] ;  /* 0x0022a00001127983 */ /* 0x000ee20000300a00 */
[----:B------:R-:W-:-:S07]  /*64c50*/  IMAD.MOV.U32 R7, RZ, RZ, R3 ;  /* 0x000000ffff077224 */ /* 0x000fce00078e0003 */
[----:B---3--:R-:W-:Y:S06]  /*64c60*/  HMMA.16816.F32 R4, R20, R18, R4 ;  /* 0x000000121404723c */ /* 0x008fec0000001804 */
[----:B------:R-:W-:Y:S02]  /*64c70*/  IMAD.MOV.U32 R9, RZ, RZ, R18 ;  /* 0x000000ffff097224 */ /* 0x000fe400078e0012 */
[----:B------:R-:W-:Y:S02]  /*64c80*/  IMAD.MOV.U32 R8, RZ, RZ, R19 ;  /* 0x000000ffff087224 */ /* 0x000fe400078e0013 */
[----:B------:R-:W-:-:S02]  /*64c90*/  IMAD.MOV.U32 R18, RZ, RZ, R9 ;  /* 0x000000ffff127224 */ /* 0x000fc400078e0009 */
[----:B------:R-:W-:-:S11]  /*64ca0*/  IMAD.MOV.U32 R19, RZ, RZ, R8 ;  /* 0x000000ffff137224 */ /* 0x000fd600078e0008 */
[----:B------:R-:W-:Y:S01]  /*64cb0*/  STL.64 [R1+0x440], R4 ;  /* 0x0004400401007387 */ /* 0x000fe20000100a00 */
[----:B------:R-:W-:Y:S02]  /*64cc0*/  IMAD.MOV.U32 R16, RZ, RZ, R4 ;  /* 0x000000ffff107224 */ /* 0x000fe400078e0004 */
[----:B------:R-:W-:Y:S01]  /*64cd0*/  IMAD.MOV.U32 R17, RZ, RZ, R6 ;  /* 0x000000ffff117224 */ /* 0x000fe200078e0006 */
[----:B------:R0:W-:Y:S04]  /*64ce0*/  STL.64 [R1+0x448], R6 ;  /* 0x0004480601007387 */ /* 0x0001e80000100a00 */
[----:B0-----:R-:W2:Y:S04]  /*64cf0*/  LDL.LU.64 R6, [R1+0x2298] ;  /* 0x0022980001067983 */ /* 0x001ea80000300a00 */
[----:B------:R-:W3:Y:S04]  /*64d00*/  LDL.LU.64 R4, [R1+0x2290] ;  /* 0x0022900001047983 */ /* 0x000ee80000300a00 */
[----:B------:R-:W4:Y:S04]  /*64d10*/  LDL.LU R3, [R1+0xaa0] ;  /* 0x000aa00001037983 */ /* 0x000f280000300800 */
[----:B------:R0:W-:Y:S04]  /*64d20*/  STL [R1+0x1ef0], R16 ;  /* 0x001ef01001007387 */ /* 0x0001e80000100800 */
[----:B------:R1:W-:Y:S04]  /*64d30*/  STL [R1+0x1eec], R17 ;  /* 0x001eec1101007387 */ /* 0x0003e80000100800 */
[----:B------:R1:W-:Y:S04]  /*64d40*/  STL.64 [R1+0x2130], R18 ;  /* 0x0021301201007387 */ /* 0x0003e80000100a00 */
[----:B0-----:R-:W2:Y:S04]  /*64d50*/  LDL.LU R16, [R1+0x1f0] ;  /* 0x0001f00001107983 */ /* 0x001ea80000300800 */
[----:B-1----:R-:W2:Y:S04]  /*64d60*/  LDL.LU R17, [R1+0x1f4] ;  /* 0x0001f40001117983 */ /* 0x002ea80000300800 */
[----:B------:R-:W2:Y:S04]  /*64d70*/  LDL.LU R18, [R1+0x1f8] ;  /* 0x0001f80001127983 */ /* 0x000ea80000300800 */
[----:B------:R-:W2:Y:S02]  /*64d80*/  LDL.LU R19, [R1+0x1fc] ;  /* 0x0001fc0001137983 */ /* 0x000ea40000300800 */
[----:B--2---:R-:W-:-:S15]  /*64d90*/  HMMA.16816.F32 R16, R20, R6, R16 ;  /* 0x000000061410723c */ /* 0x004fde0000001810 */
[----:B------:R-:W-:-:S08]  /*64da0*/  NOP ;  /* 0x0000000000007918 */ /* 0x000fd00000000000 */
[----:B------:R-:W-:Y:S01]  /*64db0*/  STL.64 [R1+0x420], R16 ;  /* 0x0004201001007387 */ /* 0x000fe20000100a00 */
[----:B------:R-:W-:-:S03]  /*64dc0*/  IMAD.MOV.U32 R9, RZ, RZ, R18 ;  /* 0x000000ffff097224 */ /* 0x000fc600078e0012 */
[----:B------:R0:W-:Y:S04]  /*64dd0*/  STL.64 [R1+0x428], R18 ;  /* 0x0004281201007387 */ /* 0x0001e80000100a00 */
[----:B------:R-:W-:Y:S01]  /*64de0*/  STL.64 [R1+0x21c0], R6 ;  /* 0x0021c00601007387 */ /* 0x000fe20000100a00 */
[----:B------:R-:W-:Y:S02]  /*64df0*/  IMAD.MOV.U32 R8, RZ, RZ, R16 ;  /* 0x000000ffff087224 */ /* 0x000fe400078e0010 */
[----:B0-----:R-:W-:Y:S02]  /*64e00*/  IMAD.MOV.U32 R18, RZ, RZ, R10 ;  /* 0x000000ffff127224 */ /* 0x001fe400078e000a */
[----:B------:R-:W-:Y:S01]  /*64e10*/  IMAD.MOV.U32 R19, RZ, RZ, R11 ;  /* 0x000000ffff137224 */ /* 0x000fe200078e000b */
[----:B------:R-:W2:Y:S04]  /*64e20*/  LDL.LU R10, [R1+0x228c] ;  /* 0x00228c00010a7983 */ /* 0x000ea80000300800 */
[----:B------:R-:W2:Y:S04]  /*64e30*/  LDL.LU R11, [R1+0x2288] ;  /* 0x00228800010b7983 */ /* 0x000ea80000300800 */
[----:B------:R0:W-:Y:S04]  /*64e40*/  STL.64 [R1+0x2148], R18 ;  /* 0x0021481201007387 */ /* 0x0001e80000100a00 */
[----:B------:R-:W2:Y:S04]  /*64e50*/  LDL.LU R16, [R1+0x1e0] ;  /* 0x0001e00001107983 */ /* 0x000ea80000300800 */
[----:B------:R-:W2:Y:S04]  /*64e60*/  LDL.LU R17, [R1+0x1e4] ;  /* 0x0001e40001117983 */ /* 0x000ea80000300800 */
[----:B0-----:R-:W2:Y:S04]  /*64e70*/  LDL.LU R18, [R1+0x1e8] ;  /* 0x0001e80001127983 */ /* 0x001ea80000300800 */
[----:B------:R-:W2:Y:S04]  /*64e80*/  LDL.LU R19, [R1+0x1ec] ;  /* 0x0001ec0001137983 */ /* 0x000ea80000300800 */
[----:B------:R0:W-:Y:S04]  /*64e90*/  STL [R1+0x1ef8], R8 ;  /* 0x001ef80801007387 */ /* 0x0001e80000100800 */
[----:B------:R1:W-:Y:S01]  /*64ea0*/  STL [R1+0x1ef4], R9 ;  /* 0x001ef40901007387 */ /* 0x0003e20000100800 */
[----:B--2---:R-:W-:Y:S07]  /*64eb0*/  HMMA.16816.F32 R20, R20, R10, R16 ;  /* 0x0000000a1414723c */ /* 0x004fee0000001810 */
[----:B------:R-:W-:-:S02]  /*64ec0*/  IMAD.MOV.U32 R18, RZ, RZ, R27 ;  /* 0x000000ffff127224 */ /* 0x000fc400078e001b */
[----:B------:R-:W-:Y:S01]  /*64ed0*/  IMAD.MOV.U32 R19, RZ, RZ, R26 ;  /* 0x000000ffff137224 */ /* 0x000fe200078e001a */
[----:B------:R-:W2:-:S13]  /*64ee0*/  LDL.LU R27, [R1+0x2284] ;  /* 0x00228400011b7983 */ /* 0x000e9a0000300800 */
[----:B------:R-:W-:Y:S04]  /*64ef0*/  STL.64 [R1+0x3e0], R20 ;  /* 0x0003e01401007387 */ /* 0x000fe80000100a00 */
[----:B------:R-:W-:Y:S04]  /*64f00*/  STL.64 [R1+0x3e8], R22 ;  /* 0x0003e81601007387 */ /* 0x000fe80000100a00 */
[----:B------:R-:W4:Y:S04]  /*64f10*/  LDL.LU R26, [R1+0x2280] ;  /* 0x00228000011a7983 */ /* 0x000f280000300800 */
[----:B------:R-:W-:Y:S04]  /*64f20*/  STL.64 [R1+0x2160], R18 ;  /* 0x0021601201007387 */ /* 0x000fe80000100a00 */
[----:B------:R3:W-:Y:S04]  /*64f30*/  STL.64 [R1+0x2128], R10 ;  /* 0x0021280a01007387 */ /* 0x0007e80000100a00 */
[----:B0-----:R-:W2:Y:S04]  /*64f40*/  LDL.LU R8, [R1+0x100] ;  /* 0x0001000001087983 */ /* 0x001ea80000300800 */
[----:B-1----:R-:W2:Y:S04]  /*64f50*/  LDL.LU R9, [R1+0x104] ;  /* 0x0001040001097983 */ /* 0x002ea80000300800 */
[----:B---3--:R-:W3:Y:S04]  /*64f60*/  LDL.LU R10, [R1+0x108] ;  /* 0x00010800010a7983 */ /* 0x008ee80000300800 */
        /* <DEDUP_REMOVED lines=29> */
[----:B------:R-:W-:Y:S02]  /*65140*/  IMAD.MOV.U32 R19, RZ, RZ, R14 ;  /* 0x000000ffff137224 */ /* 0x000fe400078e000e */
[----:B------:R-:W-:Y:S02]  /*65150*/  IMAD.MOV.U32 R6, RZ, RZ, R5 ;  /* 0x000000ffff067224 */ /* 0x000fe400078e0005 */
[----:B------:R-:W-:Y:S01]  /*65160*/  IMAD.MOV.U32 R7, RZ, RZ, R4 ;  /* 0x000000ffff077224 */ /* 0x000fe200078e0004 */
[----:B------:R-:W-:Y:S04]  /*65170*/  STL.64 [R1+0x21c8], R18 ;  /* 0x0021c81201007387 */ /* 0x000fe80000100a00 */
        /* <DEDUP_REMOVED lines=10> */
[----:B------:R-:W2:Y:S01]  /*65220*/  LDL.LU R7, [R1+0x18c] ;  /* 0x00018c0001077983 */ /* 0x000ea20000300800 */
[----:B------:R-:W-:-:S02]  /*65230*/  IMAD.MOV.U32 R14, RZ, RZ, R24 ;  /* 0x000000ffff0e7224 */ /* 0x000fc400078e0018 */
[----:B------:R-:W-:Y:S01]  /*65240*/  IMAD.MOV.U32 R15, RZ, RZ, R25 ;  /* 0x000000ffff0f7224 */ /* 0x000fe200078e0019 */
[----:B--2---:R-:W-:Y:S04]  /*65250*/  STL.64 [R1+0x21e8], R6 ;  /* 0x0021e80601007387 */ /* 0x004fe80000100a00 */
[----:B----4-:R-:W-:Y:S04]  /*65260*/  STL.64 [R1+0x21e0], R4 ;  /* 0x0021e00401007387 */ /* 0x010fe80000100a00 */
[----:B------:R-:W2:Y:S04]  /*65270*/  LDL.LU R24, [R1+0x2264] ;  /* 0x0022640001187983 */ /* 0x000ea80000300800 */
[----:B------:R-:W2:Y:S04]  /*65280*/  LDL.LU R25, [R1+0x2260] ;  /* 0x0022600001197983 */ /* 0x000ea80000300800 */
[----:B------:R0:W-:Y:S02]  /*65290*/  STL.64 [R1+0x21f0], R14 ;  /* 0x0021f00e01007387 */ /* 0x0001e40000100a00 */
[----:B0-----:R-:W-:-:S02]  /*652a0*/  IMAD.MOV.U32 R14, RZ, RZ, R26 ;  /* 0x000000ffff0e7224 */ /* 0x001fc400078e001a */
[----:B------:R-:W-:Y:S01]  /*652b0*/  IMAD.MOV.U32 R15, RZ, RZ, R27 ;  /* 0x000000ffff0f7224 */ /* 0x000fe200078e001b */
[----:B------:R-:W2:Y:S04]  /*652c0*/  LDL.LU R26, [R1+0x225c] ;  /* 0x00225c00011a7983 */ /* 0x000ea80000300800 */
[----:B------:R-:W2:Y:S04]  /*652d0*/  LDL.LU R27, [R1+0x2258] ;  /* 0x00225800011b7983 */ /* 0x000ea80000300800 */
[----:B------:R0:W-:Y:S04]  /*652e0*/  STL.64 [R1+0x2208], R14 ;  /* 0x0022080e01007387 */ /* 0x0001e80000100a00 */
[----:B------:R-:W4:Y:S04]  /*652f0*/  LDL.LU R4, [R1+0x190] ;  /* 0x0001900001047983 */ /* 0x000f280000300800 */
[----:B------:R-:W4:Y:S04]  /*65300*/  LDL.LU R5, [R1+0x194] ;  /* 0x0001940001057983 */ /* 0x000f280000300800 */
[----:B------:R-:W3:Y:S04]  /*65310*/  LDL.LU R6, [R1+0x198] ;  /* 0x0001980001067983 */ /* 0x000ee80000300800 */
[----:B------:R-:W3:Y:S01]  /*65320*/  LDL.LU R7, [R1+0x19c] ;  /* 0x00019c0001077983 */ /* 0x000ee20000300800 */
[----:B0-----:R-:W-:-:S02]  /*65330*/  IMAD.MOV.U32 R14, RZ, RZ, R0 ;  /* 0x000000ffff0e7224 */ /* 0x001fc400078e0000 */
[----:B------:R-:W-:Y:S01]  /*65340*/  IMAD.MOV.U32 R15, RZ, RZ, R2 ;  /* 0x000000ffff0f7224 */ /* 0x000fe200078e0002 */
        /* <DEDUP_REMOVED lines=48> */
[C---:B------:R-:W-:Y:S03]  /*65650*/  HMMA.16816.F32 R12, R24.reuse, R14, R4 ;  /* 0x0000000e180c723c */ /* 0x040fe60000001804 */
[----:B----4-:R-:W-:Y:S04]  /*65660*/  STL.64 [R1+0x21b8], R10 ;  /* 0x0021b80a01007387 */ /* 0x010fe80000100a00 */
[----:B--2---:R0:W-:Y:S04]  /*65670*/  STL.64 [R1+0x21b0], R8 ;  /* 0x0021b00801007387 */ /* 0x0041e80000100a00 */
[----:B0-----:R-:W2:Y:S04]  /*65680*/  LDL.LU R8, [R1+0x160] ;  /* 0x0001600001087983 */ /* 0x001ea80000300800 */
[----:B------:R-:W2:Y:S04]  /*65690*/  LDL.LU R9, [R1+0x164] ;  /* 0x0001640001097983 */ /* 0x000ea80000300800 */
[----:B------:R-:W2:Y:S04]  /*656a0*/  LDL.LU R10, [R1+0x168] ;  /* 0x00016800010a7983 */ /* 0x000ea80000300800 */
[----:B------:R-:W2:Y:S04]  /*656b0*/  LDL.LU R11, [R1+0x16c] ;  /* 0x00016c00010b7983 */ /* 0x000ea80000300800 */
[----:B------:R-:W4:Y:S04]  /*656c0*/  LDL.LU R20, [R1+0xe0] ;  /* 0x0000e00001147983 */ /* 0x000f280000300800 */
[----:B------:R-:W4:Y:S04]  /*656d0*/  LDL.LU R21, [R1+0xe4] ;  /* 0x0000e40001157983 */ /* 0x000f280000300800 */
[----:B------:R-:W4:Y:S04]  /*656e0*/  LDL.LU R22, [R1+0xe8] ;  /* 0x0000e80001167983 */ /* 0x000f280000300800 */
[----:B------:R-:W3:Y:S04]  /*656f0*/  LDL.LU.64 R6, [R1+0x2248] ;  /* 0x0022480001067983 */ /* 0x000ee80000300a00 */
[----:B------:R-:W3:Y:S04]  /*65700*/  LDL.LU.64 R4, [R1+0x2240] ;  /* 0x0022400001047983 */ /* 0x000ee80000300a00 */
[----:B------:R-:W-:Y:S04]  /*65710*/  STL.64 [R1+0x700], R12 ;  /* 0x0007000c01007387 */ /* 0x000fe80000100a00 */
        /* <DEDUP_REMOVED lines=31> */
[----:B------:R-:W3:-:S15]  /*65910*/  LDL.LU.64 R6, [R1+0x21d0] ;  /* 0x0021d00001067983 */ /* 0x000ede0000300a00 */
[----:B------:R-:W-:-:S06]  /*65920*/  NOP ;  /* 0x0000000000007918 */ /* 0x000fcc0000000000 */
[----:B------:R0:W-:Y:S04]  /*65930*/  STL.64 [R1+0x560], R12 ;  /* 0x0005600c01007387 */ /* 0x0001e80000100a00 */
[----:B------:R1:W-:Y:S04]  /*65940*/  STL.64 [R1+0x568], R14 ;  /* 0x0005680e01007387 */ /* 0x0003e80000100a00 */
[----:B0-----:R-:W4:Y:S04]  /*65950*/  LDL.LU R12, [R1+0x84c] ;  /* 0x00084c00010c7983 */ /* 0x001f280000300800 */
[----:B------:R-:W4:Y:S01]  /*65960*/  LDL.LU R13, [R1+0x1c5c] ;  /* 0x001c5c00010d7983 */ /* 0x000f220000300800 */
[----:B------:R-:W-:Y:S01]  /*65970*/  IMAD.MOV.U32 R23, RZ, RZ, R0 ;  /* 0x000000ffff177224 */ /* 0x000fe200078e0000 */
[----:B-1----:R-:W0:Y:S01]  /*65980*/  LDC R15, c[0x0][0x230] ;  /* 0x00008c00ff0f7b82 */ /* 0x002e220000000800 */
[----:B---3--:R-:W-:Y:S01]  /*65990*/  HMMA.16816.F32 R4, R24, R6, R16 ;  /* 0x000000061804723c */ /* 0x008fe20000001810 */
[----:B------:R-:W2:-:S15]  /*659a0*/  LDL.LU.64 R18, [R1+0x21c8] ;  /* 0x0021c80001127983 */ /* 0x000e9e0000300a00 */
[----:B------:R-:W-:-:S07]  /*659b0*/  NOP ;  /* 0x0000000000007918 */ /* 0x000fce0000000000 */
[----:B------:R-:W-:Y:S04]  /*659c0*/  STL.64 [R1+0x530], R4 ;  /* 0x0005300401007387 */ /* 0x000fe80000100a00 */
[----:B------:R1:W-:Y:S04]  /*659d0*/  STL.64 [R1+0x538], R6 ;  /* 0x0005380601007387 */ /* 0x0003e80000100a00 */
[----:B-1----:R-:W3:Y:S04]  /*659e0*/  LDL.LU.64 R6, [R1+0x21c0] ;  /* 0x0021c00001067983 */ /* 0x002ee80000300a00 */
[----:B------:R-:W3:Y:S01]  /*659f0*/  LDL.LU R4, [R1+0x1c4c] ;  /* 0x001c4c0001047983 */ /* 0x000ee20000300800 */
[----:B--2---:R-:W-:Y:S03]  /*65a00*/  HMMA.16816.F32 R16, R24, R18, R8 ;  /* 0x000000121810723c */ /* 0x004fe60000001808 */
[----:B------:R-:W2:Y:S04]  /*65a10*/  LDL.LU.64 R10, [R1+0x21b8] ;  /* 0x0021b800010a7983 */ /* 0x000ea80000300a00 */
[----:B------:R-:W2:-:S15]  /*65a20*/  LDL.LU.64 R8, [R1+0x21b0] ;  /* 0x0021b00001087983 */ /* 0x000e9e0000300a00 */
[----:B------:R-:W-:-:S01]  /*65a30*/  NOP ;  /* 0x0000000000007918 */ /* 0x000fc20000000000 */
[----:B------:R-:W-:Y:S04]  /*65a40*/  STL.64 [R1+0x4e0], R16 ;  /* 0x0004e01001007387 */ /* 0x000fe80000100a00 */
[----:B------:R1:W-:Y:S04]  /*65a50*/  STL.64 [R1+0x4e8], R18 ;  /* 0x0004e81201007387 */ /* 0x0003e80000100a00 */
[----:B-1----:R-:W2:Y:S02]  /*65a60*/  LDL.LU.64 R18, [R1+0x21a8] ;  /* 0x0021a80001127983 */ /* 0x002ea40000300a00 */
[----:B--2---:R-:W-:Y:S02]  /*65a70*/  HMMA.16816.F32 R16, R24, R18, R8 ;  /* 0x000000121810723c */ /* 0x004fe40000001808 */
[----:B------:R-:W2:Y:S04]  /*65a80*/  LDL.LU.64 R10, [R1+0x21a0] ;  /* 0x0021a000010a7983 */ /* 0x000ea80000300a00 */
[----:B------:R-:W2:-:S15]  /*65a90*/  LDL.LU.64 R8, [R1+0x2198] ;  /* 0x0021980001087983 */ /* 0x000e9e0000300a00 */
[----:B------:R-:W-:-:S02]  /*65aa0*/  NOP ;  /* 0x0000000000007918 */ /* 0x000fc40000000000 */
        /* <DEDUP_REMOVED lines=9> */
[----:B-1----:R-:W2:Y:S04]  /*65b40*/  LDL.LU.64 R18, [R1+0x2178] ;  /* 0x0021780001127983 */ /* 0x002ea80000300a00 */
[----:B------:R-:W3:Y:S04]  /*65b50*/  LDL.LU R5, [R1+0x1c44] ;  /* 0x001c440001057983 */ /* 0x000ee80000300800 */
        /* <DEDUP_REMOVED lines=23> */
[----:B--2---:R-:W-:-:S15]  /*65cd0*/  HMMA.16816.F32 R8, R24, R18, R8 ;  /* 0x000000121808723c */ /* 0x004fde0000001808 */
[----:B------:R-:W-:-:S09]  /*65ce0*/  NOP ;  /* 0x0000000000007918 */ /* 0x000fd20000000000 */
[----:B------:R-:W-:Y:S02]  /*65cf0*/  IMAD.MOV.U32 R18, RZ, RZ, R8 ;  /* 0x000000ffff127224 */ /* 0x000fe400078e0008 */
[----:B------:R-:W-:Y:S01]  /*65d00*/  IMAD.MOV.U32 R19, RZ, RZ, R10 ;  /* 0x000000ffff137224 */ /* 0x000fe200078e000a */
[----:B------:R-:W-:Y:S04]  /*65d10*/  STL.64 [R1+0x4a0], R8 ;  /* 0x0004a00801007387 */ /* 0x000fe80000100a00 */
[----:B------:R1:W-:Y:S04]  /*65d20*/  STL.64 [R1+0x4a8], R10 ;  /* 0x0004a80a01007387 */ /* 0x0003e80000100a00 */
[----:B-1----:R-:W4:Y:S04]  /*65d30*/  LDL.LU.64 R10, [R1+0x2128] ;  /* 0x00212800010a7983 */ /* 0x002f280000300a00 */
[----:B------:R1:W-:Y:S04]  /*65d40*/  STL [R1+0x1f00], R18 ;  /* 0x001f001201007387 */ /* 0x0003e80000100800 */
[----:B------:R2:W-:Y:S04]  /*65d50*/  STL [R1+0x1efc], R19 ;  /* 0x001efc1301007387 */ /* 0x0005e80000100800 */
[----:B------:R-:W3:Y:S04]  /*65d60*/  LDL.LU R16, [R1+0xf0] ;  /* 0x0000f00001107983 */ /* 0x000ee80000300800 */
[----:B------:R-:W3:Y:S04]  /*65d70*/  LDL.LU R17, [R1+0xf4] ;  /* 0x0000f40001117983 */ /* 0x000ee80000300800 */
[----:B-1----:R-:W3:Y:S01]  /*65d80*/  LDL.LU R18, [R1+0xf8] ;  /* 0x0000f80001127983 */ /* 0x002ee20000300800 */
[----:B--2---:R-:W-:-:S03]  /*65d90*/  IMAD.MOV.U32 R19, RZ, RZ, R2 ;  /* 0x000000ffff137224 */ /* 0x004fc600078e0002 */
[----:B------:R-:W2:Y:S01]  /*65da0*/  LDL.LU R2, [R1+0x2124] ;  /* 0x0021240001027983 */ /* 0x000ea20000300800 */
[----:B0-----:R-:W-:Y:S02]  /*65db0*/  VIADD R15, R15, 0x7f ;  /* 0x0000007f0f0f7836 */ /* 0x001fe40000000000 */
[----:B------:R-:W-:-:S03]  /*65dc0*/  VIADD R3, R3, 0x1 ;  /* 0x0000000103037836 */ /* 0x000fc60000000000 */
[----:B------:R-:W-:Y:S01]  /*65dd0*/  SHF.R.S32.HI R14, RZ, 0x1f, R15 ;  /* 0x0000001fff0e7819 */ /* 0x000fe2000001140f */
[C---:B----4-:R-:W-:Y:S06]  /*65de0*/  HMMA.16816.F32 R8, R24.reuse, R10, R20 ;  /* 0x0000000a1808723c */ /* 0x050fec0000001814 */
[----:B---3--:R-:W-:-:S15]  /*65df0*/  HMMA.16816.F32 R16, R24, R6, R16 ;  /* 0x000000061810723c */ /* 0x008fde0000001810 */
[----:B------:R-:W-:-:S08]  /*65e00*/  NOP ;  /* 0x0000000000007918 */ /* 0x000fd00000000000 */
[----:B------:R-:W-:Y:S04]  /*65e10*/  STL.64 [R1+0x490], R16 ;  /* 0x0004901001007387 */ /* 0x000fe80000100a00 */
[----:B------:R-:W-:Y:S04]  /*65e20*/  STL.64 [R1+0x498], R18 ;  /* 0x0004981201007387 */ /* 0x000fe80000100a00 */
[----:B------:R0:W-:Y:S02]  /*65e30*/  STL.64 [R1+0x480], R8 ;  /* 0x0004800801007387 */ /* 0x0001e40000100a00 */
[----:B0-----:R-:W0:Y:S01]  /*65e40*/  LDC R8, c[0x0][0x238] ;  /* 0x00008e00ff087b82 */ /* 0x001e220000000800 */
[----:B------:R-:W-:Y:S01]  /*65e50*/  LEA.HI R9, R14, R15, RZ, 0x7 ;  /* 0x0000000f0e097211 */ /* 0x000fe200078f38ff */
[----:B------:R-:W-:-:S02]  /*65e60*/  IMAD.MOV.U32 R6, RZ, RZ, R11 ;  /* 0x000000ffff067224 */ /* 0x000fc400078e000b */
[----:B------:R-:W-:Y:S01]  /*65e70*/  IMAD.MOV.U32 R7, RZ, RZ, R10 ;  /* 0x000000ffff077224 */ /* 0x000fe200078e000a */
[----:B------:R-:W-:Y:S01]  /*65e80*/  STL.64 [R1+0x488], R10 ;  /* 0x0004880a01007387 */ /* 0x000fe20000100a00 */
[----:B------:R-:W-:-:S03]  /*65e90*/  SHF.R.S32.HI R9, RZ, 0x7, R9 ;  /* 0x00000007ff097819 */ /* 0x000fc60000011409 */
[----:B------:R1:W-:Y:S04]  /*65ea0*/  STL [R1+0xaa0], R3 ;  /* 0x000aa00301007387 */ /* 0x0003e80000100800 */
[----:B------:R-:W3:Y:S04]  /*65eb0*/  LDL.LU R28, [R1+0x1c34] ;  /* 0x001c3400011c7983 */ /* 0x000ee80000300800 */
[----:B------:R-:W-:Y:S04]  /*65ec0*/  STL [R1+0x1f08], R6 ;  /* 0x001f080601007387 */ /* 0x000fe80000100800 */
[----:B------:R-:W-:Y:S01]  /*65ed0*/  STL [R1+0x1f04], R7 ;  /* 0x001f040701007387 */ /* 0x000fe20000100800 */
[----:B------:R-:W-:-:S03]  /*65ee0*/  ISETP.NE.U32.AND P0, PT, R3, R9, PT ;  /* 0x000000090300720c */ /* 0x000fc60003f05070 */
[----:B-1----:R-:W4:Y:S01]  /*65ef0*/  LDL.LU R3, [R1+0x1c58] ;  /* 0x001c580001037983 */ /* 0x002f220000300800 */
[----:B0-----:R-:W-:-:S04]  /*65f00*/  IMAD.SHL.U32 R8, R8, 0x80, RZ ;  /* 0x0000008008087824 */ /* 0x001fc800078e00ff */
[----:B------:R-:W-:-:S05]  /*65f10*/  IMAD.SHL.U32 R8, R8, 0x2, RZ ;  /* 0x0000000208087824 */ /* 0x000fca00078e00ff */
[-C--:B--2---:R-:W-:Y:S02]  /*65f20*/  IADD3 R2, P4, R2, R8.reuse, RZ ;  /* 0x0000000802027210 */ /* 0x084fe40007f9e0ff */
[----:B------:R-:W-:-:S03]  /*65f30*/  IADD3 R12, P2, R12, R8, RZ ;  /* 0x000000080c0c7210 */ /* 0x000fc60007f5e0ff */
[----:B------:R0:W-:Y:S04]  /*65f40*/  STL [R1+0x1c54], R2 ;  /* 0x001c540201007387 */ /* 0x0001e80000100800 */
[----:B------:R-:W-:Y:S04]  /*65f50*/  STL [R1+0x84c], R12 ;  /* 0x00084c0c01007387 */ /* 0x000fe80000100800 */
[----:B0-----:R-:W2:Y:S01]  /*65f60*/  LDL.LU R2, [R1+0x2120] ;  /* 0x0021200001027983 */ /* 0x001ea20000300800 */
[-C--:B------:R-:W-:Y:S02]  /*65f70*/  IADD3 R13, P3, R13, R8.reuse, RZ ;  /* 0x000000080d0d7210 */ /* 0x080fe40007f7e0ff */
[----:B------:R-:W-:-:S03]  /*65f80*/  IADD3 R4, P5, R4, R8, RZ ;  /* 0x0000000804047210 */ /* 0x000fc60007fbe0ff */
[----:B------:R0:W-:Y:S04]  /*65f90*/  STL [R1+0x1c5c], R13 ;  /* 0x001c5c0d01007387 */ /* 0x0001e80000100800 */
[----:B------:R-:W4:Y:S01]  /*65fa0*/  LDL.LU R6, [R1+0x1c2c] ;  /* 0x001c2c0001067983 */ /* 0x000f220000300800 */
[-C--:B------:R-:W-:Y:S02]  /*65fb0*/  IADD3 R29, P1, R29, R8.reuse, RZ ;  /* 0x000000081d1d7210 */ /* 0x080fe40007f3e0ff */
[----:B------:R-:W-:Y:S01]  /*65fc0*/  IADD3 R5, P6, R5, R8, RZ ;  /* 0x0000000805057210 */ /* 0x000fe20007fde0ff */
[----:B0-----:R-:W4:Y:S04]  /*65fd0*/  LDL.LU R13, [R1+0x1c50] ;  /* 0x001c5000010d7983 */ /* 0x001f280000300800 */
[----:B------:R0:W-:Y:S04]  /*65fe0*/  STL [R1+0x1c4c], R4 ;  /* 0x001c4c0401007387 */ /* 0x0001e80000100800 */
[----:B0-----:R-:W4:Y:S04]  /*65ff0*/  LDL.LU R4, [R1+0x1c24] ;  /* 0x001c240001047983 */ /* 0x001f280000300800 */
[----:B------:R-:W4:Y:S04]  /*66000*/  LDL.LU R24, [R1+0x1c48] ;  /* 0x001c480001187983 */ /* 0x000f280000300800 */
[----:B------:R0:W-:Y:S04]  /*66010*/  STL [R1+0x1c3c], R29 ;  /* 0x001c3c1d01007387 */ /* 0x0001e80000100800 */
[----:B------:R-:W-:Y:S04]  /*66020*/  STL [R1+0x1c44], R5 ;  /* 0x001c440501007387 */ /* 0x000fe80000100800 */
[----:B0-----:R-:W4:Y:S04]  /*66030*/  LDL.LU R29, [R1+0x1c1c] ;  /* 0x001c1c00011d7983 */ /* 0x001f280000300800 */
[----:B------:R-:W4:Y:S04]  /*66040*/  LDL.LU R25, [R1+0x1c40] ;  /* 0x001c400001197983 */ /* 0x000f280000300800 */
[----:B------:R-:W4:Y:S04]  /*66050*/  LDL.LU R26, [R1+0x1c14] ;  /* 0x001c1400011a7983 */ /* 0x000f280000300800 */
[----:B------:R-:W4:Y:S01]  /*66060*/  LDL.LU R27, [R1+0x1c38] ;  /* 0x001c3800011b7983 */ /* 0x000f220000300800 */
[----:B--2---:R-:W-:-:S05]  /*66070*/  IMAD.X R0, R0, 0x1, R2, P2 ;  /* 0x0000000100007824 */ /* 0x004fca00010e0602 */
        /* <DEDUP_REMOVED lines=12> */
[----:B---3--:R-:W-:-:S03]  /*66140*/  IADD3 R28, P2, R28, R8, RZ ;  /* 0x000000081c1c7210 */ /* 0x008fc60007f5e0ff */
[----:B------:R-:W3:Y:S04]  /*66150*/  LDL.LU R16, [R1+0x1c08] ;  /* 0x001c080001107983 */ /* 0x000ee80000300800 */
[----:B------:R-:W3:Y:S04]  /*66160*/  LDL.LU R15, [R1+0x1bdc] ;  /* 0x001bdc00010f7983 */ /* 0x000ee80000300800 */
[----:B------:R0:W-:Y:S01]  /*66170*/  STL [R1+0x1c34], R28 ;  /* 0x001c341c01007387 */ /* 0x0001e20000100800 */
[----:B----4-:R-:W-:-:S03]  /*66180*/  IMAD.X R3, R3, 0x1, R2, P3 ;  /* 0x0000000103037824 */ /* 0x010fc600018e0602 */
[----:B0-----:R-:W4:Y:S04]  /*66190*/  LDL.LU R28, [R1+0x1c00] ;  /* 0x001c0000011c7983 */ /* 0x001f280000300800 */
[----:B------:R-:W3:Y:S04]  /*661a0*/  LDL.LU R14, [R1+0x1bd4] ;  /* 0x001bd400010e7983 */ /* 0x000ee80000300800 */
[----:B------:R-:W3:Y:S04]  /*661b0*/  LDL.LU R12, [R1+0x1bf8] ;  /* 0x001bf800010c7983 */ /* 0x000ee80000300800 */
[----:B------:R-:W3:Y:S04]  /*661c0*/  LDL.LU R5, [R1+0x1bcc] ;  /* 0x001bcc0001057983 */ /* 0x000ee80000300800 */
[----:B------:R0:W-:Y:S04]  /*661d0*/  STL [R1+0x1c58], R3 ;  /* 0x001c580301007387 */ /* 0x0001e80000100800 */
[----:B0-----:R-:W3:Y:S01]  /*661e0*/  LDL.LU R3, [R1+0x1bf0] ;  /* 0x001bf00001037983 */ /* 0x001ee20000300800 */
[----:B------:R-:W-:Y:S01]  /*661f0*/  IMAD.X R13, R13, 0x1, R2, P4 ;  /* 0x000000010d0d7824 */ /* 0x000fe200020e0602 */
[----:B------:R-:W-:-:S02]  /*66200*/  IADD3 R6, P3, R6, R8, RZ ;  /* 0x0000000806067210 */ /* 0x000fc40007f7e0ff */
[-C--:B------:R-:W-:Y:S02]  /*66210*/  IADD3 R4, P4, R4, R8.reuse, RZ ;  /* 0x0000000804047210 */ /* 0x080fe40007f9e0ff */
[----:B------:R0:W-:Y:S04]  /*66220*/  STL [R1+0x1c50], R13 ;  /* 0x001c500d01007387 */ /* 0x0001e80000100800 */
[----:B------:R-:W-:Y:S01]  /*66230*/  STL [R1+0x1c2c], R6 ;  /* 0x001c2c0601007387 */ /* 0x000fe20000100800 */
[--C-:B------:R-:W-:Y:S01]  /*66240*/  IMAD.X R24, R24, 0x1, R2.reuse, P5 ;  /* 0x0000000118187824 */ /* 0x100fe200028e0602 */
[----:B------:R-:W-:Y:S02]  /*66250*/  IADD3 R29, P5, R29, R8, RZ ;  /* 0x000000081d1d7210 */ /* 0x000fe40007fbe0ff */
[----:B0-----:R-:W3:Y:S04]  /*66260*/  LDL.LU R13, [R1+0x1bc4] ;  /* 0x001bc400010d7983 */ /* 0x001ee80000300800 */
[----:B------:R0:W-:Y:S01]  /*66270*/  STL [R1+0x1c24], R4 ;  /* 0x001c240401007387 */ /* 0x0001e20000100800 */
[----:B------:R-:W-:-:S03]  /*66280*/  IMAD.X R25, R25, 0x1, R2, P6 ;  /* 0x0000000119197824 */ /* 0x000fc600030e0602 */
[----:B0-----:R-:W3:Y:S04]  /*66290*/  LDL.LU R4, [R1+0x1be8] ;  /* 0x001be80001047983 */ /* 0x001ee80000300800 */
[----:B------:R0:W-:Y:S01]  /*662a0*/  STL [R1+0x1c1c], R29 ;  /* 0x001c1c1d01007387 */ /* 0x0001e20000100800 */
[-C--:B------:R-:W-:Y:S01]  /*662b0*/  IADD3 R26, P6, R26, R8.reuse, RZ ;  /* 0x000000081a1a7210 */ /* 0x080fe20007fde0ff */
[--C-:B------:R-:W-:Y:S02]  /*662c0*/  IMAD.X R27, R27, 0x1, R2.reuse, P1 ;  /* 0x000000011b1b7824 */ /* 0x100fe400008e0602 */
[----:B0-----:R-:W3:Y:S04]  /*662d0*/  LDL.LU R29, [R1+0x1bbc] ;  /* 0x001bbc00011d7983 */ /* 0x001ee80000300800 */
[----:B------:R-:W-:Y:S04]  /*662e0*/  STL [R1+0x1c48], R24 ;  /* 0x001c481801007387 */ /* 0x000fe80000100800 */
[----:B------:R-:W-:Y:S04]  /*662f0*/  STL [R1+0x1c40], R25 ;  /* 0x001c401901007387 */ /* 0x000fe80000100800 */
[----:B------:R-:W-:Y:S04]  /*66300*/  STL [R1+0x1c14], R26 ;  /* 0x001c141a01007387 */ /* 0x000fe80000100800 */
[----:B------:R-:W-:Y:S01]  /*66310*/  STL [R1+0x1c38], R27 ;  /* 0x001c381b01007387 */ /* 0x000fe20000100800 */
[-C--:B--2---:R-:W-:Y:S01]  /*66320*/  IADD3 R10, P1, R10, R8.reuse, RZ ;  /* 0x000000080a0a7210 */ /* 0x084fe20007f3e0ff */
[--C-:B------:R-:W-:Y:S01]  /*66330*/  IMAD.X R11, R11, 0x1, R2.reuse, P2 ;  /* 0x000000010b0b7824 */ /* 0x100fe200010e0602 */
[-C--:B------:R-:W-:Y:S01]  /*66340*/  IADD3 R19, P2, R19, R8.reuse, RZ ;  /* 0x0000000813137210 */ /* 0x080fe20007f5e0ff */
[--C-:B------:R-:W-:Y:S01]  /*66350*/  IMAD.X R18, R18, 0x1, R2.reuse, P3 ;  /* 0x0000000112127824 */ /* 0x100fe200018e0602 */
[----:B------:R-:W-:Y:S01]  /*66360*/  IADD3 R20, P3, R20, R8, RZ ;  /* 0x0000000814147210 */ /* 0x000fe20007f7e0ff */
[----:B------:R-:W-:Y:S01]  /*66370*/  STL [R1+0x1c0c], R10 ;  /* 0x001c0c0a01007387 */ /* 0x000fe20000100800 */
[----:B------:R-:W-:-:S03]  /*66380*/  IMAD.X R21, R21, 0x1, R2, P4 ;  /* 0x0000000115157824 */ /* 0x000fc600020e0602 */
[----:B------:R-:W-:Y:S01]  /*66390*/  STL [R1+0x1c30], R11 ;  /* 0x001c300b01007387 */ /* 0x000fe20000100800 */
[----:B------:R-:W-:-:S03]  /*663a0*/  IADD3 R22, P4, R22, R8, RZ ;  /* 0x0000000816167210 */ /* 0x000fc60007f9e0ff */
[----:B------:R-:W-:Y:S01]  /*663b0*/  STL [R1+0x1c04], R19 ;  /* 0x001c041301007387 */ /* 0x000fe20000100800 */
[--C-:B------:R-:W-:Y:S02]  /*663c0*/  IMAD.X R23, R23, 0x1, R2.reuse, P5 ;  /* 0x0000000117177824 */ /* 0x100fe400028e0602 */
[----:B------:R-:W-:Y:S01]  /*663d0*/  IMAD.X R17, R17, 0x1, R2, P6 ;  /* 0x0000000111117824 */ /* 0x000fe200030e0602 */
[----:B------:R-:W-:Y:S01]  /*663e0*/  STL [R1+0x1c28], R18 ;  /* 0x001c281201007387 */ /* 0x000fe20000100800 */
[----:B------:R-:W-:-:S03]  /*663f0*/  IADD3 R0, P6, R0, R8, RZ ;  /* 0x0000000800007210 */ /* 0x000fc60007fde0ff */
[----:B------:R-:W-:Y:S01]  /*66400*/  STL [R1+0x1bfc], R20 ;  /* 0x001bfc1401007387 */ /* 0x000fe20000100800 */
[----:B------:R-:W-:-:S03]  /*66410*/  IADD3 R9, P5, R9, R8, RZ ;  /* 0x0000000809097210 */ /* 0x000fc60007fbe0ff */
[----:B------:R-:W-:Y:S04]  /*66420*/  STL [R1+0x1c20], R21 ;  /* 0x001c201501007387 */ /* 0x000fe80000100800 */
[----:B------:R-:W-:Y:S04]  /*66430*/  STL [R1+0x1bf4], R22 ;  /* 0x001bf41601007387 */ /* 0x000fe80000100800 */
[----:B------:R-:W-:Y:S04]  /*66440*/  STL [R1+0x1c18], R23 ;  /* 0x001c181701007387 */ /* 0x000fe80000100800 */
[----:B------:R0:W-:Y:S04]  /*66450*/  STL [R1+0x1be4], R0 ;  /* 0x001be40001007387 */ /* 0x0001e80000100800 */
[----:B------:R-:W-:Y:S04]  /*66460*/  STL [R1+0x1bec], R9 ;  /* 0x001bec0901007387 */ /* 0x000fe80000100800 */
[----:B0-----:R-:W2:Y:S01]  /*66470*/  LDL.LU R0, [R1+0x1be0] ;  /* 0x001be00001007983 */ /* 0x001ea20000300800 */
[----:B----4-:R-:W-:-:S02]  /*66480*/  IMAD.X R28, R28, 0x1, R2, P2 ;  /* 0x000000011c1c7824 */ /* 0x010fc400010e0602 */
[----:B---3--:R-:W-:Y:S01]  /*66490*/  IMAD.X R16, R16, 0x1, R2, P1 ;  /* 0x0000000110107824 */ /* 0x008fe200008e0602 */
[-C--:B------:R-:W-:Y:S01]  /*664a0*/  IADD3 R15, P1, R15, R8.reuse, RZ ;  /* 0x000000080f0f7210 */ /* 0x080fe20007f3e0ff */
[----:B------:R-:W-:Y:S01]  /*664b0*/  STL [R1+0x1c10], R17 ;  /* 0x001c101101007387 */ /* 0x000fe20000100800 */
[----:B------:R-:W-:-:S03]  /*664c0*/  IADD3 R14, P2, R14, R8, RZ ;  /* 0x000000080e0e7210 */ /* 0x000fc60007f5e0ff */
[----:B------:R0:W-:Y:S04]  /*664d0*/  STL [R1+0x1c00], R28 ;  /* 0x001c001c01007387 */ /* 0x0001e80000100800 */
[----:B------:R-:W-:Y:S01]  /*664e0*/  STL [R1+0x1c08], R16 ;  /* 0x001c081001007387 */ /* 0x000fe20000100800 */
[--C-:B------:R-:W-:Y:S01]  /*664f0*/  IMAD.X R12, R12, 0x1, R2.reuse, P3 ;  /* 0x000000010c0c7824 */ /* 0x100fe200018e0602 */
[-C--:B------:R-:W-:Y:S01]  /*66500*/  IADD3 R5, P3, R5, R8.reuse, RZ ;  /* 0x0000000805057210 */ /* 0x080fe20007f7e0ff */
[--C-:B------:R-:W-:Y:S01]  /*66510*/  IMAD.X R3, R3, 0x1, R2.reuse, P4 ;  /* 0x0000000103037824 */ /* 0x100fe200020e0602 */
[----:B0-----:R-:W3:Y:S04]  /*66520*/  LDL.LU R28, [R1+0x1bb4] ;  /* 0x001bb400011c7983 */ /* 0x001ee80000300800 */
[----:B------:R-:W-:Y:S04]  /*66530*/  STL [R1+0x1bdc], R15 ;  /* 0x001bdc0f01007387 */ /* 0x000fe80000100800 */
[----:B------:R-:W-:Y:S04]  /*66540*/  STL [R1+0x1bd4], R14 ;  /* 0x001bd40e01007387 */ /* 0x000fe80000100800 */
[----:B------:R-:W4:Y:S04]  /*66550*/  LDL.LU R6, [R1+0x1bd8] ;  /* 0x001bd80001067983 */ /* 0x000f280000300800 */
[----:B------:R-:W-:Y:S04]  /*66560*/  STL [R1+0x1bf8], R12 ;  /* 0x001bf80c01007387 */ /* 0x000fe80000100800 */
[----:B------:R0:W-:Y:S04]  /*66570*/  STL [R1+0x1bcc], R5 ;  /* 0x001bcc0501007387 */ /* 0x0001e80000100800 */
[----:B0-----:R-:W4:Y:S04]  /*66580*/  LDL.LU R5, [R1+0x1bac] ;  /* 0x001bac0001057983 */ /* 0x001f280000300800 */
[----:B------:R0:W-:Y:S04]  /*66590*/  STL [R1+0x1bf0], R3 ;  /* 0x001bf00301007387 */ /* 0x0001e80000100800 */
[----:B0-----:R-:W4:Y:S01]  /*665a0*/  LDL.LU R3, [R1+0x1bd0] ;  /* 0x001bd00001037983 */ /* 0x001f220000300800 */
[----:B------:R-:W-:Y:S01]  /*665b0*/  IMAD.X R4, R4, 0x1, R2, P5 ;  /* 0x0000000104047824 */ /* 0x000fe200028e0602 */
[----:B------:R-:W-:-:S02]  /*665c0*/  IADD3 R13, P4, R13, R8, RZ ;  /* 0x000000080d0d7210 */ /* 0x000fc40007f9e0ff */
[----:B------:R-:W4:Y:S04]  /*665d0*/  LDL.LU R24, [R1+0x1ba4] ;  /* 0x001ba40001187983 */ /* 0x000f280000300800 */
[----:B------:R0:W-:Y:S04]  /*665e0*/  STL [R1+0x1be8], R4 ;  /* 0x001be80401007387 */ /* 0x0001e80000100800 */
[----:B------:R-:W-:Y:S01]  /*665f0*/  STL [R1+0x1bc4], R13 ;  /* 0x001bc40d01007387 */ /* 0x000fe20000100800 */
[----:B------:R-:W-:-:S03]  /*66600*/  IADD3 R29, P5, R29, R8, RZ ;  /* 0x000000081d1d7210 */ /* 0x000fc60007fbe0ff */
[----:B0-----:R-:W4:Y:S04]  /*66610*/  LDL.LU R4, [R1+0x1bc8] ;  /* 0x001bc80001047983 */ /* 0x001f280000300800 */
        /* <DEDUP_REMOVED lines=15> */
[----:B------:R-:W4:Y:S04]  /*66710*/  LDL.LU R16, [R1+0x1b64] ;  /* 0x001b640001107983 */ /* 0x000f280000300800 */
[----:B------:R-:W4:Y:S01]  /*66720*/  LDL.LU R15, [R1+0x1b88] ;  /* 0x001b8800010f7983 */ /* 0x000f220000300800 */
[----:B--2---:R-:W-:-:S05]  /*66730*/  IMAD.X R0, R0, 0x1, R2, P6 ;  /* 0x0000000100007824 */ /* 0x004fca00030e0602 */
[----:B------:R0:W-:Y:S04]  /*66740*/  STL [R1+0x1be0], R0 ;  /* 0x001be00001007387 */ /* 0x0001e80000100800 */
[----:B0-----:R-:W2:Y:S01]  /*66750*/  LDL.LU R0, [R1+0x1b5c] ;  /* 0x001b5c0001007983 */ /* 0x001ea20000300800 */
[----:B---3--:R-:W-:-:S03]  /*66760*/  IADD3 R28, P6, R28, R8, RZ ;  /* 0x000000081c1c7210 */ /* 0x008fc60007fde0ff */
[----:B------:R-:W3:Y:S04]  /*66770*/  LDL.LU R14, [R1+0x1b80] ;  /* 0x001b8000010e7983 */ /* 0x000ee80000300800 */
[----:B------:R-:W3:Y:S04]  /*66780*/  LDL.LU R12, [R1+0x1b54] ;  /* 0x001b5400010c7983 */ /* 0x000ee80000300800 */
[----:B------:R-:W3:Y:S01]  /*66790*/  LDL.LU R13, [R1+0x1b78] ;  /* 0x001b7800010d7983 */ /* 0x000ee20000300800 */
[----:B----4-:R-:W-:-:S03]  /*667a0*/  IMAD.X R6, R6, 0x1, R2, P1 ;  /* 0x0000000106067824 */ /* 0x010fc600008e0602 */
[----:B------:R0:W-:Y:S01]  /*667b0*/  STL [R1+0x1bb4], R28 ;  /* 0x001bb41c01007387 */ /* 0x0001e20000100800 */
[----:B------:R-:W-:-:S03]  /*667c0*/  IADD3 R5, P1, R5, R8, RZ ;  /* 0x0000000805057210 */ /* 0x000fc60007f3e0ff */
[----:B0-----:R-:W4:Y:S04]  /*667d0*/  LDL.LU R28, [R1+0x1b4c] ;  /* 0x001b4c00011c7983 */ /* 0x001f280000300800 */
[----:B------:R0:W-:Y:S04]  /*667e0*/  STL [R1+0x1bac], R5 ;  /* 0x001bac0501007387 */ /* 0x0001e80000100800 */
[----:B------:R-:W-:Y:S01]  /*667f0*/  STL [R1+0x1bd8], R6 ;  /* 0x001bd80601007387 */ /* 0x000fe20000100800 */
[----:B------:R-:W-:-:S03]  /*66800*/  IMAD.X R3, R3, 0x1, R2, P2 ;  /* 0x0000000103037824 */ /* 0x000fc600010e0602 */
[----:B0-----:R-:W4:Y:S04]  /*66810*/  LDL.LU R5, [R1+0x1b70] ;  /* 0x001b700001057983 */ /* 0x001f280000300800 */
[----:B------:R0:W-:Y:S04]  /*66820*/  STL [R1+0x1bd0], R3 ;  /* 0x001bd00301007387 */ /* 0x0001e80000100800 */
[----:B0-----:R-:W4:Y:S01]  /*66830*/  LDL.LU R3, [R1+0x1b44] ;  /* 0x001b440001037983 */ /* 0x001f220000300800 */
[----:B------:R-:W-:Y:S01]  /*66840*/  IMAD.X R4, R4, 0x1, R2, P3 ;  /* 0x0000000104047824 */ /* 0x000fe200018e0602 */
[----:B------:R-:W-:-:S02]  /*66850*/  IADD3 R24, P2, R24, R8, RZ ;  /* 0x0000000818187210 */ /* 0x000fc40007f5e0ff */
[-C--:B------:R-:W-:Y:S01]  /*66860*/  IADD3 R25, P3, R25, R8.reuse, RZ ;  /* 0x0000000819197210 */ /* 0x080fe20007f7e0ff */
[--C-:B------:R-:W-:Y:S01]  /*66870*/  IMAD.X R26, R26, 0x1, R2.reuse, P4 ;  /* 0x000000011a1a7824 */ /* 0x100fe200020e0602 */
[-C--:B------:R-:W-:Y:S01]  /*66880*/  IADD3 R27, P4, R27, R8.reuse, RZ ;  /* 0x000000081b1b7210 */ /* 0x080fe20007f9e0ff */
[----:B------:R0:W-:Y:S01]  /*66890*/  STL [R1+0x1bc8], R4 ;  /* 0x001bc80401007387 */ /* 0x0001e20000100800 */
[--C-:B------:R-:W-:Y:S01]  /*668a0*/  IMAD.X R10, R10, 0x1, R2.reuse, P5 ;  /* 0x000000010a0a7824 */ /* 0x100fe200028e0602 */
[-C--:B------:R-:W-:Y:S01]  /*668b0*/  IADD3 R11, P5, R11, R8.reuse, RZ ;  /* 0x000000080b0b7210 */ /* 0x080fe20007fbe0ff */
[--C-:B------:R-:W-:Y:S01]  /*668c0*/  IMAD.X R19, R19, 0x1, R2.reuse, P6 ;  /* 0x0000000113137824 */ /* 0x100fe200030e0602 */
[-C--:B------:R-:W-:Y:S01]  /*668d0*/  IADD3 R18, P6, R18, R8.reuse, RZ ;  /* 0x0000000812127210 */ /* 0x080fe20007fde0ff */
[----:B------:R-:W-:Y:S01]  /*668e0*/  IMAD.X R20, R20, 0x1, R2, P1 ;  /* 0x0000000114147824 */ /* 0x000fe200008e0602 */
[----:B0-----:R-:W4:Y:S04]  /*668f0*/  LDL.LU R4, [R1+0x1b68] ;  /* 0x001b680001047983 */ /* 0x001f280000300800 */
[----:B------:R-:W-:Y:S04]  /*66900*/  STL [R1+0x1ba4], R24 ;  /* 0x001ba41801007387 */ /* 0x000fe80000100800 */
[----:B------:R-:W-:Y:S04]  /*66910*/  STL [R1+0x1b9c], R25 ;  /* 0x001b9c1901007387 */ /* 0x000fe80000100800 */
[----:B------:R-:W-:Y:S04]  /*66920*/  STL [R1+0x1bc0], R26 ;  /* 0x001bc01a01007387 */ /* 0x000fe80000100800 */
[----:B------:R-:W-:Y:S04]  /*66930*/  STL [R1+0x1b94], R27 ;  /* 0x001b941b01007387 */ /* 0x000fe80000100800 */
[----:B------:R-:W-:Y:S01]  /*66940*/  STL [R1+0x1bb8], R10 ;  /* 0x001bb80a01007387 */ /* 0x000fe20000100800 */
[----:B------:R-:W-:-:S03]  /*66950*/  IADD3 R21, P1, R21, R8, RZ ;  /* 0x0000000815157210 */ /* 0x000fc60007f3e0ff */
[----:B------:R-:W-:Y:S01]  /*66960*/  STL [R1+0x1b8c], R11 ;  /* 0x001b8c0b01007387 */ /* 0x000fe20000100800 */
[----:B------:R-:W-:-:S03]  /*66970*/  IMAD.X R22, R22, 0x1, R2, P2 ;  /* 0x0000000116167824 */ /* 0x000fc600010e0602 */
[----:B------:R-:W-:Y:S01]  /*66980*/  STL [R1+0x1bb0], R19 ;  /* 0x001bb01301007387 */ /* 0x000fe20000100800 */
[----:B------:R-:W-:-:S03]  /*66990*/  IADD3 R23, P2, R23, R8, RZ ;  /* 0x0000000817177210 */ /* 0x000fc60007f5e0ff */
[----:B------:R-:W-:Y:S01]  /*669a0*/  STL [R1+0x1b84], R18 ;  /* 0x001b841201007387 */ /* 0x000fe20000100800 */
[----:B------:R-:W-:-:S03]  /*669b0*/  IMAD.X R29, R29, 0x1, R2, P4 ;  /* 0x000000011d1d7824 */ /* 0x000fc600020e0602 */
[----:B------:R-:W-:Y:S01]  /*669c0*/  STL [R1+0x1ba8], R20 ;  /* 0x001ba81401007387 */ /* 0x000fe20000100800 */
[----:B------:R-:W-:-:S03]  /*669d0*/  IMAD.X R9, R9, 0x1, R2, P3 ;  /* 0x0000000109097824 */ /* 0x000fc600018e0602 */
[----:B------:R-:W-:Y:S04]  /*669e0*/  STL [R1+0x1b7c], R21 ;  /* 0x001b7c1501007387 */ /* 0x000fe80000100800 */
[----:B------:R-:W-:Y:S04]  /*669f0*/  STL [R1+0x1ba0], R22 ;  /* 0x001ba01601007387 */ /* 0x000fe80000100800 */
[----:B------:R-:W-:Y:S04]  /*66a00*/  STL [R1+0x1b74], R23 ;  /* 0x001b741701007387 */ /* 0x000fe80000100800 */
[----:B------:R0:W-:Y:S04]  /*66a10*/  STL [R1+0x1b90], R29 ;  /* 0x001b901d01007387 */ /* 0x0001e80000100800 */
[----:B------:R-:W-:Y:S01]  /*66a20*/  STL [R1+0x1b98], R9 ;  /* 0x001b980901007387 */ /* 0x000fe20000100800 */
[-C--:B------:R-:W-:Y:S01]  /*66a30*/  IADD3 R17, P3, R17, R8.reuse, RZ ;  /* 0x0000000811117210 */ /* 0x080fe20007f7e0ff */
[----:B------:R-:W-:Y:S01]  /*66a40*/  IMAD.X R15, R15, 0x1, R2, P5 ;  /* 0x000000010f0f7824 */ /* 0x000fe200028e0602 */
[-C--:B------:R-:W-:Y:S01]  /*66a50*/  IADD3 R16, P4, R16, R8.reuse, RZ ;  /* 0x0000000810107210 */ /* 0x080fe20007f9e0ff */
[----:B0-----:R-:W4:Y:S04]  /*66a60*/  LDL.LU R29, [R1+0x1b3c] ;  /* 0x001b3c00011d7983 */ /* 0x001f280000300800 */
[----:B------:R-:W-:Y:S01]  /*66a70*/  STL [R1+0x1b6c], R17 ;  /* 0x001b6c1101007387 */ /* 0x000fe20000100800 */
[----:B--2---:R-:W-:-:S05]  /*66a80*/  IADD3 R0, P5, R0, R8, RZ ;  /* 0x0000000800007210 */ /* 0x004fca0007fbe0ff */
[----:B------:R0:W-:Y:S04]  /*66a90*/  STL [R1+0x1b5c], R0 ;  /* 0x001b5c0001007387 */ /* 0x0001e80000100800 */
[----:B------:R-:W-:Y:S04]  /*66aa0*/  STL [R1+0x1b64], R16 ;  /* 0x001b641001007387 */ /* 0x000fe80000100800 */
[----:B0-----:R-:W2:Y:S01]  /*66ab0*/  LDL.LU R0, [R1+0x1b60] ;  /* 0x001b600001007983 */ /* 0x001ea20000300800 */
[--C-:B---3--:R-:W-:Y:S01]  /*66ac0*/  IMAD.X R14, R14, 0x1, R2.reuse, P6 ;  /* 0x000000010e0e7824 */ /* 0x108fe200030e0602 */
[-C--:B------:R-:W-:Y:S01]  /*66ad0*/  IADD3 R12, P6, R12, R8.reuse, RZ ;  /* 0x000000080c0c7210 */ /* 0x080fe20007fde0ff */
[----:B------:R-:W-:Y:S01]  /*66ae0*/  IMAD.X R13, R13, 0x1, R2, P1 ;  /* 0x000000010d0d7824 */ /* 0x000fe200008e0602 */
[----:B------:R-:W-:Y:S04]  /*66af0*/  STL [R1+0x1b88], R15 ;  /* 0x001b880f01007387 */ /* 0x000fe80000100800 */
[----:B------:R-:W-:Y:S01]  /*66b00*/  STL [R1+0x1b80], R14 ;  /* 0x001b800e01007387 */ /* 0x000fe20000100800 */
[----:B----4-:R-:W-:-:S03]  /*66b10*/  IADD3 R28, P1, R28, R8, RZ ;  /* 0x000000081c1c7210 */ /* 0x010fc60007f3e0ff */
[----:B------:R-:W3:Y:S04]  /*66b20*/  LDL.LU R6, [R1+0x1b34] ;  /* 0x001b340001067983 */ /* 0x000ee80000300800 */
[----:B------:R-:W-:Y:S04]  /*66b30*/  STL [R1+0x1b54], R12 ;  /* 0x001b540c01007387 */ /* 0x000fe80000100800 */
[----:B------:R0:W-:Y:S04]  /*66b40*/  STL [R1+0x1b78], R13 ;  /* 0x001b780d01007387 */ /* 0x0001e80000100800 */
[----:B0-----:R-:W4:Y:S04]  /*66b50*/  LDL.LU R13, [R1+0x1b58] ;  /* 0x001b5800010d7983 */ /* 0x001f280000300800 */
[----:B------:R0:W-:Y:S01]  /*66b60*/  STL [R1+0x1b4c], R28 ;  /* 0x001b4c1c01007387 */ /* 0x0001e20000100800 */
[----:B------:R-:W-:Y:S01]  /*66b70*/  IMAD.X R5, R5, 0x1, R2, P2 ;  /* 0x0000000105057824 */ /* 0x000fe200010e0602 */
[----:B------:R-:W-:-:S02]  /*66b80*/  IADD3 R3, P2, R3, R8, RZ ;  /* 0x0000000803037210 */ /* 0x000fc40007f5e0ff */
[----:B0-----:R-:W4:Y:S04]  /*66b90*/  LDL.LU R28, [R1+0x1b2c] ;  /* 0x001b2c00011c7983 */ /* 0x001f280000300800 */
[----:B------:R-:W4:Y:S04]  /*66ba0*/  LDL.LU R24, [R1+0x1b50] ;  /* 0x001b500001187983 */ /* 0x000f280000300800 */
[----:B------:R0:W-:Y:S04]  /*66bb0*/  STL [R1+0x1b44], R3 ;  /* 0x001b440301007387 */ /* 0x0001e80000100800 */
[----:B------:R-:W-:Y:S04]  /*66bc0*/  STL [R1+0x1b70], R5 ;  /* 0x001b700501007387 */ /* 0x000fe80000100800 */
[----:B0-----:R-:W4:Y:S01]  /*66bd0*/  LDL.LU R3, [R1+0x1b24] ;  /* 0x001b240001037983 */ /* 0x001f220000300800 */
[----:B------:R-:W-:-:S03]  /*66be0*/  IMAD.X R4, R4, 0x1, R2, P3 ;  /* 0x0000000104047824 */ /* 0x000fc600018e0602 */
        /* <DEDUP_REMOVED lines=17> */
[----:B------:R-:W-:-:S05]  /*66d00*/  IADD3 R29, P3, R29, R8, RZ ;  /* 0x000000081d1d7210 */ /* 0x000fca0007f7e0ff */
[----:B------:R0:W-:Y:S04]  /*66d10*/  STL [R1+0x1b3c], R29 ;  /* 0x001b3c1d01007387 */ /* 0x0001e80000100800 */
[----:B0-----:R-:W4:Y:S04]  /*66d20*/  LDL.LU R29, [R1+0x1b08] ;  /* 0x001b0800011d7983 */ /* 0x001f280000300800 */
[----:B------:R-:W4:Y:S04]  /*66d30*/  LDL.LU R14, [R1+0x1adc] ;  /* 0x001adc00010e7983 */ /* 0x000f280000300800 */
[----:B------:R-:W4:Y:S04]  /*66d40*/  LDL.LU R12, [R1+0x1b00] ;  /* 0x001b0000010c7983 */ /* 0x000f280000300800 */
[----:B------:R-:W4:Y:S01]  /*66d50*/  LDL.LU R5, [R1+0x1ad4] ;  /* 0x001ad40001057983 */ /* 0x000f220000300800 */
[----:B--2---:R-:W-:-:S05]  /*66d60*/  IMAD.X R0, R0, 0x1, R2, P4 ;  /* 0x0000000100007824 */ /* 0x004fca00020e0602 */
[----:B------:R0:W-:Y:S04]  /*66d70*/  STL [R1+0x1b60], R0 ;  /* 0x001b600001007387 */ /* 0x0001e80000100800 */
[----:B0-----:R-:W2:Y:S01]  /*66d80*/  LDL.LU R0, [R1+0x1af8] ;  /* 0x001af80001007983 */ /* 0x001ea20000300800 */
[----:B---3--:R-:W-:Y:S01]  /*66d90*/  IADD3 R6, P4, R6, R8, RZ ;  /* 0x0000000806067210 */ /* 0x008fe20007f9e0ff */
[----:B----4-:R-:W-:-:S05]  /*66da0*/  IMAD.X R13, R13, 0x1, R2, P5 ;  /* 0x000000010d0d7824 */ /* 0x010fca00028e0602 */
[----:B------:R0:W-:Y:S04]  /*66db0*/  STL [R1+0x1b58], R13 ;  /* 0x001b580d01007387 */ /* 0x0001e80000100800 */
[----:B------:R-:W-:Y:S01]  /*66dc0*/  STL [R1+0x1b34], R6 ;  /* 0x001b340601007387 */ /* 0x000fe20000100800 */
[----:B------:R-:W-:-:S03]  /*66dd0*/  IADD3 R28, P5, R28, R8, RZ ;  /* 0x000000081c1c7210 */ /* 0x000fc60007fbe0ff */
[----:B0-----:R-:W3:Y:S04]  /*66de0*/  LDL.LU R13, [R1+0x1acc] ;  /* 0x001acc00010d7983 */ /* 0x001ee80000300800 */
[----:B------:R0:W-:Y:S01]  /*66df0*/  STL [R1+0x1b2c], R28 ;  /* 0x001b2c1c01007387 */ /* 0x0001e20000100800 */
[--C-:B------:R-:W-:Y:S01]  /*66e00*/  IMAD.X R24, R24, 0x1, R2.reuse, P6 ;  /* 0x0000000118187824 */ /* 0x100fe200030e0602 */
[-C--:B------:R-:W-:Y:S02]  /*66e10*/  IADD3 R3, P6, R3, R8.reuse, RZ ;  /* 0x0000000803037210 */ /* 0x080fe40007fde0ff */
[----:B0-----:R-:W4:Y:S04]  /*66e20*/  LDL.LU R28, [R1+0x1af0] ;  /* 0x001af000011c7983 */ /* 0x001f280000300800 */
[----:B------:R0:W-:Y:S04]  /*66e30*/  STL [R1+0x1b24], R3 ;  /* 0x001b240301007387 */ /* 0x0001e80000100800 */
[----:B0-----:R-:W4:Y:S01]  /*66e40*/  LDL.LU R3, [R1+0x1ac4] ;  /* 0x001ac40001037983 */ /* 0x001f220000300800 */
        /* <DEDUP_REMOVED lines=27> */
[----:B------:R-:W-:Y:S01]  /*67000*/  STL [R1+0x1af4], R9 ;  /* 0x001af40901007387 */ /* 0x000fe20000100800 */
[----:B------:R-:W-:-:S02]  /*67010*/  IMAD.X R29, R29, 0x1, R2, P3 ;  /* 0x000000011d1d7824 */ /* 0x000fc400018e0602 */
[--C-:B------:R-:W-:Y:S01]  /*67020*/  IMAD.X R16, R16, 0x1, R2.reuse, P2 ;  /* 0x0000000110107824 */ /* 0x100fe200010e0602 */
[-C--:B------:R-:W-:Y:S02]  /*67030*/  IADD3 R15, P2, R15, R8.reuse, RZ ;  /* 0x000000080f0f7210 */ /* 0x080fe40007f5e0ff */
[-C--:B------:R-:W-:Y:S01]  /*67040*/  IADD3 R14, P3, R14, R8.reuse, RZ ;  /* 0x000000080e0e7210 */ /* 0x080fe20007f7e0ff */
[----:B0-----:R-:W4:Y:S04]  /*67050*/  LDL.LU R4, [R1+0x1ae8] ;  /* 0x001ae80001047983 */ /* 0x001f280000300800 */
[----:B------:R-:W-:Y:S04]  /*67060*/  STL [R1+0x1b18], R17 ;  /* 0x001b181101007387 */ /* 0x000fe80000100800 */
[----:B------:R0:W-:Y:S04]  /*67070*/  STL [R1+0x1b08], R29 ;  /* 0x001b081d01007387 */ /* 0x0001e80000100800 */
[----:B------:R-:W-:Y:S01]  /*67080*/  STL [R1+0x1b10], R16 ;  /* 0x001b101001007387 */ /* 0x000fe20000100800 */
[----:B------:R-:W-:Y:S01]  /*67090*/  IMAD.X R12, R12, 0x1, R2, P4 ;  /* 0x000000010c0c7824 */ /* 0x000fe200020e0602 */
[----:B------:R-:W-:-:S02]  /*670a0*/  IADD3 R5, P4, R5, R8, RZ ;  /* 0x0000000805057210 */ /* 0x000fc40007f9e0ff */
[----:B0-----:R-:W4:Y:S04]  /*670b0*/  LDL.LU R29, [R1+0x1abc] ;  /* 0x001abc00011d7983 */ /* 0x001f280000300800 */
[----:B------:R-:W-:Y:S04]  /*670c0*/  STL [R1+0x1ae4], R15 ;  /* 0x001ae40f01007387 */ /* 0x000fe80000100800 */
[----:B------:R-:W-:Y:S04]  /*670d0*/  STL [R1+0x1adc], R14 ;  /* 0x001adc0e01007387 */ /* 0x000fe80000100800 */
[----:B------:R-:W4:Y:S04]  /*670e0*/  LDL.LU R6, [R1+0x1ae0] ;  /* 0x001ae00001067983 */ /* 0x000f280000300800 */
[----:B------:R-:W-:Y:S04]  /*670f0*/  STL [R1+0x1b00], R12 ;  /* 0x001b000c01007387 */ /* 0x000fe80000100800 */
[----:B------:R0:W-:Y:S04]  /*67100*/  STL [R1+0x1ad4], R5 ;  /* 0x001ad40501007387 */ /* 0x0001e80000100800 */
[----:B0-----:R-:W4:Y:S01]  /*67110*/  LDL.LU R5, [R1+0x1ab4] ;  /* 0x001ab40001057983 */ /* 0x001f220000300800 */
[----:B--2---:R-:W-:-:S05]  /*67120*/  IMAD.X R0, R0, 0x1, R2, P5 ;  /* 0x0000000100007824 */ /* 0x004fca00028e0602 */
[----:B------:R0:W-:Y:S04]  /*67130*/  STL [R1+0x1af8], R0 ;  /* 0x001af80001007387 */ /* 0x0001e80000100800 */
[----:B0-----:R-:W2:Y:S04]  /*67140*/  LDL.LU R0, [R1+0x1ad8] ;  /* 0x001ad80001007983 */ /* 0x001ea80000300800 */
[----:B------:R-:W2:Y:S01]  /*67150*/  LDL.LU R24, [R1+0x1aac] ;  /* 0x001aac0001187983 */ /* 0x000ea20000300800 */
[----:B---3--:R-:W-:Y:S01]  /*67160*/  IADD3 R13, P5, R13, R8, RZ ;  /* 0x000000080d0d7210 */ /* 0x008fe20007fbe0ff */
[----:B----4-:R-:W-:-:S05]  /*67170*/  IMAD.X R28, R28, 0x1, R2, P6 ;  /* 0x000000011c1c7824 */ /* 0x010fca00030e0602 */
[----:B------:R0:W-:Y:S04]  /*67180*/  STL [R1+0x1af0], R28 ;  /* 0x001af01c01007387 */ /* 0x0001e80000100800 */
[----:B------:R-:W-:Y:S01]  /*67190*/  STL [R1+0x1acc], R13 ;  /* 0x001acc0d01007387 */ /* 0x000fe20000100800 */
[----:B------:R-:W-:-:S03]  /*671a0*/  IADD3 R3, P6, R3, R8, RZ ;  /* 0x0000000803037210 */ /* 0x000fc60007fde0ff */
[----:B0-----:R-:W3:Y:S04]  /*671b0*/  LDL.LU R28, [R1+0x1ad0] ;  /* 0x001ad000011c7983 */ /* 0x001ee80000300800 */
        /* <DEDUP_REMOVED lines=17> */
[----:B------:R-:W-:-:S05]  /*672d0*/  IMAD.X R4, R4, 0x1, R2, P1 ;  /* 0x0000000104047824 */ /* 0x000fca00008e0602 */
[----:B------:R0:W-:Y:S04]  /*672e0*/  STL [R1+0x1ae8], R4 ;  /* 0x001ae80401007387 */ /* 0x0001e80000100800 */
[----:B0-----:R-:W4:Y:S01]  /*672f0*/  LDL.LU R4, [R1+0x1a64] ;  /* 0x001a640001047983 */ /* 0x001f220000300800 */
[----:B------:R-:W-:-:S03]  /*67300*/  IADD3 R29, P1, R29, R8, RZ ;  /* 0x000000081d1d7210 */ /* 0x000fc60007f3e0ff */
[----:B------:R-:W4:Y:S01]  /*67310*/  LDL.LU R14, [R1+0x1a88] ;  /* 0x001a8800010e7983 */ /* 0x000f220000300800 */
[----:B------:R-:W-:-:S03]  /*67320*/  IMAD.X R6, R6, 0x1, R2, P2 ;  /* 0x0000000106067824 */ /* 0x000fc600010e0602 */
[----:B------:R-:W4:Y:S04]  /*67330*/  LDL.LU R12, [R1+0x1a5c] ;  /* 0x001a5c00010c7983 */ /* 0x000f280000300800 */
[----:B------:R-:W4:Y:S04]  /*67340*/  LDL.LU R13, [R1+0x1a80] ;  /* 0x001a8000010d7983 */ /* 0x000f280000300800 */
[----:B------:R0:W-:Y:S01]  /*67350*/  STL [R1+0x1abc], R29 ;  /* 0x001abc1d01007387 */ /* 0x0001e20000100800 */
[----:B------:R-:W-:-:S03]  /*67360*/  IADD3 R5, P2, R5, R8, RZ ;  /* 0x0000000805057210 */ /* 0x000fc60007f5e0ff */
[----:B0-----:R-:W4:Y:S04]  /*67370*/  LDL.LU R29, [R1+0x1a54] ;  /* 0x001a5400011d7983 */ /* 0x001f280000300800 */
[----:B------:R0:W-:Y:S04]  /*67380*/  STL [R1+0x1ab4], R5 ;  /* 0x001ab40501007387 */ /* 0x0001e80000100800 */
[----:B------:R-:W-:Y:S04]  /*67390*/  STL [R1+0x1ae0], R6 ;  /* 0x001ae00601007387 */ /* 0x000fe80000100800 */
[----:B0-----:R-:W4:Y:S01]  /*673a0*/  LDL.LU R5, [R1+0x1a78] ;  /* 0x001a780001057983 */ /* 0x001f220000300800 */
[----:B--2---:R-:W-:-:S05]  /*673b0*/  IMAD.X R0, R0, 0x1, R2, P3 ;  /* 0x0000000100007824 */ /* 0x004fca00018e0602 */
[----:B------:R0:W-:Y:S04]  /*673c0*/  STL [R1+0x1ad8], R0 ;  /* 0x001ad80001007387 */ /* 0x0001e80000100800 */
[----:B0-----:R-:W2:Y:S01]  /*673d0*/  LDL.LU R0, [R1+0x1a4c] ;  /* 0x001a4c0001007983 */ /* 0x001ea20000300800 */
[-C--:B------:R-:W-:Y:S01]  /*673e0*/  IADD3 R24, P3, R24, R8.reuse, RZ ;  /* 0x0000000818187210 */ /* 0x080fe20007f7e0ff */
[--C-:B---3--:R-:W-:Y:S01]  /*673f0*/  IMAD.X R28, R28, 0x1, R2.reuse, P4 ;  /* 0x000000011c1c7824 */ /* 0x108fe200020e0602 */
[----:B----4-:R-:W-:Y:S01]  /*67400*/  IADD3 R25, P4, R25, R8, RZ ;  /* 0x0000000819197210 */ /* 0x010fe20007f9e0ff */
[----:B------:R-:W-:-:S03]  /*67410*/  IMAD.X R26, R26, 0x1, R2, P5 ;  /* 0x000000011a1a7824 */ /* 0x000fc600028e0602 */
[----:B------:R0:W-:Y:S01]  /*67420*/  STL [R1+0x1ad0], R28 ;  /* 0x001ad01c01007387 */ /* 0x0001e20000100800 */
[-C--:B------:R-:W-:Y:S01]  /*67430*/  IADD3 R27, P5, R27, R8.reuse, RZ ;  /* 0x000000081b1b7210 */ /* 0x080fe20007fbe0ff */
[--C-:B------:R-:W-:Y:S01]  /*67440*/  IMAD.X R10, R10, 0x1, R2.reuse, P6 ;  /* 0x000000010a0a7824 */ /* 0x100fe200030e0602 */
[-C--:B------:R-:W-:Y:S01]  /*67450*/  IADD3 R11, P6, R11, R8.reuse, RZ ;  /* 0x000000080b0b7210 */ /* 0x080fe20007fde0ff */
[----:B------:R-:W-:Y:S01]  /*67460*/  IMAD.X R19, R19, 0x1, R2, P1 ;  /* 0x0000000113137824 */ /* 0x000fe200008e0602 */
[----:B0-----:R-:W3:Y:S04]  /*67470*/  LDL.LU R28, [R1+0x1a70] ;  /* 0x001a7000011c7983 */ /* 0x001ee80000300800 */
        /* <DEDUP_REMOVED lines=20> */
[----:B------:R-:W-:Y:S04]  /*675c0*/  STL [R1+0x1aa0], R9 ;  /* 0x001aa00901007387 */ /* 0x000fe80000100800 */
[----:B0-----:R-:W4:Y:S01]  /*675d0*/  LDL.LU R3, [R1+0x1a44] ;  /* 0x001a440001037983 */ /* 0x001f220000300800 */
[-C--:B------:R-:W-:Y:S01]  /*675e0*/  IADD3 R17, P4, R17, R8.reuse, RZ ;  /* 0x0000000811117210 */ /* 0x080fe20007f9e0ff */
[----:B------:R-:W-:Y:S01]  /*675f0*/  IMAD.X R15, R15, 0x1, R2, P6 ;  /* 0x000000010f0f7824 */ /* 0x000fe200030e0602 */
[----:B------:R-:W-:-:S02]  /*67600*/  IADD3 R4, P6, R4, R8, RZ ;  /* 0x0000000804047210 */ /* 0x000fc40007fde0ff */
[-C--:B------:R-:W-:Y:S01]  /*67610*/  IADD3 R16, P5, R16, R8.reuse, RZ ;  /* 0x0000000810107210 */ /* 0x080fe20007fbe0ff */
[--C-:B------:R-:W-:Y:S01]  /*67620*/  IMAD.X R14, R14, 0x1, R2.reuse, P1 ;  /* 0x000000010e0e7824 */ /* 0x100fe200008e0602 */
[----:B------:R-:W-:Y:S04]  /*67630*/  STL [R1+0x1a74], R17 ;  /* 0x001a741101007387 */ /* 0x000fe80000100800 */
[----:B------:R0:W-:Y:S04]  /*67640*/  STL [R1+0x1a64], R4 ;  /* 0x001a640401007387 */ /* 0x0001e80000100800 */
[----:B------:R-:W-:Y:S01]  /*67650*/  STL [R1+0x1a6c], R16 ;  /* 0x001a6c1001007387 */ /* 0x000fe20000100800 */
[----:B------:R-:W-:Y:S01]  /*67660*/  IADD3 R12, P1, R12, R8, RZ ;  /* 0x000000080c0c7210 */ /* 0x000fe20007f3e0ff */
[----:B------:R-:W-:-:S02]  /*67670*/  IMAD.X R13, R13, 0x1, R2, P2 ;  /* 0x000000010d0d7824 */ /* 0x000fc400010e0602 */
[----:B0-----:R-:W4:Y:S04]  /*67680*/  LDL.LU R4, [R1+0x1a68] ;  /* 0x001a680001047983 */ /* 0x001f280000300800 */
[----:B------:R-:W-:Y:S04]  /*67690*/  STL [R1+0x1a90], R15 ;  /* 0x001a900f01007387 */ /* 0x000fe80000100800 */
[----:B------:R-:W-:Y:S01]  /*676a0*/  STL [R1+0x1a88], R14 ;  /* 0x001a880e01007387 */ /* 0x000fe20000100800 */
[----:B------:R-:W-:-:S03]  /*676b0*/  IADD3 R29, P2, R29, R8, RZ ;  /* 0x000000081d1d7210 */ /* 0x000fc60007f5e0ff */
[----:B------:R-:W4:Y:S04]  /*676c0*/  LDL.LU R6, [R1+0x1a3c] ;  /* 0x001a3c0001067983 */ /* 0x000f280000300800 */
[----:B------:R-:W-:Y:S04]  /*676d0*/  STL [R1+0x1a5c], R12 ;  /* 0x001a5c0c01007387 */ /* 0x000fe80000100800 */
[----:B------:R0:W-:Y:S01]  /*676e0*/  STL [R1+0x1a80], R13 ;  /* 0x001a800d01007387 */ /* 0x0001e20000100800 */
[----:B------:R-:W-:-:S03]  /*676f0*/  IMAD.X R5, R5, 0x1, R2, P3 ;  /* 0x0000000105057824 */ /* 0x000fc600018e0602 */
[----:B0-----:R-:W4:Y:S04]  /*67700*/  LDL.LU R13, [R1+0x1a60] ;  /* 0x001a6000010d7983 */ /* 0x001f280000300800 */
[----:B------:R0:W-:Y:S04]  /*67710*/  STL [R1+0x1a54], R29 ;  /* 0x001a541d01007387 */ /* 0x0001e80000100800 */
[----:B0-----:R-:W4:Y:S04]  /*67720*/  LDL.LU R29, [R1+0x1a34] ;  /* 0x001a3400011d7983 */ /* 0x001f280000300800 */
[----:B------:R-:W4:Y:S01]  /*67730*/  LDL.LU R24, [R1+0x1a58] ;  /* 0x001a580001187983 */ /* 0x000f220000300800 */
[----:B--2---:R-:W-:-:S05]  /*67740*/  IADD3 R0, P3, R0, R8, RZ ;  /* 0x0000000800007210 */ /* 0x004fca0007f7e0ff */
[----:B------:R0:W-:Y:S04]  /*67750*/  STL [R1+0x1a4c], R0 ;  /* 0x001a4c0001007387 */ /* 0x0001e80000100800 */
[----:B------:R-:W-:Y:S04]  /*67760*/  STL [R1+0x1a78], R5 ;  /* 0x001a780501007387 */ /* 0x000fe80000100800 */
[----:B0-----:R-:W2:Y:S04]  /*67770*/  LDL.LU R0, [R1+0x1a2c] ;  /* 0x001a2c0001007983 */ /* 0x001ea80000300800 */
[----:B------:R-:W2:Y:S04]  /*67780*/  LDL.LU R25, [R1+0x1a50] ;  /* 0x001a500001197983 */ /* 0x000ea80000300800 */
[----:B------:R-:W2:Y:S04]  /*67790*/  LDL.LU R26, [R1+0x1a24] ;  /* 0x001a2400011a7983 */ /* 0x000ea80000300800 */
[----:B------:R-:W2:Y:S01]  /*677a0*/  LDL.LU R27, [R1+0x1a48] ;  /* 0x001a4800011b7983 */ /* 0x000ea20000300800 */
[----:B---3--:R-:W-:-:S05]  /*677b0*/  IMAD.X R28, R28, 0x1, R2, P4 ;  /* 0x000000011c1c7824 */ /* 0x008fca00020e0602 */
[----:B------:R0:W-:Y:S04]  /*677c0*/  STL [R1+0x1a70], R28 ;  /* 0x001a701c01007387 */ /* 0x0001e80000100800 */
        /* <DEDUP_REMOVED lines=10> */
[----:B0-----:R-:W3:Y:S04]  /*67870*/  LDL.LU R28, [R1+0x19f4] ;  /* 0x0019f400011c7983 */ /* 0x001ee80000300800 */
[----:B------:R-:W3:Y:S04]  /*67880*/  LDL.LU R16, [R1+0x1a18] ;  /* 0x001a180001107983 */ /* 0x000ee80000300800 */
[----:B------:R-:W3:Y:S01]  /*67890*/  LDL.LU R15, [R1+0x19ec] ;  /* 0x0019ec00010f7983 */ /* 0x000ee20000300800 */
[----:B----4-:R-:W-:-:S05]  /*678a0*/  IADD3 R3, P4, R3, R8, RZ ;  /* 0x0000000803037210 */ /* 0x010fca0007f9e0ff */
[----:B------:R0:W-:Y:S04]  /*678b0*/  STL [R1+0x1a44], R3 ;  /* 0x001a440301007387 */ /* 0x0001e80000100800 */
[----:B0-----:R-:W4:Y:S04]  /*678c0*/  LDL.LU R3, [R1+0x1a10] ;  /* 0x001a100001037983 */ /* 0x001f280000300800 */
[----:B------:R-:W4:Y:S04]  /*678d0*/  LDL.LU R14, [R1+0x19e4] ;  /* 0x0019e400010e7983 */ /* 0x000f280000300800 */
[----:B------:R-:W4:Y:S04]  /*678e0*/  LDL.LU R12, [R1+0x1a08] ;  /* 0x001a0800010c7983 */ /* 0x000f280000300800 */
[----:B------:R-:W4:Y:S01]  /*678f0*/  LDL.LU R5, [R1+0x19dc] ;  /* 0x0019dc0001057983 */ /* 0x000f220000300800 */
[----:B------:R-:W-:Y:S01]  /*67900*/  IMAD.X R4, R4, 0x1, R2, P5 ;  /* 0x0000000104047824 */ /* 0x000fe200028e0602 */
[----:B------:R-:W-:-:S04]  /*67910*/  IADD3 R6, P5, R6, R8, RZ ;  /* 0x0000000806067210 */ /* 0x000fc80007fbe0ff */
[----:B------:R0:W-:Y:S01]  /*67920*/  STL [R1+0x1a68], R4 ;  /* 0x001a680401007387 */ /* 0x0001e20000100800 */
[----:B------:R-:W-:-:S03]  /*67930*/  IMAD.X R13, R13, 0x1, R2, P6 ;  /* 0x000000010d0d7824 */ /* 0x000fc600030e0602 */
[----:B0-----:R-:W4:Y:S04]  /*67940*/  LDL.LU R4, [R1+0x1a00] ;  /* 0x001a000001047983 */ /* 0x001f280000300800 */
[----:B------:R0:W-:Y:S04]  /*67950*/  STL [R1+0x1a60], R13 ;  /* 0x001a600d01007387 */ /* 0x0001e80000100800 */
[----:B------:R-:W-:Y:S01]  /*67960*/  STL [R1+0x1a3c], R6 ;  /* 0x001a3c0601007387 */ /* 0x000fe20000100800 */
[----:B------:R-:W-:Y:S01]  /*67970*/  IADD3 R29, P6, R29, R8, RZ ;  /* 0x000000081d1d7210 */ /* 0x000fe20007fde0ff */
[----:B------:R-:W-:-:S02]  /*67980*/  IMAD.X R24, R24, 0x1, R2, P1 ;  /* 0x0000000118187824 */ /* 0x000fc400008e0602 */
[----:B0-----:R-:W4:Y:S04]  /*67990*/  LDL.LU R13, [R1+0x19d4] ;  /* 0x0019d400010d7983 */ /* 0x001f280000300800 */
[----:B------:R0:W-:Y:S04]  /*679a0*/  STL [R1+0x1a34], R29 ;  /* 0x001a341d01007387 */ /* 0x0001e80000100800 */
[----:B0-----:R-:W4:Y:S01]  /*679b0*/  LDL.LU R29, [R1+0x19f8] ;  /* 0x0019f800011d7983 */ /* 0x001f220000300800 */
[----:B--2---:R-:W-:-:S05]  /*679c0*/  IADD3 R0, P1, R0, R8, RZ ;  /* 0x0000000800007210 */ /* 0x004fca0007f3e0ff */
[----:B------:R0:W-:Y:S04]  /*679d0*/  STL [R1+0x1a2c], R0 ;  /* 0x001a2c0001007387 */ /* 0x0001e80000100800 */
[----:B0-----:R-:W2:Y:S01]  /*679e0*/  LDL.LU R0, [R1+0x19cc] ;  /* 0x0019cc0001007983 */ /* 0x001ea20000300800 */
[--C-:B------:R-:W-:Y:S01]  /*679f0*/  IMAD.X R25, R25, 0x1, R2.reuse, P2 ;  /* 0x0000000119197824 */ /* 0x100fe200010e0602 */
[-C--:B------:R-:W-:Y:S01]  /*67a00*/  IADD3 R26, P2, R26, R8.reuse, RZ ;  /* 0x000000081a1a7210 */ /* 0x080fe20007f5e0ff */
[--C-:B------:R-:W-:Y:S01]  /*67a10*/  IMAD.X R27, R27, 0x1, R2.reuse, P3 ;  /* 0x000000011b1b7824 */ /* 0x100fe200018e0602 */
[----:B------:R-:W-:Y:S01]  /*67a20*/  STL [R1+0x1a58], R24 ;  /* 0x001a581801007387 */ /* 0x000fe20000100800 */
[----:B---3--:R-:W-:Y:S01]  /*67a30*/  IADD3 R10, P3, R10, R8, RZ ;  /* 0x000000080a0a7210 */ /* 0x008fe20007f7e0ff */
[----:B------:R-:W-:-:S02]  /*67a40*/  IMAD.X R11, R11, 0x1, R2, P4 ;  /* 0x000000010b0b7824 */ /* 0x000fc400020e0602 */
        /* <DEDUP_REMOVED lines=22> */
[----:B------:R-:W-:Y:S01]  /*67bb0*/  IMAD.X R16, R16, 0x1, R2, P3 ;  /* 0x0000000110107824 */ /* 0x000fe200018e0602 */
[----:B------:R-:W-:-:S02]  /*67bc0*/  IADD3 R15, P3, R15, R8, RZ ;  /* 0x000000080f0f7210 */ /* 0x000fc40007f7e0ff */
[----:B0-----:R-:W3:Y:S04]  /*67bd0*/  LDL.LU R28, [R1+0x19f0] ;  /* 0x0019f000011c7983 */ /* 0x001ee80000300800 */
[----:B------:R-:W-:Y:S01]  /*67be0*/  STL [R1+0x1a20], R17 ;  /* 0x001a201101007387 */ /* 0x000fe20000100800 */
[--C-:B----4-:R-:W-:Y:S01]  /*67bf0*/  IMAD.X R3, R3, 0x1, R2.reuse, P4 ;  /* 0x0000000103037824 */ /* 0x110fe200020e0602 */
[-C--:B------:R-:W-:Y:S01]  /*67c00*/  IADD3 R14, P4, R14, R8.reuse, RZ ;  /* 0x000000080e0e7210 */ /* 0x080fe20007f9e0ff */
[--C-:B------:R-:W-:Y:S01]  /*67c10*/  IMAD.X R12, R12, 0x1, R2.reuse, P5 ;  /* 0x000000010c0c7824 */ /* 0x100fe200028e0602 */
[-C--:B------:R-:W-:Y:S02]  /*67c20*/  IADD3 R5, P5, R5, R8.reuse, RZ ;  /* 0x0000000805057210 */ /* 0x080fe40007fbe0ff */
[----:B------:R0:W-:Y:S04]  /*67c30*/  STL [R1+0x1a10], R3 ;  /* 0x001a100301007387 */ /* 0x0001e80000100800 */
[----:B------:R-:W-:Y:S04]  /*67c40*/  STL [R1+0x1a18], R16 ;  /* 0x001a181001007387 */ /* 0x000fe80000100800 */
[----:B0-----:R-:W4:Y:S04]  /*67c50*/  LDL.LU R3, [R1+0x19c4] ;  /* 0x0019c40001037983 */ /* 0x001f280000300800 */
[----:B------:R-:W-:Y:S04]  /*67c60*/  STL [R1+0x19ec], R15 ;  /* 0x0019ec0f01007387 */ /* 0x000fe80000100800 */
[----:B------:R-:W-:Y:S04]  /*67c70*/  STL [R1+0x19e4], R14 ;  /* 0x0019e40e01007387 */ /* 0x000fe80000100800 */
[----:B------:R-:W4:Y:S04]  /*67c80*/  LDL.LU R6, [R1+0x19e8] ;  /* 0x0019e80001067983 */ /* 0x000f280000300800 */
[----:B------:R-:W-:Y:S04]  /*67c90*/  STL [R1+0x1a08], R12 ;  /* 0x001a080c01007387 */ /* 0x000fe80000100800 */
[----:B------:R0:W-:Y:S04]  /*67ca0*/  STL [R1+0x19dc], R5 ;  /* 0x0019dc0501007387 */ /* 0x0001e80000100800 */
[----:B0-----:R-:W4:Y:S01]  /*67cb0*/  LDL.LU R5, [R1+0x19bc] ;  /* 0x0019bc0001057983 */ /* 0x001f220000300800 */
[----:B------:R-:W-:Y:S01]  /*67cc0*/  IMAD.X R4, R4, 0x1, R2, P6 ;  /* 0x0000000104047824 */ /* 0x000fe200030e0602 */
[----:B------:R-:W-:-:S04]  /*67cd0*/  IADD3 R13, P6, R13, R8, RZ ;  /* 0x000000080d0d7210 */ /* 0x000fc80007fde0ff */
[----:B------:R0:W-:Y:S01]  /*67ce0*/  STL [R1+0x1a00], R4 ;  /* 0x001a000401007387 */ /* 0x0001e20000100800 */
[----:B------:R-:W-:-:S03]  /*67cf0*/  IMAD.X R29, R29, 0x1, R2, P1 ;  /* 0x000000011d1d7824 */ /* 0x000fc600008e0602 */
        /* <DEDUP_REMOVED lines=8> */
[----:B--2---:R-:W-:-:S05]  /*67d80*/  IADD3 R0, P1, R0, R8, RZ ;  /* 0x0000000800007210 */ /* 0x004fca0007f3e0ff */
        /* <DEDUP_REMOVED lines=11> */
[----:B0-----:R-:W2:Y:S04]  /*67e40*/  LDL.LU R0, [R1+0x19a0] ;  /* 0x0019a00001007983 */ /* 0x001ea80000300800 */
[----:B------:R-:W2:Y:S04]  /*67e50*/  LDL.LU R16, [R1+0x1974] ;  /* 0x0019740001107983 */ /* 0x000ea80000300800 */
[----:B------:R-:W2:Y:S01]  /*67e60*/  LDL.LU R15, [R1+0x1998] ;  /* 0x00199800010f7983 */ /* 0x000ea20000300800 */
[----:B---3--:R-:W-:-:S05]  /*67e70*/  IMAD.X R28, R28, 0x1, R2, P2 ;  /* 0x000000011c1c7824 */ /* 0x008fca00010e0602 */
[----:B------:R0:W-:Y:S04]  /*67e80*/  STL [R1+0x19f0], R28 ;  /* 0x0019f01c01007387 */ /* 0x0001e80000100800 */
[----:B0-----:R-:W3:Y:S04]  /*67e90*/  LDL.LU R28, [R1+0x196c] ;  /* 0x00196c00011c7983 */ /* 0x001ee80000300800 */
[----:B------:R-:W3:Y:S04]  /*67ea0*/  LDL.LU R14, [R1+0x1990] ;  /* 0x00199000010e7983 */ /* 0x000ee80000300800 */
[----:B------:R-:W3:Y:S04]  /*67eb0*/  LDL.LU R12, [R1+0x1964] ;  /* 0x00196400010c7983 */ /* 0x000ee80000300800 */
[----:B------:R-:W3:Y:S01]  /*67ec0*/  LDL.LU R13, [R1+0x1988] ;  /* 0x00198800010d7983 */ /* 0x000ee20000300800 */
[----:B----4-:R-:W-:Y:S01]  /*67ed0*/  IADD3 R3, P2, R3, R8, RZ ;  /* 0x0000000803037210 */ /* 0x010fe20007f5e0ff */
[----:B------:R-:W-:-:S04]  /*67ee0*/  IMAD.X R6, R6, 0x1, R2, P3 ;  /* 0x0000000106067824 */ /* 0x000fc800018e0602 */
[----:B------:R0:W-:Y:S01]  /*67ef0*/  STL [R1+0x19c4], R3 ;  /* 0x0019c40301007387 */ /* 0x0001e20000100800 */
[----:B------:R-:W-:-:S03]  /*67f00*/  IADD3 R5, P3, R5, R8, RZ ;  /* 0x0000000805057210 */ /* 0x000fc60007f7e0ff */
[----:B0-----:R-:W4:Y:S04]  /*67f10*/  LDL.LU R3, [R1+0x195c] ;  /* 0x00195c0001037983 */ /* 0x001f280000300800 */
[----:B------:R0:W-:Y:S04]  /*67f20*/  STL [R1+0x19bc], R5 ;  /* 0x0019bc0501007387 */ /* 0x0001e80000100800 */
[----:B------:R-:W-:Y:S04]  /*67f30*/  STL [R1+0x19e8], R6 ;  /* 0x0019e80601007387 */ /* 0x000fe80000100800 */
[----:B0-----:R-:W4:Y:S01]  /*67f40*/  LDL.LU R5, [R1+0x1980] ;  /* 0x0019800001057983 */ /* 0x001f220000300800 */
[----:B------:R-:W-:Y:S01]  /*67f50*/  IMAD.X R4, R4, 0x1, R2, P4 ;  /* 0x0000000104047824 */ /* 0x000fe200020e0602 */
[----:B------:R-:W-:-:S04]  /*67f60*/  IADD3 R24, P4, R24, R8, RZ ;  /* 0x0000000818187210 */ /* 0x000fc80007f9e0ff */
[----:B------:R0:W-:Y:S01]  /*67f70*/  STL [R1+0x19e0], R4 ;  /* 0x0019e00401007387 */ /* 0x0001e20000100800 */
[--C-:B------:R-:W-:Y:S01]  /*67f80*/  IMAD.X R29, R29, 0x1, R2.reuse, P5 ;  /* 0x000000011d1d7824 */ /* 0x100fe200028e0602 */
[-C--:B------:R-:W-:Y:S01]  /*67f90*/  IADD3 R25, P5, R25, R8.reuse, RZ ;  /* 0x0000000819197210 */ /* 0x080fe20007fbe0ff */
[----:B------:R-:W-:Y:S01]  /*67fa0*/  IMAD.X R26, R26, 0x1, R2, P6 ;  /* 0x000000011a1a7824 */ /* 0x000fe200030e0602 */
[----:B0-----:R-:W4:Y:S04]  /*67fb0*/  LDL.LU R4, [R1+0x1954] ;  /* 0x0019540001047983 */ /* 0x001f280000300800 */
[----:B------:R0:W-:Y:S01]  /*67fc0*/  STL [R1+0x19d8], R29 ;  /* 0x0019d81d01007387 */ /* 0x0001e20000100800 */
[----:B------:R-:W-:-:S03]  /*67fd0*/  IADD3 R27, P6, R27, R8, RZ ;  /* 0x000000081b1b7210 */ /* 0x000fc60007fde0ff */
[----:B0-----:R-:W4:Y:S04]  /*67fe0*/  LDL.LU R29, [R1+0x1978] ;  /* 0x00197800011d7983 */ /* 0x001f280000300800 */
[----:B------:R-:W-:Y:S04]  /*67ff0*/  STL [R1+0x19b4], R24 ;  /* 0x0019b41801007387 */ /* 0x000fe80000100800 */
[----:B------:R-:W-:Y:S04]  /*68000*/  STL [R1+0x19ac], R25 ;  /* 0x0019ac1901007387 */ /* 0x000fe80000100800 */
[----:B------:R-:W-:Y:S04]  /*68010*/  STL [R1+0x19d0], R26 ;  /* 0x0019d01a01007387 */ /* 0x000fe80000100800 */
[----:B------:R-:W-:Y:S01]  /*68020*/  STL [R1+0x19a4], R27 ;  /* 0x0019a41b01007387 */ /* 0x000fe20000100800 */
[--C-:B--2---:R-:W-:Y:S01]  /*68030*/  IMAD.X R10, R10, 0x1, R2.reuse, P1 ;  /* 0x000000010a0a7824 */ /* 0x104fe200008e0602 */
[-C--:B------:R-:W-:Y:S01]  /*68040*/  IADD3 R11, P1, R11, R8.reuse, RZ ;  /* 0x000000080b0b7210 */ /* 0x080fe20007f3e0ff */
[--C-:B------:R-:W-:Y:S01]  /*68050*/  IMAD.X R19, R19, 0x1, R2.reuse, P2 ;  /* 0x0000000113137824 */ /* 0x100fe200010e0602 */
[-C--:B------:R-:W-:Y:S01]  /*68060*/  IADD3 R18, P2, R18, R8.reuse, RZ ;  /* 0x0000000812127210 */ /* 0x080fe20007f5e0ff */
[----:B------:R-:W-:Y:S01]  /*68070*/  IMAD.X R20, R20, 0x1, R2, P3 ;  /* 0x0000000114147824 */ /* 0x000fe200018e0602 */
        /* <DEDUP_REMOVED lines=15> */
[----:B0-----:R-:W2:Y:S01]  /*68170*/  LDL.LU R0, [R1+0x194c] ;  /* 0x00194c0001007983 */ /* 0x001ea20000300800 */
[-C--:B------:R-:W-:Y:S01]  /*68180*/  IADD3 R17, P5, R17, R8.reuse, RZ ;  /* 0x0000000811117210 */ /* 0x080fe20007fbe0ff */
[----:B------:R-:W-:Y:S01]  /*68190*/  IMAD.X R15, R15, 0x1, R2, P1 ;  /* 0x000000010f0f7824 */ /* 0x000fe200008e0602 */
[----:B------:R-:W-:-:S03]  /*681a0*/  IADD3 R16, P6, R16, R8, RZ ;  /* 0x0000000810107210 */ /* 0x000fc60007fde0ff */
[----:B------:R-:W-:Y:S01]  /*681b0*/  STL [R1+0x197c], R17 ;  /* 0x00197c1101007387 */ /* 0x000fe20000100800 */
[-C--:B---3--:R-:W-:Y:S01]  /*681c0*/  IADD3 R28, P1, R28, R8.reuse, RZ ;  /* 0x000000081c1c7210 */ /* 0x088fe20007f3e0ff */
[--C-:B------:R-:W-:Y:S01]  /*681d0*/  IMAD.X R14, R14, 0x1, R2.reuse, P2 ;  /* 0x000000010e0e7824 */ /* 0x100fe200010e0602 */
[-C--:B------:R-:W-:Y:S01]  /*681e0*/  IADD3 R12, P2, R12, R8.reuse, RZ ;  /* 0x000000080c0c7210 */ /* 0x080fe20007f5e0ff */
[----:B------:R-:W-:Y:S02]  /*681f0*/  IMAD.X R13, R13, 0x1, R2, P3 ;  /* 0x000000010d0d7824 */ /* 0x000fe400018e0602 */
[----:B------:R0:W-:Y:S04]  /*68200*/  STL [R1+0x196c], R28 ;  /* 0x00196c1c01007387 */ /* 0x0001e80000100800 */
[----:B------:R-:W-:Y:S04]  /*68210*/  STL [R1+0x1974], R16 ;  /* 0x0019741001007387 */ /* 0x000fe80000100800 */
[----:B0-----:R-:W3:Y:S04]  /*68220*/  LDL.LU R28, [R1+0x1970] ;  /* 0x00197000011c7983 */ /* 0x001ee80000300800 */
[----:B------:R-:W-:Y:S04]  /*68230*/  STL [R1+0x1998], R15 ;  /* 0x0019980f01007387 */ /* 0x000fe80000100800 */
[----:B------:R-:W-:Y:S04]  /*68240*/  STL [R1+0x1990], R14 ;  /* 0x0019900e01007387 */ /* 0x000fe80000100800 */
[----:B------:R-:W3:Y:S04]  /*68250*/  LDL.LU R6, [R1+0x1944] ;  /* 0x0019440001067983 */ /* 0x000ee80000300800 */
[----:B------:R-:W-:Y:S04]  /*68260*/  STL [R1+0x1964], R12 ;  /* 0x0019640c01007387 */ /* 0x000fe80000100800 */
[----:B------:R0:W-:Y:S01]  /*68270*/  STL [R1+0x1988], R13 ;  /* 0x0019880d01007387 */ /* 0x0001e20000100800 */
[----:B----4-:R-:W-:-:S03]  /*68280*/  IADD3 R3, P3, R3, R8, RZ ;  /* 0x0000000803037210 */ /* 0x010fc60007f7e0ff */
[----:B0-----:R-:W4:Y:S04]  /*68290*/  LDL.LU R13, [R1+0x1968] ;  /* 0x00196800010d7983 */ /* 0x001f280000300800 */
[----:B------:R0:W-:Y:S01]  /*682a0*/  STL [R1+0x195c], R3 ;  /* 0x00195c0301007387 */ /* 0x0001e20000100800 */
[----:B------:R-:W-:-:S03]  /*682b0*/  IMAD.X R5, R5, 0x1, R2, P4 ;  /* 0x0000000105057824 */ /* 0x000fc600020e0602 */
[----:B0-----:R-:W4:Y:S04]  /*682c0*/  LDL.LU R3, [R1+0x193c] ;  /* 0x00193c0001037983 */ /* 0x001f280000300800 */
[----:B------:R-:W4:Y:S04]  /*682d0*/  LDL.LU R24, [R1+0x1960] ;  /* 0x0019600001187983 */ /* 0x000f280000300800 */
[----:B------:R0:W-:Y:S04]  /*682e0*/  STL [R1+0x1980], R5 ;  /* 0x0019800501007387 */ /* 0x0001e80000100800 */
[----:B0-----:R-:W4:Y:S01]  /*682f0*/  LDL.LU R5, [R1+0x1934] ;  /* 0x0019340001057983 */ /* 0x001f220000300800 */
[----:B------:R-:W-:-:S05]  /*68300*/  IADD3 R4, P4, R4, R8, RZ ;  /* 0x0000000804047210 */ /* 0x000fca0007f9e0ff */
[----:B------:R0:W-:Y:S04]  /*68310*/  STL [R1+0x1954], R4 ;  /* 0x0019540401007387 */ /* 0x0001e80000100800 */
[----:B------:R-:W4:Y:S04]  /*68320*/  LDL.LU R25, [R1+0x1958] ;  /* 0x0019580001197983 */ /* 0x000f280000300800 */
[----:B------:R-:W4:Y:S01]  /*68330*/  LDL.LU R26, [R1+0x192c] ;  /* 0x00192c00011a7983 */ /* 0x000f220000300800 */
[----:B------:R-:W-:-:S03]  /*68340*/  IMAD.X R29, R29, 0x1, R2, P5 ;  /* 0x000000011d1d7824 */ /* 0x000fc600028e0602 */
[----:B------:R-:W4:Y:S04]  /*68350*/  LDL.LU R27, [R1+0x1950] ;  /* 0x00195000011b7983 */ /* 0x000f280000300800 */
[----:B------:R-:W-:Y:S04]  /*68360*/  STL [R1+0x1978], R29 ;  /* 0x0019781d01007387 */ /* 0x000fe80000100800 */
        /* <DEDUP_REMOVED lines=13> */
[----:B--2---:R-:W-:-:S05]  /*68440*/  IADD3 R0, P5, R0, R8, RZ ;  /* 0x0000000800007210 */ /* 0x004fca0007fbe0ff */
[----:B------:R0:W-:Y:S04]  /*68450*/  STL [R1+0x194c], R0 ;  /* 0x00194c0001007387 */ /* 0x0001e80000100800 */
[----:B0-----:R-:W2:Y:S04]  /*68460*/  LDL.LU R0, [R1+0x1918] ;  /* 0x0019180001007983 */ /* 0x001ea80000300800 */
[----:B------:R-:W2:Y:S04]  /*68470*/  LDL.LU R14, [R1+0x18ec] ;  /* 0x0018ec00010e7983 */ /* 0x000ea80000300800 */
[----:B------:R-:W2:Y:S04]  /*68480*/  LDL.LU R12, [R1+0x1910] ;  /* 0x00191000010c7983 */ /* 0x000ea80000300800 */
[----:B------:R-:W2:Y:S01]  /*68490*/  LDL.LU R29, [R1+0x18e4] ;  /* 0x0018e400011d7983 */ /* 0x000ea20000300800 */
[----:B---3--:R-:W-:Y:S01]  /*684a0*/  IMAD.X R28, R28, 0x1, R2, P6 ;  /* 0x000000011c1c7824 */ /* 0x008fe200030e0602 */
[----:B------:R-:W-:-:S04]  /*684b0*/  IADD3 R6, P6, R6, R8, RZ ;  /* 0x0000000806067210 */ /* 0x000fc80007fde0ff */
[----:B------:R0:W-:Y:S01]  /*684c0*/  STL [R1+0x1970], R28 ;  /* 0x0019701c01007387 */ /* 0x0001e20000100800 */
[----:B----4-:R-:W-:-:S03]  /*684d0*/  IMAD.X R13, R13, 0x1, R2, P1 ;  /* 0x000000010d0d7824 */ /* 0x010fc600008e0602 */
[----:B0-----:R-:W3:Y:S04]  /*684e0*/  LDL.LU R28, [R1+0x1908] ;  /* 0x00190800011c7983 */ /* 0x001ee80000300800 */
[----:B------:R0:W-:Y:S04]  /*684f0*/  STL [R1+0x1968], R13 ;  /* 0x0019680d01007387 */ /* 0x0001e80000100800 */
[----:B------:R-:W-:Y:S01]  /*68500*/  STL [R1+0x1944], R6 ;  /* 0x0019440601007387 */ /* 0x000fe20000100800 */
[----:B------:R-:W-:Y:S01]  /*68510*/  IADD3 R3, P1, R3, R8, RZ ;  /* 0x0000000803037210 */ /* 0x000fe20007f3e0ff */
[----:B------:R-:W-:-:S02]  /*68520*/  IMAD.X R24, R24, 0x1, R2, P2 ;  /* 0x0000000118187824 */ /* 0x000fc400010e0602 */
[----:B0-----:R-:W4:Y:S04]  /*68530*/  LDL.LU R13, [R1+0x18dc] ;  /* 0x0018dc00010d7983 */ /* 0x001f280000300800 */
[----:B------:R0:W-:Y:S01]  /*68540*/  STL [R1+0x193c], R3 ;  /* 0x00193c0301007387 */ /* 0x0001e20000100800 */
[----:B------:R-:W-:-:S03]  /*68550*/  IADD3 R5, P2, R5, R8, RZ ;  /* 0x0000000805057210 */ /* 0x000fc60007f5e0ff */
        /* <DEDUP_REMOVED lines=29> */
[----:B------:R0:W-:Y:S01]  /*68730*/  STL [R1+0x18fc], R4 ;  /* 0x0018fc0401007387 */ /* 0x0001e20000100800 */
[----:B------:R-:W-:-:S03]  /*68740*/  IMAD.X R16, R16, 0x1, R2, P4 ;  /* 0x0000000110107824 */ /* 0x000fc600020e0602 */
[----:B------:R-:W-:Y:S04]  /*68750*/  STL [R1+0x1904], R9 ;  /* 0x0019040901007387 */ /* 0x000fe80000100800 */
[----:B0-----:R-:W4:Y:S04]  /*68760*/  LDL.LU R4, [R1+0x18f8] ;  /* 0x0018f80001047983 */ /* 0x001f280000300800 */
[----:B------:R-:W-:Y:S01]  /*68770*/  STL [R1+0x1928], R17 ;  /* 0x0019281101007387 */ /* 0x000fe20000100800 */
[----:B--2---:R-:W-:-:S05]  /*68780*/  IMAD.X R0, R0, 0x1, R2, P5 ;  /* 0x0000000100007824 */ /* 0x004fca00028e0602 */
[----:B------:R0:W-:Y:S04]  /*68790*/  STL [R1+0x1918], R0 ;  /* 0x0019180001007387 */ /* 0x0001e80000100800 */
[----:B------:R-:W-:Y:S04]  /*687a0*/  STL [R1+0x1920], R16 ;  /* 0x0019201001007387 */ /* 0x000fe80000100800 */
[----:B0-----:R-:W2:Y:S01]  /*687b0*/  LDL.LU R0, [R1+0x18cc] ;  /* 0x0018cc0001007983 */ /* 0x001ea20000300800 */
[-C--:B------:R-:W-:Y:S02]  /*687c0*/  IADD3 R15, P4, R15, R8.reuse, RZ ;  /* 0x000000080f0f7210 */ /* 0x080fe40007f9e0ff */
[-C--:B------:R-:W-:Y:S01]  /*687d0*/  IADD3 R14, P5, R14, R8.reuse, RZ ;  /* 0x000000080e0e7210 */ /* 0x080fe20007fbe0ff */
[--C-:B------:R-:W-:Y:S01]  /*687e0*/  IMAD.X R12, R12, 0x1, R2.reuse, P6 ;  /* 0x000000010c0c7824 */ /* 0x100fe200030e0602 */
[----:B------:R-:W-:Y:S01]  /*687f0*/  IADD3 R29, P6, R29, R8, RZ ;  /* 0x000000081d1d7210 */ /* 0x000fe20007fde0ff */
[----:B------:R-:W-:Y:S04]  /*68800*/  STL [R1+0x18f4], R15 ;  /* 0x0018f40f01007387 */ /* 0x000fe80000100800 */
[----:B------:R-:W-:Y:S04]  /*68810*/  STL [R1+0x18ec], R14 ;  /* 0x0018ec0e01007387 */ /* 0x000fe80000100800 */
[----:B------:R-:W2:Y:S04]  /*68820*/  LDL.LU R6, [R1+0x18f0] ;  /* 0x0018f00001067983 */ /* 0x000ea80000300800 */
[----:B------:R-:W-:Y:S04]  /*68830*/  STL [R1+0x1910], R12 ;  /* 0x0019100c01007387 */ /* 0x000fe80000100800 */
[----:B------:R0:W-:Y:S01]  /*68840*/  STL [R1+0x18e4], R29 ;  /* 0x0018e41d01007387 */ /* 0x0001e20000100800 */
[----:B---3--:R-:W-:-:S03]  /*68850*/  IMAD.X R28, R28, 0x1, R2, P1 ;  /* 0x000000011c1c7824 */ /* 0x008fc600008e0602 */
[----:B0-----:R-:W3:Y:S04]  /*68860*/  LDL.LU R29, [R1+0x18c4] ;  /* 0x0018c400011d7983 */ /* 0x001ee80000300800 */
[----:B------:R0:W-:Y:S01]  /*68870*/  STL [R1+0x1908], R28 ;  /* 0x0019081c01007387 */ /* 0x0001e20000100800 */
[----:B----4-:R-:W-:-:S03]  /*68880*/  IADD3 R13, P1, R13, R8, RZ ;  /* 0x000000080d0d7210 */ /* 0x010fc60007f3e0ff */
[----:B0-----:R-:W4:Y:S04]  /*68890*/  LDL.LU R28, [R1+0x18e8] ;  /* 0x0018e800011c7983 */ /* 0x001f280000300800 */
[----:B------:R-:W4:Y:S01]  /*688a0*/  LDL.LU R24, [R1+0x18bc] ;  /* 0x0018bc0001187983 */ /* 0x000f220000300800 */
[----:B------:R-:W-:-:S05]  /*688b0*/  IMAD.X R3, R3, 0x1, R2, P2 ;  /* 0x0000000103037824 */ /* 0x000fca00010e0602 */
[----:B------:R0:W-:Y:S04]  /*688c0*/  STL [R1+0x1900], R3 ;  /* 0x0019000301007387 */ /* 0x0001e80000100800 */
[----:B------:R1:W-:Y:S01]  /*688d0*/  STL [R1+0x18dc], R13 ;  /* 0x0018dc0d01007387 */ /* 0x0003e20000100800 */
        /* <DEDUP_REMOVED lines=20> */
[----:B------:R-:W-:-:S05]  /*68a20*/  IMAD.X R4, R4, 0x1, R2, P3 ;  /* 0x0000000104047824 */ /* 0x000fca00018e0602 */
[----:B------:R0:W-:Y:S04]  /*68a30*/  STL [R1+0x18f8], R4 ;  /* 0x0018f80401007387 */ /* 0x0001e80000100800 */
[----:B-1----:R-:W4:Y:S04]  /*68a40*/  LDL.LU R13, [R1+0x1898] ;  /* 0x00189800010d7983 */ /* 0x002f280000300800 */
[----:B0-----:R-:W4:Y:S04]  /*68a50*/  LDL.LU R5, [R1+0x186c] ;  /* 0x00186c0001057983 */ /* 0x001f280000300800 */
[----:B------:R-:W4:Y:S01]  /*68a60*/  LDL.LU R4, [R1+0x1890] ;  /* 0x0018900001047983 */ /* 0x000f220000300800 */
[----:B--2---:R-:W-:-:S05]  /*68a70*/  IADD3 R0, P3, R0, R8, RZ ;  /* 0x0000000800007210 */ /* 0x004fca0007f7e0ff */
[----:B------:R0:W-:Y:S04]  /*68a80*/  STL [R1+0x18cc], R0 ;  /* 0x0018cc0001007387 */ /* 0x0001e80000100800 */
[----:B0-----:R-:W2:Y:S01]  /*68a90*/  LDL.LU R0, [R1+0x1864] ;  /* 0x0018640001007983 */ /* 0x001ea20000300800 */
[----:B------:R-:W-:Y:S01]  /*68aa0*/  IMAD.X R6, R6, 0x1, R2, P4 ;  /* 0x0000000106067824 */ /* 0x000fe200020e0602 */
[----:B---3--:R-:W-:-:S05]  /*68ab0*/  IADD3 R29, P4, R29, R8, RZ ;  /* 0x000000081d1d7210 */ /* 0x008fca0007f9e0ff */
[----:B------:R0:W-:Y:S04]  /*68ac0*/  STL [R1+0x18c4], R29 ;  /* 0x0018c41d01007387 */ /* 0x0001e80000100800 */
[----:B------:R-:W-:Y:S01]  /*68ad0*/  STL [R1+0x18f0], R6 ;  /* 0x0018f00601007387 */ /* 0x000fe20000100800 */
[----:B----4-:R-:W-:-:S03]  /*68ae0*/  IMAD.X R28, R28, 0x1, R2, P5 ;  /* 0x000000011c1c7824 */ /* 0x010fc600028e0602 */
[----:B0-----:R-:W3:Y:S01]  /*68af0*/  LDL.LU R29, [R1+0x1888] ;  /* 0x00188800011d7983 */ /* 0x001ee20000300800 */
[----:B------:R-:W-:-:S03]  /*68b00*/  IADD3 R24, P5, R24, R8, RZ ;  /* 0x0000000818187210 */ /* 0x000fc60007fbe0ff */
[----:B------:R0:W-:Y:S04]  /*68b10*/  STL [R1+0x18e8], R28 ;  /* 0x0018e81c01007387 */ /* 0x0001e80000100800 */
[----:B0-----:R-:W4:Y:S01]  /*68b20*/  LDL.LU R28, [R1+0x185c] ;  /* 0x00185c00011c7983 */ /* 0x001f220000300800 */
[--C-:B------:R-:W-:Y:S01]  /*68b30*/  IMAD.X R3, R3, 0x1, R2.reuse, P6 ;  /* 0x0000000103037824 */ /* 0x100fe200030e0602 */
[-C--:B------:R-:W-:Y:S01]  /*68b40*/  IADD3 R25, P6, R25, R8.reuse, RZ ;  /* 0x0000000819197210 */ /* 0x080fe20007fde0ff */
[--C-:B------:R-:W-:Y:S01]  /*68b50*/  IMAD.X R26, R26, 0x1, R2.reuse, P1 ;  /* 0x000000011a1a7824 */ /* 0x100fe200008e0602 */
[-C--:B------:R-:W-:Y:S02]  /*68b60*/  IADD3 R27, P1, R27, R8.reuse, RZ ;  /* 0x000000081b1b7210 */ /* 0x080fe40007f3e0ff */
        /* <DEDUP_REMOVED lines=19> */
[----:B------:R-:W-:Y:S04]  /*68ca0*/  STL [R1+0x18c0], R20 ;  /* 0x0018c01401007387 */ /* 0x000fe80000100800 */
[----:B------:R-:W-:Y:S04]  /*68cb0*/  STL [R1+0x1894], R21 ;  /* 0x0018941501007387 */ /* 0x000fe80000100800 */
[----:B------:R-:W-:Y:S04]  /*68cc0*/  STL [R1+0x18b8], R22 ;  /* 0x0018b81601007387 */ /* 0x000fe80000100800 */
[----:B------:R-:W-:Y:S04]  /*68cd0*/  STL [R1+0x188c], R23 ;  /* 0x00188c1701007387 */ /* 0x000fe80000100800 */
[----:B------:R0:W-:Y:S02]  /*68ce0*/  STL [R1+0x18a8], R12 ;  /* 0x0018a80c01007387 */ /* 0x0001e40000100800 */
[----:B0-----:R-:W0:Y:S01]  /*68cf0*/  LDC R12, c[0x0][0x23c] ;  /* 0x00008f00ff0c7b82 */ /* 0x001e220000000800 */
[----:B------:R-:W-:Y:S01]  /*68d00*/  IMAD.X R9, R9, 0x1, R2, P6 ;  /* 0x0000000109097824 */ /* 0x000fe200030e0602 */
[----:B------:R-:W-:-:S02]  /*68d10*/  IADD3 R17, P6, R17, R8, RZ ;  /* 0x0000000811117210 */ /* 0x000fc40007fde0ff */
[-C--:B------:R-:W-:Y:S01]  /*68d20*/  IADD3 R16, P1, R16, R8.reuse, RZ ;  /* 0x0000000810107210 */ /* 0x080fe20007f3e0ff */
[--C-:B------:R-:W-:Y:S01]  /*68d30*/  IMAD.X R15, R15, 0x1, R2.reuse, P2 ;  /* 0x000000010f0f7824 */ /* 0x100fe200010e0602 */
[-C--:B------:R-:W-:Y:S01]  /*68d40*/  IADD3 R14, P2, R14, R8.reuse, RZ ;  /* 0x000000080e0e7210 */ /* 0x080fe20007f5e0ff */
[----:B------:R-:W-:Y:S01]  /*68d50*/  STL [R1+0x18b0], R9 ;  /* 0x0018b00901007387 */ /* 0x000fe20000100800 */
[--C-:B------:R-:W-:Y:S02]  /*68d60*/  IMAD.X R13, R13, 0x1, R2.reuse, P3 ;  /* 0x000000010d0d7824 */ /* 0x100fe400018e0602 */
[----:B------:R-:W-:Y:S01]  /*68d70*/  IMAD.X R4, R4, 0x1, R2, P4 ;  /* 0x0000000104047824 */ /* 0x000fe200020e0602 */
[----:B------:R-:W-:Y:S04]  /*68d80*/  STL [R1+0x1884], R17 ;  /* 0x0018841101007387 */ /* 0x000fe80000100800 */
[----:B------:R-:W-:Y:S01]  /*68d90*/  STL [R1+0x187c], R16 ;  /* 0x00187c1001007387 */ /* 0x000fe20000100800 */
[----:B------:R-:W-:-:S03]  /*68da0*/  IADD3 R5, P3, R5, R8, RZ ;  /* 0x0000000805057210 */ /* 0x000fc60007f7e0ff */
[----:B------:R-:W-:Y:S01]  /*68db0*/  STL [R1+0x18a0], R15 ;  /* 0x0018a00f01007387 */ /* 0x000fe20000100800 */
[----:B0-----:R-:W-:-:S04]  /*68dc0*/  IMAD.SHL.U32 R10, R12, 0x80, RZ ;  /* 0x000000800c0a7824 */ /* 0x001fc800078e00ff */
[----:B------:R-:W-:Y:S01]  /*68dd0*/  IMAD.SHL.U32 R10, R10, 0x2, RZ ;  /* 0x000000020a0a7824 */ /* 0x000fe200078e00ff */
[----:B------:R-:W-:Y:S04]  /*68de0*/  STL [R1+0x1874], R14 ;  /* 0x0018740e01007387 */ /* 0x000fe80000100800 */
[----:B------:R-:W-:Y:S01]  /*68df0*/  STL [R1+0x1898], R13 ;  /* 0x0018980d01007387 */ /* 0x000fe20000100800 */
[----:B--2---:R-:W-:-:S05]  /*68e00*/  IADD3 R0, P4, R0, R10, RZ ;  /* 0x0000000a00007210 */ /* 0x004fca0007f9e0ff */
[----:B------:R0:W-:Y:S04]  /*68e10*/  STL [R1+0x1864], R0 ;  /* 0x0018640001007387 */ /* 0x0001e80000100800 */
[----:B------:R-:W-:Y:S04]  /*68e20*/  STL [R1+0x186c], R5 ;  /* 0x00186c0501007387 */ /* 0x000fe80000100800 */
[----:B0-----:R-:W2:Y:S04]  /*68e30*/  LDL.LU R0, [R1+0x1878] ;  /* 0x0018780001007983 */ /* 0x001ea80000300800 */
[----:B------:R-:W-:Y:S01]  /*68e40*/  STL [R1+0x1890], R4 ;  /* 0x0018900401007387 */ /* 0x000fe20000100800 */
[----:B---3--:R-:W-:Y:S01]  /*68e50*/  IMAD.X R29, R29, 0x1, R2, P5 ;  /* 0x000000011d1d7824 */ /* 0x008fe200028e0602 */
[----:B----4-:R-:W-:-:S02]  /*68e60*/  IADD3 R28, P5, R28, R10, RZ ;  /* 0x0000000a1c1c7210 */ /* 0x010fc40007fbe0ff */
[----:B--2---:R0:W-:Y:S04]  /*68e70*/  STL [R1+0x211c], R0 ;  /* 0x00211c0001007387 */ /* 0x0041e80000100800 */
[----:B0-----:R-:W2:Y:S04]  /*68e80*/  LDL.LU R0, [R1+0x1854] ;  /* 0x0018540001007983 */ /* 0x001ea80000300800 */
[----:B------:R-:W3:Y:S04]  /*68e90*/  LDL.LU R7, [R1+0x1844] ;  /* 0x0018440001077983 */ /* 0x000ee80000300800 */
[----:B------:R-:W4:Y:S04]  /*68ea0*/  LDL.LU R6, [R1+0x1868] ;  /* 0x0018680001067983 */ /* 0x000f280000300800 */
[----:B------:R0:W-:Y:S01]  /*68eb0*/  STL [R1+0x1888], R29 ;  /* 0x0018881d01007387 */ /* 0x0001e20000100800 */
[----:B------:R-:W-:-:S03]  /*68ec0*/  IMAD.X R3, R3, 0x1, R2, P6 ;  /* 0x0000000103037824 */ /* 0x000fc600030e0602 */
[----:B------:R1:W-:Y:S04]  /*68ed0*/  STL [R1+0x185c], R28 ;  /* 0x00185c1c01007387 */ /* 0x0003e80000100800 */
        /* <DEDUP_REMOVED lines=23> */
[----:B-1----:R-:W4:Y:S04]  /*69050*/  LDL.LU R28, [R1+0x17e4] ;  /* 0x0017e400011c7983 */ /* 0x002f280000300800 */
[----:B------:R-:W4:Y:S01]  /*69060*/  LDL.LU R3, [R1+0x1808] ;  /* 0x0018080001037983 */ /* 0x000f220000300800 */
[----:B--2---:R-:W-:-:S05]  /*69070*/  IADD3 R0, P6, R0, R10, RZ ;  /* 0x0000000a00007210 */ /* 0x004fca0007fde0ff */
[----:B------:R0:W-:Y:S04]  /*69080*/  STL [R1+0x1854], R0 ;  /* 0x0018540001007387 */ /* 0x0001e80000100800 */
[----:B0-----:R-:W2:Y:S02]  /*69090*/  LDL.LU R0, [R1+0x211c] ;  /* 0x00211c0001007983 */ /* 0x001ea40000300800 */
[----:B--2---:R-:W-:-:S05]  /*690a0*/  IMAD.X R0, R0, 0x1, R2, P1 ;  /* 0x0000000100007824 */ /* 0x004fca00008e0602 */
[----:B------:R0:W-:Y:S04]  /*690b0*/  STL [R1+0x1878], R0 ;  /* 0x0018780001007387 */ /* 0x0001e80000100800 */
[----:B0-----:R-:W2:Y:S02]  /*690c0*/  LDL.LU R0, [R1+0x2118] ;  /* 0x0021180001007983 */ /* 0x001ea40000300800 */
[----:B--2---:R-:W-:-:S05]  /*690d0*/  IADD3 R0, P1, R0, R10, RZ ;  /* 0x0000000a00007210 */ /* 0x004fca0007f3e0ff */
[----:B------:R0:W-:Y:S04]  /*690e0*/  STL [R1+0x184c], R0 ;  /* 0x00184c0001007387 */ /* 0x0001e80000100800 */
[----:B0-----:R-:W2:Y:S02]  /*690f0*/  LDL.LU R0, [R1+0x2114] ;  /* 0x0021140001007983 */ /* 0x001ea40000300800 */
[----:B--2---:R-:W-:-:S05]  /*69100*/  IMAD.X R0, R0, 0x1, R2, P2 ;  /* 0x0000000100007824 */ /* 0x004fca00010e0602 */
[----:B------:R0:W-:Y:S04]  /*69110*/  STL [R1+0x1870], R0 ;  /* 0x0018700001007387 */ /* 0x0001e80000100800 */
[----:B0-----:R-:W2:Y:S01]  /*69120*/  LDL.LU R0, [R1+0x2110] ;  /* 0x0021100001007983 */ /* 0x001ea20000300800 */
[-C--:B---3--:R-:W-:Y:S01]  /*69130*/  IADD3 R7, P2, R7, R10.reuse, RZ ;  /* 0x0000000a07077210 */ /* 0x088fe20007f5e0ff */
[----:B----4-:R-:W-:Y:S01]  /*69140*/  IMAD.X R6, R6, 0x1, R2, P3 ;  /* 0x0000000106067824 */ /* 0x010fe200018e0602 */
[-C--:B------:R-:W-:Y:S01]  /*69150*/  IADD3 R24, P3, R24, R10.reuse, RZ ;  /* 0x0000000a18187210 */ /* 0x080fe20007f7e0ff */
        /* <DEDUP_REMOVED lines=39> */
[----:B------:R-:W-:Y:S04]  /*693d0*/  STL [R1+0x17fc], R14 ;  /* 0x0017fc0e01007387 */ /* 0x000fe80000100800 */
[----:B------:R-:W-:Y:S01]  /*693e0*/  STL [R1+0x1820], R12 ;  /* 0x0018200c01007387 */ /* 0x000fe20000100800 */
[----:B------:R-:W-:-:S03]  /*693f0*/  IMAD.X R29, R29, 0x1, R0, P2 ;  /* 0x000000011d1d7824 */ /* 0x000fc600010e0600 */
[----:B------:R-:W-:Y:S01]  /*69400*/  STL [R1+0x17f4], R13 ;  /* 0x0017f40d01007387 */ /* 0x000fe20000100800 */
[----:B------:R-:W-:-:S03]  /*69410*/  IADD3 R28, P2, R28, R10, RZ ;  /* 0x0000000a1c1c7210 */ /* 0x000fc60007f5e0ff */
[----:B------:R-:W-:Y:S04]  /*69420*/  STL [R1+0x1818], R5 ;  /* 0x0018180501007387 */ /* 0x000fe80000100800 */
[----:B------:R-:W-:Y:S04]  /*69430*/  STL [R1+0x17ec], R4 ;  /* 0x0017ec0401007387 */ /* 0x000fe80000100800 */
[----:B------:R0:W-:Y:S01]  /*69440*/  STL [R1+0x210c], R0 ;  /* 0x00210c0001007387 */ /* 0x0001e20000100800 */
[----:B------:R-:W-:-:S03]  /*69450*/  IMAD.X R3, R3, 0x1, R0, P3 ;  /* 0x0000000103037824 */ /* 0x000fc600018e0600 */
[----:B------:R-:W-:Y:S04]  /*69460*/  STL [R1+0x1810], R29 ;  /* 0x0018101d01007387 */ /* 0x000fe80000100800 */
[----:B0-----:R-:W2:Y:S04]  /*69470*/  LDL.LU R0, [R1+0x17dc] ;  /* 0x0017dc0001007983 */ /* 0x001ea80000300800 */
[----:B------:R-:W-:Y:S04]  /*69480*/  STL [R1+0x17e4], R28 ;  /* 0x0017e41c01007387 */ /* 0x000fe80000100800 */
[----:B------:R-:W3:Y:S04]  /*69490*/  LDL.LU R2, [R1+0x17cc] ;  /* 0x0017cc0001027983 */ /* 0x000ee80000300800 */
[----:B------:R-:W-:Y:S04]  /*694a0*/  STL [R1+0x1808], R3 ;  /* 0x0018080301007387 */ /* 0x000fe80000100800 */
[----:B---3--:R0:W-:Y:S04]  /*694b0*/  STL [R1+0x2100], R2 ;  /* 0x0021000201007387 */ /* 0x0081e80000100800 */
[----:B0-----:R-:W3:Y:S04]  /*694c0*/  LDL.LU R2, [R1+0x17f8] ;  /* 0x0017f80001027983 */ /* 0x001ee80000300800 */
[----:B---3--:R0:W-:Y:S04]  /*694d0*/  STL [R1+0x2104], R2 ;  /* 0x0021040201007387 */ /* 0x0081e80000100800 */
[----:B0-----:R-:W3:Y:S01]  /*694e0*/  LDL.LU R2, [R1+0x17d4] ;  /* 0x0017d40001027983 */ /* 0x001ee20000300800 */
[----:B--2---:R-:W-:-:S03]  /*694f0*/  IADD3 R0, P3, R0, R10, RZ ;  /* 0x0000000a00007210 */ /* 0x004fc60007f7e0ff */
[----:B---3--:R0:W-:Y:S04]  /*69500*/  STL [R1+0x2108], R2 ;  /* 0x0021080201007387 */ /* 0x0081e80000100800 */
        /* <DEDUP_REMOVED lines=38> */
[--C-:B---3--:R-:W-:Y:S01]  /*69770*/  IMAD.X R7, R7, 0x1, R0.reuse, P6 ;  /* 0x0000000107077824 */ /* 0x108fe200030e0600 */
[-C--:B----4-:R-:W-:Y:S01]  /*69780*/  IADD3 R6, P6, R6, R10.reuse, RZ ;  /* 0x0000000a06067210 */ /* 0x090fe20007fde0ff */
[--C-:B------:R-:W-:Y:S01]  /*69790*/  IMAD.X R24, R24, 0x1, R0.reuse, P1 ;  /* 0x0000000118187824 */ /* 0x100fe200008e0600 */
[-C--:B------:R-:W-:Y:S01]  /*697a0*/  IADD3 R25, P1, R25, R10.reuse, RZ ;  /* 0x0000000a19197210 */ /* 0x080fe20007f3e0ff */
        /* <DEDUP_REMOVED lines=16> */
[----:B------:R-:W-:Y:S01]  /*698b0*/  IMAD.X R28, R28, 0x1, R0, P6 ;  /* 0x000000011c1c7824 */ /* 0x000fe200030e0600 */
[----:B------:R-:W-:-:S02]  /*698c0*/  IADD3 R3, P6, R3, R10, RZ ;  /* 0x0000000a03037210 */ /* 0x000fc40007fde0ff */
[----:B--2---:R-:W-:-:S05]  /*698d0*/  IADD3 R2, P5, R2, R10, RZ ;  /* 0x0000000a02027210 */ /* 0x004fca0007fbe0ff */
[----:B------:R-:W-:Y:S04]  /*698e0*/  STL [R1+0x17cc], R2 ;  /* 0x0017cc0201007387 */ /* 0x000fe80000100800 */
[----:B------:R-:W-:Y:S04]  /*698f0*/  STL [R1+0x17f0], R7 ;  /* 0x0017f00701007387 */ /* 0x000fe80000100800 */
[----:B------:R-:W-:Y:S04]  /*69900*/  STL [R1+0x17c4], R6 ;  /* 0x0017c40601007387 */ /* 0x000fe80000100800 */
[----:B------:R-:W-:Y:S04]  /*69910*/  STL [R1+0x17e8], R24 ;  /* 0x0017e81801007387 */ /* 0x000fe80000100800 */
[----:B------:R-:W-:Y:S04]  /*69920*/  STL [R1+0x17bc], R25 ;  /* 0x0017bc1901007387 */ /* 0x000fe80000100800 */
[----:B------:R-:W-:Y:S04]  /*69930*/  STL [R1+0x17e0], R26 ;  /* 0x0017e01a01007387 */ /* 0x000fe80000100800 */
[----:B------:R-:W-:Y:S01]  /*69940*/  STL [R1+0x17b4], R27 ;  /* 0x0017b41b01007387 */ /* 0x000fe20000100800 */
[----:B------:R-:W-:-:S03]  /*69950*/  IMAD.X R21, R21, 0x1, R0, P5 ;  /* 0x0000000115157824 */ /* 0x000fc600028e0600 */
[----:B------:R-:W-:Y:S01]  /*69960*/  STL [R1+0x17d8], R11 ;  /* 0x0017d80b01007387 */ /* 0x000fe20000100800 */
[----:B------:R-:W-:-:S03]  /*69970*/  IADD3 R22, P5, R22, R10, RZ ;  /* 0x0000000a16167210 */ /* 0x000fc60007fbe0ff */
        /* <DEDUP_REMOVED lines=12> */
[----:B------:R-:W-:Y:S04]  /*69a40*/  STL [R1+0x17a8], R14 ;  /* 0x0017a80e01007387 */ /* 0x000fe80000100800 */
[----:B------:R-:W-:Y:S01]  /*69a50*/  STL [R1+0x177c], R12 ;  /* 0x00177c0c01007387 */ /* 0x000fe20000100800 */
[----:B------:R-:W-:-:S03]  /*69a60*/  IADD3 R29, P5, R29, R10, RZ ;  /* 0x0000000a1d1d7210 */ /* 0x000fc60007fbe0ff */
[----:B------:R-:W-:Y:S04]  /*69a70*/  STL [R1+0x17a0], R13 ;  /* 0x0017a00d01007387 */ /* 0x000fe80000100800 */
[----:B------:R-:W-:Y:S04]  /*69a80*/  STL [R1+0x1774], R5 ;  /* 0x0017740501007387 */ /* 0x000fe80000100800 */
[----:B------:R-:W-:Y:S04]  /*69a90*/  STL [R1+0x1798], R4 ;  /* 0x0017980401007387 */ /* 0x000fe80000100800 */
[----:B------:R0:W-:Y:S04]  /*69aa0*/  STL [R1+0x20fc], R10 ;  /* 0x0020fc0a01007387 */ /* 0x0001e80000100800 */
        /* <DEDUP_REMOVED lines=9> */
[----:B--2---:R-:W-:-:S03]  /*69b40*/  IMAD.X R10, R10, 0x1, R0, P1 ;  /* 0x000000010a0a7824 */ /* 0x004fc600008e0600 */
[----:B---3--:R0:W-:Y:S04]  /*69b50*/  STL [R1+0x20f8], R2 ;  /* 0x0020f80201007387 */ /* 0x0081e80000100800 */
[----:B0-----:R-:W2:Y:S04]  /*69b60*/  LDL.LU R2, [R1+0x175c] ;  /* 0x00175c0001027983 */ /* 0x001ea80000300800 */
[----:B------:R-:W3:Y:S04]  /*69b70*/  LDL.LU R7, [R1+0x174c] ;  /* 0x00174c0001077983 */ /* 0x000ee80000300800 */
        /* <DEDUP_REMOVED lines=25> */
[----:B------:R0:W-:Y:S04]  /*69d10*/  STL [R1+0x1788], R10 ;  /* 0x0017880a01007387 */ /* 0x0001e80000100800 */
[----:B0-----:R-:W2:Y:S02]  /*69d20*/  LDL.LU R10, [R1+0x20fc] ;  /* 0x0020fc00010a7983 */ /* 0x001ea40000300800 */
        /* <DEDUP_REMOVED lines=8> */
[----:B0-----:R-:W2:Y:S01]  /*69db0*/  LDL.LU R2, [R1+0x20f0] ;  /* 0x0020f00001027983 */ /* 0x001ea20000300800 */
[--C-:B----4-:R-:W-:Y:S01]  /*69dc0*/  IMAD.X R6, R6, 0x1, R0.reuse, P4 ;  /* 0x0000000106067824 */ /* 0x110fe200020e0600 */
[-C--:B---3--:R-:W-:Y:S01]  /*69dd0*/  IADD3 R24, P4, R24, R10.reuse, RZ ;  /* 0x0000000a18187210 */ /* 0x088fe20007f9e0ff */
        /* <DEDUP_REMOVED lines=17> */
[----:B------:R-:W-:Y:S01]  /*69ef0*/  IADD3 R4, P2, R4, R10, RZ ;  /* 0x0000000a04047210 */ /* 0x000fe20007f5e0ff */
[----:B------:R-:W-:-:S02]  /*69f00*/  IMAD.X R3, R3, 0x1, R0, P4 ;  /* 0x0000000103037824 */ /* 0x000fc400020e0600 */
[----:B--2---:R-:W-:Y:S01]  /*69f10*/  IMAD.X R2, R2, 0x1, R0, P3 ;  /* 0x0000000102027824 */ /* 0x004fe200018e0600 */
[----:B------:R-:W-:-:S04]  /*69f20*/  IADD3 R7, P3, R7, R10, RZ ;  /* 0x0000000a07077210 */ /* 0x000fc80007f7e0ff */
        /* <DEDUP_REMOVED lines=3019> */
[----:B--2---:R-:W-:Y:S01]  /*75be0*/  IMAD.X R2, R2, 0x1, R0, P6 ;  /* 0x0000000102027824 */ /* 0x004fe200030e0600 */
[----:B------:R-:W-:-:S04]  /*75bf0*/  IADD3 R6, P6, R6, R10, RZ ;  /* 0x0000000a06067210 */ /* 0x000fc80007fde0ff */
[----:B------:R0:W-:Y:S04]  /*75c00*/  STL [R1+0x1e08], R2 ;  /* 0x001e080201007387 */ /* 0x0001e80000100800 */
[----:B0-----:R0:W5:Y:S04]  /*75c10*/  LDL.LU R2, [R1+0x1f0c] ;  /* 0x001f0c0001027983 */ /* 0x0011680000300800 */
[----:B------:R1:W-:Y:S04]  /*75c20*/  STL [R1+0x1e44], R6 ;  /* 0x001e440601007387 */ /* 0x0003e80000100800 */
[----:B-1----:R0:W5:Y:S04]  /*75c30*/  LDL.LU R6, [R1+0x1f08] ;  /* 0x001f080001067983 */ /* 0x0021680000300800 */
[----:B------:R1:W-:Y:S04]  /*75c40*/  STL [R1+0x1e10], R7 ;  /* 0x001e100701007387 */ /* 0x0003e80000100800 */
[----:B-1----:R0:W5:Y:S04]  /*75c50*/  LDL.LU R7, [R1+0x1f04] ;  /* 0x001f040001077983 */ /* 0x0021680000300800 */
[----:B------:R1:W-:Y:S04]  /*75c60*/  STL [R1+0x1e4c], R18 ;  /* 0x001e4c1201007387 */ /* 0x0003e80000100800 */
[----:B-1----:R0:W5:Y:S04]  /*75c70*/  LDL.LU R18, [R1+0x1f00] ;  /* 0x001f000001127983 */ /* 0x0021680000300800 */
[----:B------:R1:W-:Y:S04]  /*75c80*/  STL [R1+0x1e18], R19 ;  /* 0x001e181301007387 */ /* 0x0003e80000100800 */
[----:B-1----:R0:W5:Y:S04]  /*75c90*/  LDL.LU R19, [R1+0x1efc] ;  /* 0x001efc0001137983 */ /* 0x0021680000300800 */
[----:B------:R1:W-:Y:S01]  /*75ca0*/  STL [R1+0x1e54], R8 ;  /* 0x001e540801007387 */ /* 0x0003e20000100800 */
[----:B------:R-:W-:-:S03]  /*75cb0*/  IMAD.X R5, R5, 0x1, R0, P6 ;  /* 0x0000000105057824 */ /* 0x000fc600030e0600 */
[----:B-1----:R0:W5:Y:S04]  /*75cc0*/  LDL.LU R8, [R1+0x1ef8] ;  /* 0x001ef80001087983 */ /* 0x0021680000300800 */
[----:B------:R1:W-:Y:S01]  /*75cd0*/  STL [R1+0x1e20], R9 ;  /* 0x001e200901007387 */ /* 0x0003e20000100800 */
[----:B------:R-:W-:-:S03]  /*75ce0*/  IADD3 R28, P6, R28, R10, RZ ;  /* 0x0000000a1c1c7210 */ /* 0x000fc60007fde0ff */
[----:B-1----:R0:W5:Y:S04]  /*75cf0*/  LDL.LU R9, [R1+0x1ef4] ;  /* 0x001ef40001097983 */ /* 0x0021680000300800 */
        /* <DEDUP_REMOVED lines=17> */
[----:B-1----:R-:W2:Y:S01]  /*75e10*/  LDL.LU R3, [R1+0x1ed0] ;  /* 0x001ed00001037983 */ /* 0x002ea20000300800 */
[--C-:B------:R-:W-:Y:S01]  /*75e20*/  IMAD.X R24, R24, 0x1, R0.reuse, P2 ;  /* 0x0000000118187824 */ /* 0x100fe200010e0600 */
        /* <DEDUP_REMOVED lines=16> */
[----:B------:R-:W-:Y:S01]  /*75f30*/  STL [R1+0x1e68], R23 ;  /* 0x001e681701007387 */ /* 0x000fe20000100800 */
[----:B------:R-:W-:-:S02]  /*75f40*/  IMAD.X R12, R12, 0x1, R0, P1 ;  /* 0x000000010c0c7824 */ /* 0x000fc400008e0600 */
[--C-:B------:R-:W-:Y:S02]  /*75f50*/  IMAD.X R13, R13, 0x1, R0.reuse, P2 ;  /* 0x000000010d0d7824 */ /* 0x100fe400010e0600 */
[----:B--2---:R-:W-:-:S05]  /*75f60*/  IMAD.X R3, R3, 0x1, R0, P3 ;  /* 0x0000000103037824 */ /* 0x004fca00018e0600 */
[----:B------:R1:W-:Y:S02]  /*75f70*/  STL [R1+0x1e80], R3 ;  /* 0x001e800301007387 */ /* 0x0003e40000100800 */
[----:B-1----:R-:W1:Y:S02]  /*75f80*/  S2R R3, SR_TID.X ;  /* 0x0000000000037919 */ /* 0x002e640000002100 */
[----:B------:R2:W-:Y:S04]  /*75f90*/  STL [R1+0x1e70], R12 ;  /* 0x001e700c01007387 */ /* 0x0005e80000100800 */
[----:B------:R3:W-:Y:S01]  /*75fa0*/  STL [R1+0x1e78], R13 ;  /* 0x001e780d01007387 */ /* 0x0007e20000100800 */
[----:B-1----:R-:W-:-:S05]  /*75fb0*/  LOP3.LUT R3, R3, 0x3f, RZ, 0xc0, !PT ;  /* 0x0000003f03037812 */ /* 0x002fca00078ec0ff */
[----:B------:R-:W-:Y:S01]  /*75fc0*/  IMAD.SHL.U32 R3, R3, 0x2, RZ ;  /* 0x0000000203037824 */ /* 0x000fe200078e00ff */
[----:B--2---:R-:W2:Y:S04]  /*75fd0*/  LDL.LU R12, [R1+0x1e88] ;  /* 0x001e8800010c7983 */ /* 0x004ea80000300800 */
[----:B---3--:R-:W3:Y:S01]  /*75fe0*/  LDL.LU R13, [R1+0x1e90] ;  /* 0x001e9000010d7983 */ /* 0x008ee20000300800 */
[--C-:B--2---:R-:W-:Y:S02]  /*75ff0*/  IMAD.X R12, R12, 0x1, R0.reuse, P4 ;  /* 0x000000010c0c7824 */ /* 0x104fe400020e0600 */
[----:B---3--:R-:W-:-:S05]  /*76000*/  IMAD.X R13, R13, 0x1, R0, P5 ;  /* 0x000000010d0d7824 */ /* 0x008fca00028e0600 */
[----:B------:R0:W-:Y:S04]  /*76010*/  STL [R1+0x1e90], R13 ;  /* 0x001e900d01007387 */ /* 0x0001e80000100800 */
[----:B------:R0:W-:Y:S01]  /*76020*/  STL [R1+0x1e88], R12 ;  /* 0x001e880c01007387 */ /* 0x0001e20000100800 */
[----:B------:R-:W-:Y:S05]  /*76030*/  @P0 BRA `(.L_x_1) ;  /* 0xfffffb2800340947 */ /* 0x000fea000383ffff */
[----:B-----5:R1:W-:Y:S04]  /*76040*/  STL [R1+0x20f4], R8 ;  /* 0x0020f40801007387 */ /* 0x0203e80000100800 */
[----:B------:R2:W-:Y:S04]  /*76050*/  STL [R1+0x20f0], R5 ;  /* 0x0020f00501007387 */ /* 0x0005e80000100800 */
[----:B------:R3:W-:Y:S01]  /*76060*/  STL [R1+0x20ec], R4 ;  /* 0x0020ec0401007387 */ /* 0x0007e20000100800 */
[----:B-1----:R-:W-:Y:S02]  /*76070*/  IMAD.MOV.U32 R8, RZ, RZ, R6 ;  /* 0x000000ffff087224 */ /* 0x002fe400078e0006 */
[----:B--2---:R-:W-:Y:S01]  /*76080*/  IMAD.MOV.U32 R5, RZ, RZ, R7 ;  /* 0x000000ffff057224 */ /* 0x004fe200078e0007 */
[----:B---3--:R-:W2:Y:S04]  /*76090*/  LDL.LU R4, [R1+0x484] ;  /* 0x0004840001047983 */ /* 0x008ea80000300800 */
[----:B------:R1:W-:Y:S04]  /*760a0*/  STL [R1+0x20e8], R19 ;  /* 0x0020e81301007387 */ /* 0x0003e80000100800 */
[----:B-1----:R-:W2:Y:S04]  /*760b0*/  LDL.LU R19, [R1+0x480] ;  /* 0x0004800001137983 */ /* 0x002ea80000300800 */
[----:B------:R1:W-:Y:S04]  /*760c0*/  STL [R1+0x20e4], R18 ;  /* 0x0020e41201007387 */ /* 0x0003e80000100800 */
[----:B-1----:R-:W3:Y:S04]  /*760d0*/  LDL.LU R18, [R1+0x3ec] ;  /* 0x0003ec0001127983 */ /* 0x002ee80000300800 */
[----:B------:R1:W-:Y:S04]  /*760e0*/  STL [R1+0x20e0], R17 ;  /* 0x0020e01101007387 */ /* 0x0003e80000100800 */
[----:B-1----:R-:W3:Y:S04]  /*760f0*/  LDL.LU R17, [R1+0x3e8] ;  /* 0x0003e80001117983 */ /* 0x002ee80000300800 */
        /* <DEDUP_REMOVED lines=27> */
[----:B------:R-:W-:-:S03]  /*762b0*/  F2FP.F16.F32.PACK_AB R5, R8, R5 ;  /* 0x000000050805723e */ /* 0x000fc600000000ff */
[----:B------:R-:W4:Y:S04]  /*762c0*/  LDL.LU R8, [R1+0x20f4] ;  /* 0x0020f40001087983 */ /* 0x000f280000300800 */
[----:B------:R0:W-:Y:S04]  /*762d0*/  STL [R1+0x18c], R5 ;  /* 0x00018c0501007387 */ /* 0x0001e80000100800 */
[----:B0-----:R-:W4:Y:S01]  /*762e0*/  LDL.LU R5, [R1+0x20f0] ;  /* 0x0020f00001057983 */ /* 0x001f220000300800 */
[----:B--2---:R-:W-:-:S03]  /*762f0*/  F2FP.F16.F32.PACK_AB R19, R4, R19 ;  /* 0x000000130413723e */ /* 0x004fc600000000ff */
[----:B------:R-:W2:Y:S04]  /*76300*/  LDL.LU R4, [R1+0x20ec] ;  /* 0x0020ec0001047983 */ /* 0x000ea80000300800 */
[----:B------:R0:W-:Y:S04]  /*76310*/  STL [R1+0x188], R19 ;  /* 0x0001881301007387 */ /* 0x0001e80000100800 */
[----:B0-----:R-:W2:Y:S01]  /*76320*/  LDL.LU R19, [R1+0x20e8] ;  /* 0x0020e80001137983 */ /* 0x001ea20000300800 */
[----:B---3--:R-:W-:-:S03]  /*76330*/  F2FP.F16.F32.PACK_AB R17, R18, R17 ;  /* 0x000000111211723e */ /* 0x008fc600000000ff */
[----:B------:R-:W3:Y:S04]  /*76340*/  LDL.LU R18, [R1+0x20e4] ;  /* 0x0020e40001127983 */ /* 0x000ee80000300800 */
[----:B------:R0:W-:Y:S04]  /*76350*/  STL [R1+0x184], R17 ;  /* 0x0001841101007387 */ /* 0x0001e80000100800 */
[----:B0-----:R-:W3:Y:S01]  /*76360*/  LDL.LU R17, [R1+0x20e0] ;  /* 0x0020e00001117983 */ /* 0x001ee20000300800 */
[----:B----4-:R-:W-:Y:S02]  /*76370*/  F2FP.F16.F32.PACK_AB R2, R0, R2 ;  /* 0x000000020002723e */ /* 0x010fe400000000ff */
[----:B------:R-:W-:-:S02]  /*76380*/  F2FP.F16.F32.PACK_AB R0, R24, R25 ;  /* 0x000000191800723e */ /* 0x000fc400000000ff */
[----:B------:R-:W-:Y:S02]  /*76390*/  F2FP.F16.F32.PACK_AB R11, R26, R11 ;  /* 0x0000000b1a0b723e */ /* 0x000fe400000000ff */
[----:B------:R-:W-:Y:S02]  /*763a0*/  F2FP.F16.F32.PACK_AB R10, R27, R10 ;  /* 0x0000000a1b0a723e */ /* 0x000fe400000000ff */
[----:B------:R-:W-:Y:S02]  /*763b0*/  F2FP.F16.F32.PACK_AB R9, R6, R9 ;  /* 0x000000090609723e */ /* 0x000fe400000000ff */
[----:B------:R-:W-:Y:S02]  /*763c0*/  F2FP.F16.F32.PACK_AB R3, R15, R3 ;  /* 0x000000030f03723e */ /* 0x000fe400000000ff */
[----:B------:R-:W-:Y:S02]  /*763d0*/  F2FP.F16.F32.PACK_AB R14, R28, R14 ;  /* 0x0000000e1c0e723e */ /* 0x000fe400000000ff */
[----:B------:R-:W-:-:S02]  /*763e0*/  F2FP.F16.F32.PACK_AB R29, R16, R29 ;  /* 0x0000001d101d723e */ /* 0x000fc400000000ff */
[----:B------:R-:W4:Y:S01]  /*763f0*/  LDL.LU R16, [R1+0x20dc] ;  /* 0x0020dc0001107983 */ /* 0x000f220000300800 */
[----:B------:R-:W-:-:S03]  /*76400*/  F2FP.F16.F32.PACK_AB R8, R7, R8 ;  /* 0x000000080708723e */ /* 0x000fc600000000ff */
[----:B------:R-:W-:Y:S04]  /*76410*/  STL [R1+0x180], R29 ;  /* 0x0001801d01007387 */ /* 0x000fe80000100800 */
[----:B------:R0:W-:Y:S04]  /*76420*/  STL [R1+0x19c], R14 ;  /* 0x00019c0e01007387 */ /* 0x0001e80000100800 */
[----:B------:R-:W-:Y:S04]  /*76430*/  STL [R1+0x198], R3 ;  /* 0x0001980301007387 */ /* 0x000fe80000100800 */
[----:B------:R-:W-:Y:S04]  /*76440*/  STL [R1+0x194], R2 ;  /* 0x0001940201007387 */ /* 0x000fe80000100800 */
[----:B------:R-:W-:Y:S04]  /*76450*/  STL [R1+0x1ed8], R11 ;  /* 0x001ed80b01007387 */ /* 0x000fe80000100800 */
[----:B------:R-:W-:Y:S04]  /*76460*/  STL [R1+0x190], R0 ;  /* 0x0001900001007387 */ /* 0x000fe80000100800 */
[----:B------:R-:W-:Y:S01]  /*76470*/  STL [R1+0x1edc], R10 ;  /* 0x001edc0a01007387 */ /* 0x000fe20000100800 */
[----:B------:R-:W-:-:S03]  /*76480*/  F2FP.F16.F32.PACK_AB R7, R20, R21 ;  /* 0x000000151407723e */ /* 0x000fc600000000ff */
[----:B------:R-:W-:Y:S04]  /*76490*/  STL [R1+0x1ee0], R9 ;  /* 0x001ee00901007387 */ /* 0x000fe80000100800 */
[----:B------:R-:W3:Y:S01]  /*764a0*/  LDL.LU R15, [R1+0x4ac] ;  /* 0x0004ac00010f7983 */ /* 0x000ee20000300800 */
[----:B------:R-:W-:-:S03]  /*764b0*/  F2FP.F16.F32.PACK_AB R6, R22, R23 ;  /* 0x000000171606723e */ /* 0x000fc600000000ff */
[----:B------:R-:W-:Y:S04]  /*764c0*/  STL [R1+0x1ee4], R8 ;  /* 0x001ee40801007387 */ /* 0x000fe80000100800 */
[----:B------:R-:W-:Y:S04]  /*764d0*/  STL [R1+0x1ee8], R7 ;  /* 0x001ee80701007387 */ /* 0x000fe80000100800 */
[----:B0-----:R-:W4:Y:S01]  /*764e0*/  LDL.LU R14, [R1+0x4a4] ;  /* 0x0004a400010e7983 */ /* 0x001f220000300800 */
[----:B------:R-:W-:-:S03]  /*764f0*/  F2FP.F16.F32.PACK_AB R5, R12, R5 ;  /* 0x000000050c05723e */ /* 0x000fc600000000ff */
[----:B------:R-:W-:Y:S04]  /*76500*/  STL [R1+0x1eec], R6 ;  /* 0x001eec0601007387 */ /* 0x000fe80000100800 */
[----:B------:R0:W-:Y:S04]  /*76510*/  STL [R1+0x1ef0], R5 ;  /* 0x001ef00501007387 */ /* 0x0001e80000100800 */
[----:B0-----:R-:W4:Y:S04]  /*76520*/  LDL.LU R5, [R1+0x45c] ;  /* 0x00045c0001057983 */ /* 0x001f280000300800 */
[----:B------:R-:W4:Y:S04]  /*76530*/  LDL.LU R6, [R1+0x454] ;  /* 0x0004540001067983 */ /* 0x000f280000300800 */
[----:B------:R-:W4:Y:S01]  /*76540*/  LDL.LU R7, [R1+0x31c] ;  /* 0x00031c0001077983 */ /* 0x000f220000300800 */
[----:B--2---:R-:W-:-:S03]  /*76550*/  F2FP.F16.F32.PACK_AB R4, R13, R4 ;  /* 0x000000040d04723e */ /* 0x004fc600000000ff */
        /* <DEDUP_REMOVED lines=19> */
[----:B------:R0:W-:Y:S04]  /*76690*/  STL [R1+0x1ef4], R4 ;  /* 0x001ef40401007387 */ /* 0x0001e80000100800 */
[----:B0-----:R-:W2:Y:S01]  /*766a0*/  LDL.LU R4, [R1+0x444] ;  /* 0x0004440001047983 */ /* 0x001ea20000300800 */
[----:B---3--:R-:W-:-:S03]  /*766b0*/  F2FP.F16.F32.PACK_AB R19, R15, R19 ;  /* 0x000000130f13723e */ /* 0x008fc600000000ff */
[----:B------:R-:W3:Y:S04]  /*766c0*/  LDL.LU R15, [R1+0x20d8] ;  /* 0x0020d800010f7983 */ /* 0x000ee80000300800 */
[----:B------:R0:W-:Y:S01]  /*766d0*/  STL [R1+0x1ef8], R19 ;  /* 0x001ef81301007387 */ /* 0x0001e20000100800 */
[----:B----4-:R-:W-:-:S03]  /*766e0*/  F2FP.F16.F32.PACK_AB R18, R14, R18 ;  /* 0x000000120e12723e */ /* 0x010fc600000000ff */
[----:B0-----:R-:W4:Y:S04]  /*766f0*/  LDL.LU R19, [R1+0x44c] ;  /* 0x00044c0001137983 */ /* 0x001f280000300800 */
[----:B------:R-:W4:Y:S04]  /*76700*/  LDL.LU R14, [R1+0x20d4] ;  /* 0x0020d400010e7983 */ /* 0x000f280000300800 */
[----:B------:R-:W-:Y:S01]  /*76710*/  STL [R1+0x1efc], R18 ;  /* 0x001efc1201007387 */ /* 0x000fe20000100800 */
[----:B--2---:R-:W-:Y:S02]  /*76720*/  F2FP.F16.F32.PACK_AB R13, R7, R13 ;  /* 0x0000000d070d723e */ /* 0x004fe400000000ff */
[----:B------:R-:W-:-:S02]  /*76730*/  F2FP.F16.F32.PACK_AB R12, R8, R12 ;  /* 0x0000000c080c723e */ /* 0x000fc400000000ff */
[----:B------:R-:W-:Y:S02]  /*76740*/  F2FP.F16.F32.PACK_AB R27, R9, R27 ;  /* 0x0000001b091b723e */ /* 0x000fe400000000ff */
[----:B------:R-:W-:Y:S02]  /*76750*/  F2FP.F16.F32.PACK_AB R26, R10, R26 ;  /* 0x0000001a0a1a723e */ /* 0x000fe400000000ff */
[----:B------:R-:W-:Y:S02]  /*76760*/  F2FP.F16.F32.PACK_AB R25, R11, R25 ;  /* 0x000000190b19723e */ /* 0x000fe400000000ff */
[----:B------:R-:W-:Y:S02]  /*76770*/  F2FP.F16.F32.PACK_AB R24, R29, R24 ;  /* 0x000000181d18723e */ /* 0x000fe400000000ff */
[----:B------:R-:W-:Y:S02]  /*76780*/  F2FP.F16.F32.PACK_AB R23, R28, R23 ;  /* 0x000000171c17723e */ /* 0x000fe400000000ff */
[----:B------:R-:W-:-:S02]  /*76790*/  F2FP.F16.F32.PACK_AB R22, R3, R22 ;  /* 0x000000160316723e */ /* 0x000fc400000000ff */
[----:B------:R-:W-:Y:S02]  /*767a0*/  F2FP.F16.F32.PACK_AB R21, R0, R21 ;  /* 0x000000150015723e */ /* 0x000fe400000000ff */
[----:B------:R-:W-:Y:S02]  /*767b0*/  F2FP.F16.F32.PACK_AB R16, R4, R16 ;  /* 0x000000100410723e */ /* 0x000fe400000000ff */
[----:B---3--:R-:W-:Y:S02]  /*767c0*/  F2FP.F16.F32.PACK_AB R15, R5, R15 ;  /* 0x0000000f050f723e */ /* 0x008fe400000000ff */
[----:B----4-:R-:W-:Y:S02]  /*767d0*/  F2FP.F16.F32.PACK_AB R17, R19, R17 ;  /* 0x000000111311723e */ /* 0x010fe400000000ff */
[----:B------:R-:W-:-:S03]  /*767e0*/  F2FP.F16.F32.PACK_AB R14, R6, R14 ;  /* 0x0000000e060e723e */ /* 0x000fc600000000ff */
        /* <DEDUP_REMOVED lines=13> */
[----:B0-----:R-:W2:Y:S04]  /*768c0*/  LDL.LU R21, [R1+0x57c] ;  /* 0x00057c0001157983 */ /* 0x001ea80000300800 */
[----:B--2---:R0:W-:Y:S04]  /*768d0*/  STL [R1+0x2048], R21 ;  /* 0x0020481501007387 */ /* 0x0041e80000100800 */
        /* <DEDUP_REMOVED lines=35> */
[----:B------:R-:W3:Y:S04]  /*76b10*/  LDL.LU R22, [R1+0x578] ;  /* 0x0005780001167983 */ /* 0x000ee80000300800 */
[----:B---3--:R0:W-:Y:S04]  /*76b20*/  STL [R1+0x2050], R22 ;  /* 0x0020501601007387 */ /* 0x0081e80000100800 */
[----:B0-----:R-:W3:Y:S04]  /*76b30*/  LDL.LU R22, [R1+0x47c] ;  /* 0x00047c0001167983 */ /* 0x001ee80000300800 */
        /* <DEDUP_REMOVED lines=29> */
[----:B0-----:R-:W3:Y:S01]  /*76d10*/  LDL.LU R22, [R1+0x4c4] ;  /* 0x0004c40001167983 */ /* 0x001ee20000300800 */
[----:B------:R-:W-:-:S03]  /*76d20*/  F2FP.F16.F32.PACK_AB R20, R2, R20 ;  /* 0x000000140214723e */ /* 0x000fc600000000ff */
[----:B---3--:R0:W-:Y:S04]  /*76d30*/  STL [R1+0x20d0], R22 ;  /* 0x0020d01601007387 */ /* 0x0081e80000100800 */
[----:B0-----:R-:W2:Y:S04]  /*76d40*/  LDL.LU R22, [R1+0x4cc] ;  /* 0x0004cc0001167983 */ /* 0x001ea80000300800 */
[----:B------:R-:W3:Y:S04]  /*76d50*/  LDL.LU R23, [R1+0x574] ;  /* 0x0005740001177983 */ /* 0x000ee80000300800 */
        /* <DEDUP_REMOVED lines=26> */
[----:B0-----:R-:W3:Y:S01]  /*76f00*/  LDL.LU R20, [R1+0x470] ;  /* 0x0004700001147983 */ /* 0x001ee20000300800 */
[----:B--2---:R-:W-:-:S03]  /*76f10*/  F2FP.F16.F32.PACK_AB R21, R22, R21 ;  /* 0x000000151615723e */ /* 0x004fc600000000ff */
[----:B------:R-:W2:Y:S04]  /*76f20*/  LDL.LU R22, [R1+0x20d0] ;  /* 0x0020d00001167983 */ /* 0x000ea80000300800 */
[----:B------:R0:W-:Y:S04]  /*76f30*/  STL [R1+0xc], R21 ;  /* 0x00000c1501007387 */ /* 0x0001e80000100800 */
[----:B0-----:R-:W2:Y:S02]  /*76f40*/  LDL.LU R21, [R1+0x20cc] ;  /* 0x0020cc0001157983 */ /* 0x001ea40000300800 */
[----:B--2---:R-:W-:-:S02]  /*76f50*/  F2FP.F16.F32.PACK_AB R21, R22, R21 ;  /* 0x000000151615723e */ /* 0x004fc400000000ff */
        /* <DEDUP_REMOVED lines=9> */
[----:B------:R0:W-:Y:S04]  /*76ff0*/  STL [R1], R21 ;  /* 0x0000001501007387 */ /* 0x0001e80000100800 */
        /* <DEDUP_REMOVED lines=52> */
[----:B0-----:R-:W3:Y:S02]  /*77340*/  LDL.LU R21, [R1+0x204c] ;  /* 0x00204c0001157983 */ /* 0x001ee40000300800 */
[----:B---3--:R-:W-:-:S02]  /*77350*/  F2FP.F16.F32.PACK_AB R20, R21, R20 ;  /* 0x000000141514723e */ /* 0x008fc400000000ff */
[----:B------:R-:W2:Y:S04]  /*77360*/  LDL.LU R21, [R1+0x2048] ;  /* 0x0020480001157983 */ /* 0x000ea80000300800 */
[----:B------:R2:W-:Y:S02]  /*77370*/  STL [R1+0x48], R20 ;  /* 0x0000481401007387 */ /* 0x0005e40000100800 */
[----:B--2---:R-:W-:Y:S02]  /*77380*/  F2FP.F16.F32.PACK_AB R20, R21, R22 ;  /* 0x000000161514723e */ /* 0x004fe400000000ff */
[----:B------:R-:W-:Y:S02]  /*77390*/  F2FP.F16.F32.PACK_AB R22, R23, R24 ;  /* 0x000000181716723e */ /* 0x000fe400000000ff */
[----:B----4-:R-:W-:Y:S01]  /*773a0*/  F2FP.F16.F32.PACK_AB R21, R25, R26 ;  /* 0x0000001a1915723e */ /* 0x010fe200000000ff */
[----:B------:R0:W-:Y:S04]  /*773b0*/  STL [R1+0x44], R20 ;  /* 0x0000441401007387 */ /* 0x0001e80000100800 */
[----:B------:R-:W-:Y:S01]  /*773c0*/  STL [R1+0x40], R22 ;  /* 0x0000401601007387 */ /* 0x000fe20000100800 */
[----:B0-----:R-:W-:-:S02]  /*773d0*/  F2FP.F16.F32.PACK_AB R20, R27, R12 ;  /* 0x0000000c1b14723e */ /* 0x001fc400000000ff */
[----:B------:R-:W-:Y:S01]  /*773e0*/  F2FP.F16.F32.PACK_AB R12, R13, R14 ;  /* 0x0000000e0d0c723e */ /* 0x000fe200000000ff */
[----:B------:R-:W-:Y:S01]  /*773f0*/  STL [R1+0x5c], R21 ;  /* 0x00005c1501007387 */ /* 0x000fe20000100800 */
[----:B------:R-:W-:Y:S02]  /*77400*/  F2FP.F16.F32.PACK_AB R14, R15, R16 ;  /* 0x000000100f0e723e */ /* 0x000fe400000000ff */
[----:B------:R-:W-:Y:S01]  /*77410*/  F2FP.F16.F32.PACK_AB R13, R17, R18 ;  /* 0x00000012110d723e */ /* 0x000fe200000000ff */
[----:B------:R-:W-:Y:S04]  /*77420*/  STL [R1+0x58], R20 ;  /* 0x0000581401007387 */ /* 0x000fe80000100800 */
        /* <DEDUP_REMOVED lines=10> */
[----:B0-----:R-:W-:-:S03]  /*774d0*/  F2FP.F16.F32.PACK_AB R4, R11, R29 ;  /* 0x0000001d0b04723e */ /* 0x001fc600000000ff */
[----:B------:R-:W-:Y:S04]  /*774e0*/  STL [R1+0x7c], R5 ;  /* 0x00007c0501007387 */ /* 0x000fe80000100800 */
[----:B------:R-:W-:Y:S04]  /*774f0*/  STL [R1+0x78], R4 ;  /* 0x0000780401007387 */ /* 0x000fe80000100800 */
[----:B------:R-:W2:Y:S01]  /*77500*/  LDL.LU R20, [R1+0x560] ;  /* 0x0005600001147983 */ /* 0x000ea20000300800 */
[----:B------:R-:W-:Y:S02]  /*77510*/  F2FP.F16.F32.PACK_AB R3, R28, R3 ;  /* 0x000000031c03723e */ /* 0x000fe400000000ff */
[----:B------:R-:W-:-:S03]  /*77520*/  F2FP.F16.F32.PACK_AB R0, R0, R2 ;  /* 0x000000020000723e */ /* 0x000fc600000000ff */
[----:B------:R-:W-:Y:S04]  /*77530*/  STL [R1+0x74], R3 ;  /* 0x0000740301007387 */ /* 0x000fe80000100800 */
[----:B--2---:R0:W-:Y:S04]  /*77540*/  STL [R1+0x1fc0], R20 ;  /* 0x001fc01401007387 */ /* 0x0041e80000100800 */
[----:B------:R-:W-:Y:S04]  /*77550*/  STL [R1+0x70], R0 ;  /* 0x0000700001007387 */ /* 0x000fe80000100800 */
        /* <DEDUP_REMOVED lines=166> */
[----:B------:R-:W3:Y:S04]  /*77fc0*/  LDL.LU R21, [R1+0x1fbc] ;  /* 0x001fbc0001157983 */ /* 0x000ee80000300800 */
[----:B------:R3:W-:Y:S02]  /*77fd0*/  STL [R1+0xc8], R20 ;  /* 0x0000c81401007387 */ /* 0x0007e40000100800 */
[----:B---3--:R-:W-:Y:S02]  /*77fe0*/  F2FP.F16.F32.PACK_AB R20, R21, R22 ;  /* 0x000000161514723e */ /* 0x008fe400000000ff */
[----:B----4-:R-:W-:Y:S02]  /*77ff0*/  F2FP.F16.F32.PACK_AB R22, R23, R24 ;  /* 0x000000181716723e */ /* 0x010fe400000000ff */
[----:B------:R-:W-:Y:S01]  /*78000*/  F2FP.F16.F32.PACK_AB R21, R25, R26 ;  /* 0x0000001a1915723e */ /* 0x000fe200000000ff */
        /* <DEDUP_REMOVED lines=185> */
[----:B------:R-:W2:Y:S01]  /*78ba0*/  LDL.LU R21, [R1+0x1f38] ;  /* 0x001f380001157983 */ /* 0x000ea20000300800 */
[----:B----4-:R-:W-:-:S03]  /*78bb0*/  F2FP.F16.F32.PACK_AB R24, R23, R24 ;  /* 0x000000181718723e */ /* 0x010fc600000000ff */
[----:B------:R0:W-:Y:S01]  /*78bc0*/  STL [R1+0x14c], R20 ;  /* 0x00014c1401007387 */ /* 0x0001e20000100800 */
[----:B---3--:R-:W-:Y:S02]  /*78bd0*/  F2FP.F16.F32.PACK_AB R26, R25, R26 ;  /* 0x0000001a191a723e */ /* 0x008fe400000000ff */
[----:B------:R-:W-:Y:S01]  /*78be0*/  F2FP.F16.F32.PACK_AB R12, R27, R12 ;  /* 0x0000000c1b0c723e */ /* 0x000fe200000000ff */
[----:B0-----:R1:W5:Y:S01]  /*78bf0*/  LDL.LU R20, [R1+0x1f34] ;  /* 0x001f340001147983 */ /* 0x0013620000300800 */
[----:B------:R-:W-:Y:S02]  /*78c00*/  F2FP.F16.F32.PACK_AB R14, R13, R14 ;  /* 0x0000000e0d0e723e */ /* 0x000fe400000000ff */
[----:B------:R-:W-:Y:S02]  /*78c10*/  F2FP.F16.F32.PACK_AB R16, R15, R16 ;  /* 0x000000100f10723e */ /* 0x000fe400000000ff */
[----:B------:R-:W-:Y:S02]  /*78c20*/  F2FP.F16.F32.PACK_AB R18, R17, R18 ;  /* 0x000000121112723e */ /* 0x000fe400000000ff */
[----:B------:R-:W-:-:S02]  /*78c30*/  F2FP.F16.F32.PACK_AB R4, R19, R4 ;  /* 0x000000041304723e */ /* 0x000fc400000000ff */
[----:B------:R-:W-:Y:S02]  /*78c40*/  F2FP.F16.F32.PACK_AB R6, R5, R6 ;  /* 0x000000060506723e */ /* 0x000fe400000000ff */
[----:B------:R-:W-:Y:S02]  /*78c50*/  F2FP.F16.F32.PACK_AB R8, R7, R8 ;  /* 0x000000080708723e */ /* 0x000fe400000000ff */
[----:B------:R-:W-:Y:S02]  /*78c60*/  F2FP.F16.F32.PACK_AB R10, R9, R10 ;  /* 0x0000000a090a723e */ /* 0x000fe400000000ff */
[----:B------:R-:W-:Y:S02]  /*78c70*/  F2FP.F16.F32.PACK_AB R28, R11, R28 ;  /* 0x0000001c0b1c723e */ /* 0x000fe400000000ff */
[----:B------:R-:W-:Y:S02]  /*78c80*/  F2FP.F16.F32.PACK_AB R3, R29, R3 ;  /* 0x000000031d03723e */ /* 0x000fe400000000ff */
[----:B--2---:R-:W-:-:S02]  /*78c90*/  F2FP.F16.F32.PACK_AB R22, R21, R22 ;  /* 0x000000161516723e */ /* 0x004fc400000000ff */
[----:B------:R1:W5:Y:S04]  /*78ca0*/  LDL.LU R21, [R1+0x1f30] ;  /* 0x001f300001157983 */ /* 0x0003680000300800 */
[----:B------:R0:W-:Y:S04]  /*78cb0*/  STL [R1+0x148], R22 ;  /* 0x0001481601007387 */ /* 0x0001e80000100800 */
[----:B0-----:R1:W5:Y:S04]  /*78cc0*/  LDL.LU R22, [R1+0x1f2c] ;  /* 0x001f2c0001167983 */ /* 0x0013680000300800 */
        /* <DEDUP_REMOVED lines=32> */
[----:B0-----:R-:W2:Y:S04]  /*78ed0*/  LDL.LU R28, [R1+0x1ed4] ;  /* 0x001ed400011c7983 */ /* 0x001ea80000300800 */
[----:B------:R-:W2:Y:S01]  /*78ee0*/  LDL.LU R29, [R1+0x1ed0] ;  /* 0x001ed000011d7983 */ /* 0x000ea20000300800 */
[----:B------:R-:W-:-:S03]  /*78ef0*/  F2FP.F16.F32.PACK_AB R2, R0, R2 ;  /* 0x000000020002723e */ /* 0x000fc600000000ff */
[----:B------:R1:W-:Y:S01]  /*78f00*/  STL [R1+0x178], R3 ;  /* 0x0001780301007387 */ /* 0x0003e20000100800 */
[----:B--2---:R-:W-:-:S05]  /*78f10*/  F2FP.F16.F32.PACK_AB R0, R29, R28 ;  /* 0x0000001c1d00723e */ /* 0x004fca00000000ff */
[----:B------:R1:W-:Y:S04]  /*78f20*/  STL [R1+0x170], R0 ;  /* 0x0001700001007387 */ /* 0x0003e80000100800 */
[----:B------:R1:W-:Y:S02]  /*78f30*/  STL [R1+0x174], R2 ;  /* 0x0001740201007387 */ /* 0x0003e40000100800 */
.L_x_0:
[----:B-----5:R-:W-:Y:S01]  /*78f40*/  STL.64 [R1+0x1f58], R22 ;  /* 0x001f581601007387 */ /* 0x020fe20000100a00 */
[----:B-1----:R-:W1:Y:S01]  /*78f50*/  S2R R3, SR_TID.X ;  /* 0x0000000000037919 */ /* 0x002e620000002100 */
[----:B------:R-:W2:Y:S01]  /*78f60*/  S2UR UR5, SR_CgaCtaId ;  /* 0x00000000000579c3 */ /* 0x000ea20000008800 */
[----:B------:R-:W-:Y:S01]  /*78f70*/  ULDC.64 UR10, c[0x0][0x228] ;  /* 0x00008a00000a7ab9 */ /* 0x000fe20000000a00 */
[----:B------:R-:W-:Y:S01]  /*78f80*/  UMOV UR4, 0x400 ;  /* 0x0000040000047882 */ /* 0x000fe20000000000 */
[----:B------:R3:W-:Y:S01]  /*78f90*/  STL.64 [R1+0x1f50], R20 ;  /* 0x001f501401007387 */ /* 0x0007e20000100a00 */
[----:B------:R-:W-:-:S03]  /*78fa0*/  ULDC UR8, c[0x0][0x22c] ;  /* 0x00008b0000087ab9 */ /* 0x000fc60000000800 */
[----:B---3--:R-:W3:Y:S04]  /*78fb0*/  LDL.LU R20, [R1+0x150] ;  /* 0x0001500001147983 */ /* 0x008ee80000300800 */
[----:B------:R-:W3:Y:S04]  /*78fc0*/  LDL.LU R21, [R1+0x154] ;  /* 0x0001540001157983 */ /* 0x000ee80000300800 */
[----:B------:R-:W3:Y:S04]  /*78fd0*/  LDL.LU R22, [R1+0x158] ;  /* 0x0001580001167983 */ /* 0x000ee80000300800 */
[----:B------:R-:W3:Y:S04]  /*78fe0*/  LDL.LU R23, [R1+0x15c] ;  /* 0x00015c0001177983 */ /* 0x000ee80000300800 */
[----:B------:R-:W-:Y:S04]  /*78ff0*/  STL.64 [R1+0x1f48], R26 ;  /* 0x001f481a01007387 */ /* 0x000fe80000100a00 */
[----:B------:R4:W-:Y:S04]  /*79000*/  STL.64 [R1+0x1f40], R24 ;  /* 0x001f401801007387 */ /* 0x0009e80000100a00 */
[----:B----4-:R-:W4:Y:S04]  /*79010*/  LDL.LU R24, [R1+0x160] ;  /* 0x0001600001187983 */ /* 0x010f280000300800 */
[----:B------:R-:W4:Y:S04]  /*79020*/  LDL.LU R25, [R1+0x164] ;  /* 0x0001640001197983 */ /* 0x000f280000300800 */
[----:B------:R-:W4:Y:S04]  /*79030*/  LDL.LU R26, [R1+0x168] ;  /* 0x00016800011a7983 */ /* 0x000f280000300800 */
[----:B------:R-:W4:Y:S04]  /*79040*/  LDL.LU R27, [R1+0x16c] ;  /* 0x00016c00011b7983 */ /* 0x000f280000300800 */
[----:B------:R-:W-:Y:S04]  /*79050*/  STL.64 [R1+0x1f38], R14 ;  /* 0x001f380e01007387 */ /* 0x000fe80000100a00 */
[----:B------:R0:W-:Y:S04]  /*79060*/  STL.64 [R1+0x1f30], R12 ;  /* 0x001f300c01007387 */ /* 0x0001e80000100a00 */
[----:B0-----:R-:W3:Y:S04]  /*79070*/  LDL.LU R12, [R1+0x170] ;  /* 0x00017000010c7983 */ /* 0x001ee80000300800 */
[----:B------:R-:W3:Y:S04]  /*79080*/  LDL.LU R13, [R1+0x174] ;  /* 0x00017400010d7983 */ /* 0x000ee80000300800 */
[----:B------:R-:W3:Y:S04]  /*79090*/  LDL.LU R14, [R1+0x178] ;  /* 0x00017800010e7983 */ /* 0x000ee80000300800 */
[----:B------:R-:W3:Y:S04]  /*790a0*/  LDL.LU R15, [R1+0x17c] ;  /* 0x00017c00010f7983 */ /* 0x000ee80000300800 */
[----:B------:R0:W-:Y:S04]  /*790b0*/  STL.64 [R1+0x1f28], R18 ;  /* 0x001f281201007387 */ /* 0x0001e80000100a00 */
[----:B0-----:R-:W4:Y:S04]  /*790c0*/  LDL R19, [R1+0x1ecc] ;  /* 0x001ecc0001137983 */ /* 0x001f280000100800 */
[----:B------:R-:W-:Y:S04]  /*790d0*/  STL.64 [R1+0x1f20], R16 ;  /* 0x001f201001007387 */ /* 0x000fe80000100a00 */
[----:B------:R-:W-:Y:S04]  /*790e0*/  STL.64 [R1+0x1f18], R6 ;  /* 0x001f180601007387 */ /* 0x000fe80000100a00 */
[----:B------:R-:W-:Y:S04]  /*790f0*/  STL.64 [R1+0x1f10], R4 ;  /* 0x001f100401007387 */ /* 0x000fe80000100a00 */
[----:B------:R-:W-:Y:S04]  /*79100*/  STL.64 [R1+0x1f08], R10 ;  /* 0x001f080a01007387 */ /* 0x000fe80000100a00 */
[----:B------:R-:W-:Y:S04]  /*79110*/  STL.64 [R1+0x1f00], R8 ;  /* 0x001f000801007387 */ /* 0x000fe80000100a00 */
[----:B------:R-:W3:Y:S01]  /*79120*/  LDL.LU R29, [R1+0x7e8] ;  /* 0x0007e800011d7983 */ /* 0x000ee20000300800 */
[C---:B-1----:R-:W-:Y:S01]  /*79130*/  IMAD.SHL.U32 R28, R3.reuse, 0x10, RZ ;  /* 0x00000010031c7824 */ /* 0x042fe200078e00ff */
[----:B--2---:R-:W-:Y:S01]  /*79140*/  ULEA UR4, UR5, UR4, 0x18 ;  /* 0x0000000405047291 */ /* 0x004fe2000f8ec03f */
[----:B------:R-:W-:-:S02]  /*79150*/  IMAD.SHL.U32 R3, R3, 0x20, RZ ;  /* 0x0000002003037824 */ /* 0x000fc400078e00ff */
[----:B------:R-:W-:Y:S01]  /*79160*/  ULDC UR5, c[0x0][0x22c] ;  /* 0x00008b0000057ab9 */ /* 0x000fe20000000800 */
[----:B------:R-:W-:Y:S02]  /*79170*/  LOP3.LUT R28, R28, 0x1f0, RZ, 0xc0, !PT ;  /* 0x000001f01c1c7812 */ /* 0x000fe400078ec0ff */
[----:B------:R-:W-:Y:S01]  /*79180*/  LOP3.LUT R3, R3, 0x400, RZ, 0xc0, !PT ;  /* 0x0000040003037812 */ /* 0x000fe200078ec0ff */
[----:B------:R-:W-:Y:S01]  /*79190*/  BAR.SYNC.DEFER_BLOCKING 0x0 ;  /* 0x0000000000007b1d */ /* 0x000fe20000010000 */
[----:B----4-:R-:W-:-:S05]  /*791a0*/  ISETP.GE.AND P0, PT, R19, UR10, PT ;  /* 0x0000000a13007c0c */ /* 0x010fca000bf06270 */
[----:B------:R-:W0:Y:S01]  /*791b0*/  S2R R19, SR_TID.X ;  /* 0x0000000000137919 */ /* 0x000e220000002100 */
[C---:B---3--:R-:W-:Y:S02]  /*791c0*/  VIADD R0, R29.reuse, 0x2 ;  /* 0x000000021d007836 */ /* 0x048fe40000000000 */
[----:B------:R-:W-:-:S03]  /*791d0*/  VIADD R2, R29, 0x1 ;  /* 0x000000011d027836 */ /* 0x000fc60000000000 */
[----:B------:R-:W-:Y:S01]  /*791e0*/  ISETP.LT.AND P1, PT, R0, UR5, !P0 ;  /* 0x0000000500007c0c */ /* 0x000fe2000c721270 */
[----:B------:R-:W-:Y:S01]  /*791f0*/  ULDC UR5, c[0x0][0x22c] ;  /* 0x00008b0000057ab9 */ /* 0x000fe20000000800 */
[----:B------:R-:W-:Y:S01]  /*79200*/  IADD3 R0, R28, UR4, R3 ;  /* 0x000000041c007c10 */ /* 0x000fe2000fffe003 */
[C---:B------:R-:W-:Y:S01]  /*79210*/  VIADD R3, R29.reuse, 0x3 ;  /* 0x000000031d037836 */ /* 0x040fe20000000000 */
[----:B------:R-:W-:Y:S01]  /*79220*/  ISETP.LT.AND P2, PT, R2, UR8, !P0 ;  /* 0x0000000802007c0c */ /* 0x000fe2000c741270 */
[----:B------:R-:W-:Y:S01]  /*79230*/  VIADD R2, R29, 0x4 ;  /* 0x000000041d027836 */ /* 0x000fe20000000000 */
[----:B0-----:R-:W-:Y:S01]  /*79240*/  LOP3.LUT R19, R19, 0x3f, RZ, 0xc0, !PT ;  /* 0x0000003f13137812 */ /* 0x001fe200078ec0ff */
[----:B------:R-:W-:Y:S01]  /*79250*/  STSM.16.M88.4 [R0], R12 ;  /* 0x0000000c00007844 */ /* 0x000fe20000000200 */
[----:B------:R-:W-:Y:S01]  /*79260*/  ULDC UR8, c[0x0][0x22c] ;  /* 0x00008b0000087ab9 */ /* 0x000fe20000000800 */
[----:B------:R-:W-:Y:S01]  /*79270*/  ISETP.LT.AND P3, PT, R3, UR5, !P0 ;  /* 0x0000000503007c0c */ /* 0x000fe2000c761270 */
[----:B------:R-:W-:Y:S01]  /*79280*/  ULDC UR5, c[0x0][0x22c] ;  /* 0x00008b0000057ab9 */ /* 0x000fe20000000800 */
[----:B------:R-:W-:Y:S01]  /*79290*/  STSM.16.M88.4 [R0+0x200], R24 ;  /* 0x0002001800007844 */ /* 0x000fe20000000200 */
[----:B------:R-:W-:Y:S01]  /*792a0*/  BAR.SYNC.DEFER_BLOCKING 0x0 ;  /* 0x0000000000007b1d */ /* 0x000fe20000010000 */
[----:B------:R-:W-:-:S02]  /*792b0*/  ISETP.LT.AND P5, PT, R2, UR8, !P0 ;  /* 0x0000000802007c0c */ /* 0x000fc4000c7a1270 */
[----:B------:R-:W-:-:S03]  /*792c0*/  LEA R2, R19, UR4, 0x4 ;  /* 0x0000000413027c11 */ /* 0x000fc6000f8e20ff */
[----:B------:R-:W-:Y:S01]  /*792d0*/  ULDC UR4, c[0x0][0x244] ;  /* 0x0000910000047ab9 */ /* 0x000fe20000000800 */
[----:B------:R-:W-:Y:S01]  /*792e0*/  ULDC.64 UR8, c[0x0][0x220] ;  /* 0x0000880000087ab9 */ /* 0x000fe20000000a00 */
[----:B------:R-:W0:Y:S04]  /*792f0*/  LDS.128 R8, [R2] ;  /* 0x0000000002087984 */ /* 0x000e280000000c00 */
[----:B------:R-:W1:Y:S01]  /*79300*/  LDS.128 R4, [R2+0x400] ;  /* 0x0004000002047984 */ /* 0x000e620000000c00 */
[----:B------:R-:W-:Y:S06]  /*79310*/  BAR.SYNC.DEFER_BLOCKING 0x0 ;  /* 0x0000000000007b1d */ /* 0x000fec0000010000 */
[----:B------:R-:W-:Y:S04]  /*79320*/  STSM.16.M88.4 [R0], R20 ;  /* 0x0000001400007844 */ /* 0x000fe80000000200 */
[----:B0-----:R-:W-:Y:S04]  /*79330*/  STL.64 [R1+0x160], R8 ;  /* 0x0001600801007387 */ /* 0x001fe80000100a00 */
[----:B------:R-:W-:Y:S04]  /*79340*/  STL.64 [R1+0x168], R10 ;  /* 0x0001680a01007387 */ /* 0x000fe80000100a00 */
[----:B-1----:R-:W-:Y:S04]  /*79350*/  STL.64 [R1+0x170], R4 ;  /* 0x0001700401007387 */ /* 0x002fe80000100a00 */
[----:B------:R-:W-:Y:S04]  /*79360*/  STL.64 [R1+0x178], R6 ;  /* 0x0001780601007387 */ /* 0x000fe80000100a00 */
[----:B------:R-:W2:Y:S04]  /*79370*/  LDL.LU R12, [R1+0xc0] ;  /* 0x0000c000010c7983 */ /* 0x000ea80000300800 */
        /* <DEDUP_REMOVED lines=53> */
[----:B--2---:R-:W-:Y:S01]  /*796d0*/  STSM.16.M88.4 [R0+0x200], R12 ;  /* 0x0002000c00007844 */ /* 0x004fe20000000200 */
[----:B------:R-:W-:Y:S06]  /*796e0*/  BAR.SYNC.DEFER_BLOCKING 0x0 ;  /* 0x0000000000007b1d */ /* 0x000fec0000010000 */
[----:B------:R-:W0:Y:S04]  /*796f0*/  LDS.128 R12, [R2] ;  /* 0x00000000020c7984 */ /* 0x000e280000000c00 */
[----:B0-----:R-:W-:Y:S04]  /*79700*/  STL.64 [R1+0x140], R12 ;  /* 0x0001400c01007387 */ /* 0x001fe80000100a00 */
[----:B------:R-:W-:Y:S04]  /*79710*/  STL.64 [R1+0x148], R14 ;  /* 0x0001480e01007387 */ /* 0x000fe80000100a00 */
[----:B------:R-:W0:Y:S04]  /*79720*/  LDS.128 R12, [R2+0x400] ;  /* 0x00040000020c7984 */ /* 0x000e280000000c00 */
[----:B0-----:R-:W-:Y:S04]  /*79730*/  STL.64 [R1+0x150], R12 ;  /* 0x0001500c01007387 */ /* 0x001fe80000100a00 */
[----:B------:R0:W-:Y:S04]  /*79740*/  STL.64 [R1+0x158], R14 ;  /* 0x0001580e01007387 */ /* 0x0001e80000100a00 */
[----:B0-----:R-:W2:Y:S04]  /*79750*/  LDL.LU.64 R14, [R1+0x1ff8] ;  /* 0x001ff800010e7983 */ /* 0x001ea80000300a00 */
[----:B------:R-:W2:Y:S01]  /*79760*/  LDL.LU.64 R12, [R1+0x1ff0] ;  /* 0x001ff000010c7983 */ /* 0x000ea20000300a00 */
[----:B------:R-:W-:Y:S06]  /*79770*/  BAR.SYNC.DEFER_BLOCKING 0x0 ;  /* 0x0000000000007b1d */ /* 0x000fec0000010000 */
[----:B--2---:R0:W-:Y:S04]  /*79780*/  STSM.16.M88.4 [R0], R12 ;  /* 0x0000000c00007844 */ /* 0x0041e80000000200 */
[----:B0-----:R-:W2:Y:S04]  /*79790*/  LDL.LU.64 R14, [R1+0x1fe8] ;  /* 0x001fe800010e7983 */ /* 0x001ea80000300a00 */
[----:B------:R-:W2:Y:S04]  /*797a0*/  LDL.LU.64 R12, [R1+0x1fe0] ;  /* 0x001fe000010c7983 */ /* 0x000ea80000300a00 */
        /* <DEDUP_REMOVED lines=19> */
[----:B------:R-:W0:Y:S01]  /*798e0*/  LDS.128 R12, [R2+0x400] ;  /* 0x00040000020c7984 */ /* 0x000e220000000c00 */
[----:B------:R-:W-:Y:S06]  /*798f0*/  BAR.SYNC.DEFER_BLOCKING 0x0 ;  /* 0x0000000000007b1d */ /* 0x000fec0000010000 */
[----:B0-----:R-:W-:Y:S04]  /*79900*/  STL.64 [R1+0x110], R12 ;  /* 0x0001100c01007387 */ /* 0x001fe80000100a00 */
[----:B------:R0:W-:Y:S04]  /*79910*/  STL.64 [R1+0x118], R14 ;  /* 0x0001180e01007387 */ /* 0x0001e80000100a00 */
[----:B0-----:R-:W2:Y:S04]  /*79920*/  LDL.LU.64 R14, [R1+0x1fb8] ;  /* 0x001fb800010e7983 */ /* 0x001ea80000300a00 */
[----:B------:R-:W2:Y:S04]  /*79930*/  LDL.LU.64 R12, [R1+0x1fb0] ;  /* 0x001fb000010c7983 */ /* 0x000ea80000300a00 */
[----:B---3--:R-:W-:Y:S04]  /*79940*/  STSM.16.M88.4 [R0], R8 ;  /* 0x0000000800007844 */ /* 0x008fe80000000200 */
[----:B----4-:R-:W-:Y:S01]  /*79950*/  STSM.16.M88.4 [R0+0x200], R4 ;  /* 0x0002000400007844 */ /* 0x010fe20000000200 */
[----:B------:R-:W-:Y:S06]  /*79960*/  BAR.SYNC.DEFER_BLOCKING 0x0 ;  /* 0x0000000000007b1d */ /* 0x000fec0000010000 */
        /* <DEDUP_REMOVED lines=8> */
[----:B--2---:R-:W-:Y:S01]  /*799f0*/  STSM.16.M88.4 [R0+0x200], R12 ;  /* 0x0002000c00007844 */ /* 0x004fe20000000200 */
[----:B------:R-:W-:Y:S06]  /*79a00*/  BAR.SYNC.DEFER_BLOCKING 0x0 ;  /* 0x0000000000007b1d */ /* 0x000fec0000010000 */
[----:B------:R-:W0:Y:S04]  /*79a10*/  LDS.128 R8, [R2] ;  /* 0x0000000002087984 */ /* 0x000e280000000c00 */
[----:B------:R-:W1:Y:S01]  /*79a20*/  LDS.128 R4, [R2+0x400] ;  /* 0x0004000002047984 */ /* 0x000e620000000c00 */
[----:B------:R-:W-:Y:S06]  /*79a30*/  BAR.SYNC.DEFER_BLOCKING 0x0 ;  /* 0x0000000000007b1d */ /* 0x000fec0000010000 */
[----:B------:R2:W-:Y:S04]  /*79a40*/  STSM.16.M88.4 [R0], R24 ;  /* 0x0000001800007844 */ /* 0x0005e80000000200 */
[----:B------:R-:W-:Y:S04]  /*79a50*/  STSM.16.M88.4 [R0+0x200], R20 ;  /* 0x0002001400007844 */ /* 0x000fe80000000200 */
[----:B0-----:R-:W-:Y:S04]  /*79a60*/  STL.64 [R1+0xc0], R8 ;  /* 0x0000c00801007387 */ /* 0x001fe80000100a00 */
[----:B------:R-:W-:Y:S04]  /*79a70*/  STL.64 [R1+0xc8], R10 ;  /* 0x0000c80a01007387 */ /* 0x000fe80000100a00 */
[----:B-1----:R-:W-:Y:S04]  /*79a80*/  STL.64 [R1+0xd0], R4 ;  /* 0x0000d00401007387 */ /* 0x002fe80000100a00 */
[----:B------:R-:W-:Y:S04]  /*79a90*/  STL.64 [R1+0xd8], R6 ;  /* 0x0000d80601007387 */ /* 0x000fe80000100a00 */
[----:B--2---:R-:W2:Y:S04]  /*79aa0*/  LDL.LU R24, [R1+0x40] ;  /* 0x0000400001187983 */ /* 0x004ea80000300800 */
[----:B------:R-:W2:Y:S04]  /*79ab0*/  LDL.LU R25, [R1+0x44] ;  /* 0x0000440001197983 */ /* 0x000ea80000300800 */
[----:B------:R-:W3:Y:S04]  /*79ac0*/  LDL.LU R26, [R1+0x48] ;  /* 0x00004800011a7983 */ /* 0x000ee80000300800 */
[----:B------:R-:W3:Y:S01]  /*79ad0*/  LDL.LU R27, [R1+0x4c] ;  /* 0x00004c00011b7983 */ /* 0x000ee20000300800 */
[----:B------:R-:W-:Y:S06]  /*79ae0*/  BAR.SYNC.DEFER_BLOCKING 0x0 ;  /* 0x0000000000007b1d */ /* 0x000fec0000010000 */
        /* <DEDUP_REMOVED lines=25> */
[----:B--2---:R-:W-:Y:S04]  /*79c80*/  STL.64 [R1+0x1fa0], R24 ;  /* 0x001fa01801007387 */ /* 0x004fe80000100a00 */
[----:B------:R-:W0:Y:S04]  /*79c90*/  LDS.128 R24, [R2] ;  /* 0x0000000002187984 */ /* 0x000e280000000c00 */
[----:B------:R-:W2:Y:S04]  /*79ca0*/  LDL.LU R20, [R1+0x50] ;  /* 0x0000500001147983 */ /* 0x000ea80000300800 */
        /* <DEDUP_REMOVED lines=11> */
[----:B------:R-:W3:Y:S04]  /*79d60*/  LDL.LU R4, [R1+0x10] ;  /* 0x0000100001047983 */ /* 0x000ee80000300800 */
[----:B------:R-:W3:Y:S04]  /*79d70*/  LDL.LU R5, [R1+0x14] ;  /* 0x0000140001057983 */ /* 0x000ee80000300800 */
[----:B------:R-:W3:Y:S04]  /*79d80*/  LDL.LU R6, [R1+0x18] ;  /* 0x0000180001067983 */ /* 0x000ee80000300800 */
[----:B------:R-:W3:Y:S04]  /*79d90*/  LDL.LU R7, [R1+0x1c] ;  /* 0x00001c0001077983 */ /* 0x000ee80000300800 */
[----:B------:R-:W3:Y:S04]  /*79da0*/  LDL.LU R8, [R1] ;  /* 0x0000000001087983 */ /* 0x000ee80000300800 */
[----:B------:R-:W3:Y:S04]  /*79db0*/  LDL.LU R9, [R1+0x4] ;  /* 0x0000040001097983 */ /* 0x000ee80000300800 */
[----:B------:R-:W3:Y:S04]  /*79dc0*/  LDL.LU R10, [R1+0x8] ;  /* 0x00000800010a7983 */ /* 0x000ee80000300800 */
[----:B------:R-:W3:Y:S04]  /*79dd0*/  LDL.LU R11, [R1+0xc] ;  /* 0x00000c00010b7983 */ /* 0x000ee80000300800 */
        /* <DEDUP_REMOVED lines=36> */
[----:B------:R0:W-:Y:S04]  /*7a020*/  STSM.16.M88.4 [R0], R20 ;  /* 0x0000001400007844 */ /* 0x0001e80000000200 */
[----:B0-----:R-:W3:Y:S04]  /*7a030*/  LDL.LU.64 R22, [R1+0x1f58] ;  /* 0x001f580001167983 */ /* 0x001ee80000300a00 */
[----:B------:R-:W3:Y:S04]  /*7a040*/  LDL.LU.64 R20, [R1+0x1f50] ;  /* 0x001f500001147983 */ /* 0x000ee80000300a00 */
        /* <DEDUP_REMOVED lines=11> */
[----:B----4-:R0:W-:Y:S04]  /*7a100*/  STSM.16.M88.4 [R0], R12 ;  /* 0x0000000c00007844 */ /* 0x0101e80000000200 */
[----:B---3--:R-:W-:Y:S01]  /*7a110*/  STSM.16.M88.4 [R0+0x200], R16 ;  /* 0x0002001000007844 */ /* 0x008fe20000000200 */
[----:B------:R-:W-:Y:S06]  /*7a120*/  BAR.SYNC.DEFER_BLOCKING 0x0 ;  /* 0x0000000000007b1d */ /* 0x000fec0000010000 */
[----:B0-----:R-:W3:Y:S04]  /*7a130*/  LDL.LU.64 R14, [R1+0x1f38] ;  /* 0x001f3800010e7983 */ /* 0x001ee80000300a00 */
[----:B------:R-:W3:Y:S04]  /*7a140*/  LDL.LU.64 R12, [R1+0x1f30] ;  /* 0x001f3000010c7983 */ /* 0x000ee80000300a00 */
[----:B------:R-:W4:Y:S04]  /*7a150*/  LDL.LU R3, [R1+0x1ecc] ;  /* 0x001ecc0001037983 */ /* 0x000f280000300800 */
[----:B------:R-:W0:Y:S04]  /*7a160*/  LDS.128 R16, [R2] ;  /* 0x0000000002107984 */ /* 0x000e280000000c00 */
[----:B0-----:R-:W-:Y:S04]  /*7a170*/  STL.64 [R1+0x20], R16 ;  /* 0x0000201001007387 */ /* 0x001fe80000100a00 */
[----:B------:R-:W-:Y:S04]  /*7a180*/  STL.64 [R1+0x28], R18 ;  /* 0x0000281201007387 */ /* 0x000fe80000100a00 */
[----:B------:R-:W0:Y:S01]  /*7a190*/  LDS.128 R16, [R2+0x400] ;  /* 0x0004000002107984 */ /* 0x000e220000000c00 */
[----:B------:R-:W-:Y:S06]  /*7a1a0*/  BAR.SYNC.DEFER_BLOCKING 0x0 ;  /* 0x0000000000007b1d */ /* 0x000fec0000010000 */
[----:B------:R-:W-:Y:S04]  /*7a1b0*/  STSM.16.M88.4 [R0], R4 ;  /* 0x0000000400007844 */ /* 0x000fe80000000200 */
[----:B------:R-:W-:Y:S01]  /*7a1c0*/  STSM.16.M88.4 [R0+0x200], R8 ;  /* 0x0002000800007844 */ /* 0x000fe20000000200 */
[----:B------:R-:W-:Y:S06]  /*7a1d0*/  BAR.SYNC.DEFER_BLOCKING 0x0 ;  /* 0x0000000000007b1d */ /* 0x000fec0000010000 */
[----:B0-----:R-:W-:Y:S04]  /*7a1e0*/  STL.64 [R1+0x30], R16 ;  /* 0x0000301001007387 */ /* 0x001fe80000100a00 */
[----:B------:R0:W-:Y:S04]  /*7a1f0*/  STL.64 [R1+0x38], R18 ;  /* 0x0000381201007387 */ /* 0x0001e80000100a00 */
[----:B------:R-:W1:Y:S04]  /*7a200*/  LDS.128 R8, [R2] ;  /* 0x0000000002087984 */ /* 0x000e680000000c00 */
[----:B0-----:R-:W4:Y:S04]  /*7a210*/  LDL.LU.64 R18, [R1+0x1f28] ;  /* 0x001f280001127983 */ /* 0x001f280000300a00 */
[----:B------:R-:W4:Y:S04]  /*7a220*/  LDL.LU.64 R16, [R1+0x1f20] ;  /* 0x001f200001107983 */ /* 0x000f280000300a00 */
[----:B------:R-:W4:Y:S04]  /*7a230*/  LDL.LU.64 R6, [R1+0x1f18] ;  /* 0x001f180001067983 */ /* 0x000f280000300a00 */
[----:B------:R-:W4:Y:S04]  /*7a240*/  LDL.LU.64 R4, [R1+0x1f10] ;  /* 0x001f100001047983 */ /* 0x000f280000300a00 */
[----:B-1----:R-:W-:Y:S04]  /*7a250*/  STL.64 [R1], R8 ;  /* 0x0000000801007387 */ /* 0x002fe80000100a00 */
[----:B------:R-:W-:Y:S04]  /*7a260*/  STL.64 [R1+0x8], R10 ;  /* 0x0000080a01007387 */ /* 0x000fe80000100a00 */
[----:B------:R-:W0:Y:S01]  /*7a270*/  LDS.128 R8, [R2+0x400] ;  /* 0x0004000002087984 */ /* 0x000e220000000c00 */
[----:B------:R-:W-:Y:S06]  /*7a280*/  BAR.SYNC.DEFER_BLOCKING 0x0 ;  /* 0x0000000000007b1d */ /* 0x000fec0000010000 */
[----:B------:R-:W-:Y:S04]  /*7a290*/  STSM.16.M88.4 [R0], R20 ;  /* 0x0000001400007844 */ /* 0x000fe80000000200 */
[----:B0-----:R-:W-:Y:S04]  /*7a2a0*/  STL.64 [R1+0x10], R8 ;  /* 0x0000100801007387 */ /* 0x001fe80000100a00 */
[----:B------:R0:W-:Y:S04]  /*7a2b0*/  STL.64 [R1+0x18], R10 ;  /* 0x0000180a01007387 */ /* 0x0001e80000100a00 */
[----:B0-----:R-:W4:Y:S04]  /*7a2c0*/  LDL.LU.64 R10, [R1+0x1f08] ;  /* 0x001f0800010a7983 */ /* 0x001f280000300a00 */
[----:B------:R-:W4:Y:S04]  /*7a2d0*/  LDL.LU.64 R8, [R1+0x1f00] ;  /* 0x001f000001087983 */ /* 0x000f280000300a00 */
[----:B--2---:R-:W-:Y:S04]  /*7a2e0*/  STL.64 [R1+0x1ee8], R26 ;  /* 0x001ee81a01007387 */ /* 0x004fe80000100a00 */
[----:B------:R0:W-:Y:S01]  /*7a2f0*/  STSM.16.M88.4 [R0+0x200], R24 ;  /* 0x0002001800007844 */ /* 0x0001e20000000200 */
[----:B------:R-:W-:Y:S06]  /*7a300*/  BAR.SYNC.DEFER_BLOCKING 0x0 ;  /* 0x0000000000007b1d */ /* 0x000fec0000010000 */
[----:B0-----:R-:W2:Y:S04]  /*7a310*/  LDL.LU R24, [R1+0x180] ;  /* 0x0001800001187983 */ /* 0x001ea80000300800 */
[----:B------:R-:W0:Y:S04]  /*7a320*/  LDS.128 R20, [R2] ;  /* 0x0000000002147984 */ /* 0x000e280000000c00 */
[----:B0-----:R-:W-:Y:S04]  /*7a330*/  STL.64 [R1+0x1a0], R20 ;  /* 0x0001a01401007387 */ /* 0x001fe80000100a00 */
[----:B------:R-:W-:Y:S04]  /*7a340*/  STL.64 [R1+0x1a8], R22 ;  /* 0x0001a81601007387 */ /* 0x000fe80000100a00 */
[----:B------:R-:W2:Y:S04]  /*7a350*/  LDL.LU R25, [R1+0x184] ;  /* 0x0001840001197983 */ /* 0x000ea80000300800 */
[----:B------:R-:W2:Y:S04]  /*7a360*/  LDL.LU R26, [R1+0x188] ;  /* 0x00018800011a7983 */ /* 0x000ea80000300800 */
[----:B------:R-:W2:Y:S04]  /*7a370*/  LDL.LU R27, [R1+0x18c] ;  /* 0x00018c00011b7983 */ /* 0x000ea80000300800 */
[----:B------:R-:W0:Y:S01]  /*7a380*/  LDS.128 R20, [R2+0x400] ;  /* 0x0004000002147984 */ /* 0x000e220000000c00 */
[----:B------:R-:W-:Y:S06]  /*7a390*/  BAR.SYNC.DEFER_BLOCKING 0x0 ;  /* 0x0000000000007b1d */ /* 0x000fec0000010000 */
[----:B---3--:R-:W-:Y:S04]  /*7a3a0*/  STSM.16.M88.4 [R0], R12 ;  /* 0x0000000c00007844 */ /* 0x008fe80000000200 */
[----:B----4-:R-:W-:Y:S01]  /*7a3b0*/  STSM.16.M88.4 [R0+0x200], R16 ;  /* 0x0002001000007844 */ /* 0x010fe20000000200 */
[----:B------:R-:W-:Y:S06]  /*7a3c0*/  BAR.SYNC.DEFER_BLOCKING 0x0 ;  /* 0x0000000000007b1d */ /* 0x000fec0000010000 */
[----:B------:R-:W1:Y:S04]  /*7a3d0*/  LDS.128 R12, [R2] ;  /* 0x00000000020c7984 */ /* 0x000e680000000c00 */
[----:B------:R-:W3:Y:S01]  /*7a3e0*/  LDS.128 R16, [R2+0x400] ;  /* 0x0004000002107984 */ /* 0x000ee20000000c00 */
[----:B------:R-:W-:Y:S06]  /*7a3f0*/  BAR.SYNC.DEFER_BLOCKING 0x0 ;  /* 0x0000000000007b1d */ /* 0x000fec0000010000 */
[----:B--2---:R-:W-:Y:S04]  /*7a400*/  STL.64 [R1+0x1ef8], R26 ;  /* 0x001ef81a01007387 */ /* 0x004fe80000100a00 */
[----:B------:R2:W-:Y:S04]  /*7a410*/  STL.64 [R1+0x1ef0], R24 ;  /* 0x001ef01801007387 */ /* 0x0005e80000100a00 */
[----:B--2---:R-:W2:Y:S04]  /*7a420*/  LDL.LU R24, [R1+0x190] ;  /* 0x0001900001187983 */ /* 0x004ea80000300800 */
[----:B------:R-:W2:Y:S04]  /*7a430*/  LDL.LU R25, [R1+0x194] ;  /* 0x0001940001197983 */ /* 0x000ea80000300800 */
[----:B------:R-:W2:Y:S04]  /*7a440*/  LDL.LU R26, [R1+0x198] ;  /* 0x00019800011a7983 */ /* 0x000ea80000300800 */
[----:B------:R-:W2:Y:S04]  /*7a450*/  LDL.LU R27, [R1+0x19c] ;  /* 0x00019c00011b7983 */ /* 0x000ea80000300800 */
[----:B------:R-:W-:Y:S04]  /*7a460*/  STSM.16.M88.4 [R0], R4 ;  /* 0x0000000400007844 */ /* 0x000fe80000000200 */
[----:B------:R-:W-:Y:S01]  /*7a470*/  STSM.16.M88.4 [R0+0x200], R8 ;  /* 0x0002000800007844 */ /* 0x000fe20000000200 */
[----:B------:R-:W-:Y:S01]  /*7a480*/  BAR.SYNC.DEFER_BLOCKING 0x0 ;  /* 0x0000000000007b1d */ /* 0x000fe20000010000 */
[----:B0-----:R-:W-:-:S05]  /*7a490*/  IMAD.MOV.U32 R28, RZ, RZ, R23 ;  /* 0x000000ffff1c7224 */ /* 0x001fca00078e0017 */
[----:B------:R-:W0:Y:S04]  /*7a4a0*/  LDS.128 R4, [R2] ;  /* 0x0000000002047984 */ /* 0x000e280000000c00 */
[----:B------:R-:W4:Y:S01]  /*7a4b0*/  LDS.128 R8, [R2+0x400] ;  /* 0x0004000002087984 */ /* 0x000f220000000c00 */
[----:B------:R-:W-:Y:S06]  /*7a4c0*/  BAR.SYNC.DEFER_BLOCKING 0x0 ;  /* 0x0000000000007b1d */ /* 0x000fec0000010000 */
[----:B------:R-:W-:Y:S04]  /*7a4d0*/  STL.64 [R1+0x1b0], R20 ;  /* 0x0001b01401007387 */ /* 0x000fe80000100a00 */
[----:B------:R-:W-:Y:S04]  /*7a4e0*/  STL [R1+0x1b8], R22 ;  /* 0x0001b81601007387 */ /* 0x000fe80000100800 */
[----:B------:R-:W-:Y:S04]  /*7a4f0*/  STL [R1+0x1ed0], R28 ;  /* 0x001ed01c01007387 */ /* 0x000fe80000100800 */
[----:B-1----:R-:W-:Y:S04]  /*7a500*/  STL [R1+0x1ee0], R12 ;  /* 0x001ee00c01007387 */ /* 0x002fe80000100800 */
[----:B------:R-:W-:Y:S04]  /*7a510*/  STL [R1+0x1edc], R13 ;  /* 0x001edc0d01007387 */ /* 0x000fe80000100800 */
[----:B------:R1:W-:Y:S04]  /*7a520*/  STL [R1+0x1ed8], R14 ;  /* 0x001ed80e01007387 */ /* 0x0003e80000100800 */
[----:B-1----:R-:W3:Y:S04]  /*7a530*/  LDL.LU R14, [R1+0x164] ;  /* 0x00016400010e7983 */ /* 0x002ee80000300800 */
[----:B------:R1:W-:Y:S04]  /*7a540*/  STL [R1+0x1ed4], R15 ;  /* 0x001ed40f01007387 */ /* 0x0003e80000100800 */
[----:B-1----:R-:W4:Y:S04]  /*7a550*/  LDL.LU R15, [R1+0x160] ;  /* 0x00016000010f7983 */ /* 0x002f280000300800 */
[----:B--2---:R1:W-:Y:S04]  /*7a560*/  STSM.16.M88.4 [R0], R24 ;  /* 0x0000001800007844 */ /* 0x0043e80000000200 */
[----:B-1----:R-:W2:Y:S04]  /*7a570*/  LDL.LU.64 R26, [R1+0x1ef8] ;  /* 0x001ef800011a7983 */ /* 0x002ea80000300a00 */
[----:B------:R-:W2:Y:S01]  /*7a580*/  LDL.LU.64 R24, [R1+0x1ef0] ;  /* 0x001ef00001187983 */ /* 0x000ea20000300a00 */
[----:B------:R-:W-:Y:S01]  /*7a590*/  IMAD R20, R3, UR4, RZ ;  /* 0x0000000403147c24 */ /* 0x000fe2000f8e02ff */
[----:B------:R-:W-:Y:S01]  /*7a5a0*/  ULDC UR4, c[0x0][0x248] ;  /* 0x0000920000047ab9 */ /* 0x000fe20000000800 */
[C---:B------:R-:W-:Y:S01]  /*7a5b0*/  ISETP.LT.AND P4, PT, R29.reuse, UR11, !P0 ;  /* 0x0000000b1d007c0c */ /* 0x040fe2000c781270 */
[----:B------:R-:W-:-:S02]  /*7a5c0*/  IMAD R23, R29, UR4, RZ ;  /* 0x000000041d177c24 */ /* 0x000fc4000f8e02ff */
[----:B------:R-:W-:Y:S01]  /*7a5d0*/  LEA R3, P6, R20, UR8, 0x1 ;  /* 0x0000000814037c11 */ /* 0x000fe2000f8c08ff */
[----:B------:R-:W-:-:S03]  /*7a5e0*/  ULDC UR8, c[0x0][0x22c] ;  /* 0x00008b0000087ab9 */ /* 0x000fc60000000800 */
[----:B------:R-:W-:Y:S01]  /*7a5f0*/  LEA.HI.X.SX32 R20, R20, UR9, 0x1, P6 ;  /* 0x0000000914147c11 */ /* 0x000fe2000b0f0eff */
[C---:B------:R-:W-:Y:S01]  /*7a600*/  VIADD R21, R23.reuse, UR4 ;  /* 0x0000000417157c36 */ /* 0x040fe20008000000 */
[CC--:B------:R-:W-:Y:S01]  /*7a610*/  LEA R22, P6, R23.reuse, R3.reuse, 0x1 ;  /* 0x0000000317167211 */ /* 0x0c0fe200078c08ff */
[----:B------:R-:W-:Y:S01]  /*7a620*/  ULDC UR9, c[0x0][0x22c] ;  /* 0x00008b0000097ab9 */ /* 0x000fe20000000800 */
[----:B--2---:R1:W-:Y:S04]  /*7a630*/  STSM.16.M88.4 [R0+0x200], R24 ;  /* 0x0002001800007844 */ /* 0x0043e80000000200 */
[----:B-1----:R-:W2:Y:S04]  /*7a640*/  LDL.LU.64 R26, [R1+0x1ee8] ;  /* 0x001ee800011a7983 */ /* 0x002ea80000300a00 */
[----:B------:R-:W3:Y:S04]  /*7a650*/  LDL.LU R13, [R1+0x168] ;  /* 0x00016800010d7983 */ /* 0x000ee80000300800 */
[----:B------:R-:W3:Y:S04]  /*7a660*/  LDL.LU R28, [R1+0x16c] ;  /* 0x00016c00011c7983 */ /* 0x000ee80000300800 */
[----:B------:R-:W3:Y:S01]  /*7a670*/  LDL.LU R12, [R1+0x170] ;  /* 0x00017000010c7983 */ /* 0x000ee20000300800 */
[----:B------:R-:W-:Y:S01]  /*7a680*/  LEA.HI.X.SX32 R23, R23, R20, 0x1, P6 ;  /* 0x0000001417177211 */ /* 0x000fe200030f0eff */
[----:B------:R-:W-:Y:S01]  /*7a690*/  BAR.SYNC.DEFER_BLOCKING 0x0 ;  /* 0x0000000000007b1d */ /* 0x000fe20000010000 */
[----:B------:R-:W-:Y:S01]  /*7a6a0*/  VIADD R25, R29, 0x5 ;  /* 0x000000051d197836 */ /* 0x000fe20000000000 */
[C---:B------:R-:W-:Y:S01]  /*7a6b0*/  LEA R24, P6, R21.reuse, R3, 0x1 ;  /* 0x0000000315187211 */ /* 0x040fe200078c08ff */
[----:B------:R-:W-:-:S03]  /*7a6c0*/  VIADD R0, R21, UR4 ;  /* 0x0000000415007c36 */ /* 0x000fc60008000000 */
[----:B----4-:R1:W-:Y:S01]  /*7a6d0*/  @P4 STG.E.U16 desc[UR6][R22.64], R15 ;  /* 0x0000000f16004986 */ /* 0x0103e2000c101506 */
[----:B------:R-:W-:Y:S01]  /*7a6e0*/  ISETP.LT.AND P4, PT, R25, UR5, !P0 ;  /* 0x0000000519007c0c */ /* 0x000fe2000c781270 */
[----:B------:R-:W-:Y:S01]  /*7a6f0*/  ULDC UR5, c[0x0][0x22c] ;  /* 0x00008b0000057ab9 */ /* 0x000fe20000000800 */
[----:B------:R-:W-:Y:S01]  /*7a700*/  LEA.HI.X.SX32 R25, R21, R20, 0x1, P6 ;  /* 0x0000001415197211 */ /* 0x000fe200030f0eff */
[----:B------:R-:W-:Y:S01]  /*7a710*/  VIADD R21, R29, 0x6 ;  /* 0x000000061d157836 */ /* 0x000fe20000000000 */
[----:B-1----:R-:W-:-:S04]  /*7a720*/  LEA R22, P6, R0, R3, 0x1 ;  /* 0x0000000300167211 */ /* 0x002fc800078c08ff */
[C---:B------:R-:W-:Y:S01]  /*7a730*/  LEA.HI.X.SX32 R23, R0.reuse, R20, 0x1, P6 ;  /* 0x0000001400177211 */ /* 0x040fe200030f0eff */
[----:B------:R-:W-:Y:S01]  /*7a740*/  VIADD R0, R0, UR4 ;  /* 0x0000000400007c36 */ /* 0x000fe20008000000 */
[----:B--2---:R-:W-:-:S05]  /*7a750*/  PRMT R26, R15, 0x7632, R26 ;  /* 0x000076320f1a7816 */ /* 0x004fca000000001a */
[----:B------:R1:W-:Y:S01]  /*7a760*/  @P2 STG.E.U16 desc[UR6][R24.64], R26 ;  /* 0x0000001a18002986 */ /* 0x0003e2000c101506 */
[----:B------:R-:W-:Y:S01]  /*7a770*/  ISETP.LT.AND P2, PT, R21, UR5, !P0 ;  /* 0x0000000515007c0c */ /* 0x000fe2000c741270 */
[----:B------:R-:W-:Y:S01]  /*7a780*/  VIADD R21, R0, UR4 ;  /* 0x0000000400157c36 */ /* 0x000fe20008000000 */
[----:B------:R-:W-:Y:S01]  /*7a790*/  ULDC UR5, c[0x0][0x22c] ;  /* 0x00008b0000057ab9 */ /* 0x000fe20000000800 */
[----:B---3--:R2:W-:Y:S01]  /*7a7a0*/  @P1 STG.E.U16 desc[UR6][R22.64], R14 ;  /* 0x0000000e16001986 */ /* 0x0085e2000c101506 */
[----:B------:R-:W-:Y:S02]  /*7a7b0*/  PRMT R27, R14, 0x7632, R27 ;  /* 0x000076320e1b7816 */ /* 0x000fe4000000001b */
[----:B-1----:R-:W-:Y:S01]  /*7a7c0*/  LEA R24, P6, R0, R3, 0x1 ;  /* 0x0000000300187211 */ /* 0x002fe200078c08ff */
[----:B--2---:R-:W-:-:S03]  /*7a7d0*/  VIADD R22, R29, 0x7 ;  /* 0x000000071d167836 */ /* 0x004fc60000000000 */
[-C--:B------:R-:W-:Y:S01]  /*7a7e0*/  LEA.HI.X.SX32 R25, R0, R20.reuse, 0x1, P6 ;  /* 0x0000001400197211 */ /* 0x080fe200030f0eff */
[----:B------:R-:W-:Y:S01]  /*7a7f0*/  VIADD R0, R21, UR4 ;  /* 0x0000000415007c36 */ /* 0x000fe20008000000 */
[----:B------:R-:W2:Y:S01]  /*7a800*/  LDL.LU R14, [R1+0x178] ;  /* 0x00017800010e7983 */ /* 0x000ea20000300800 */
[----:B------:R-:W-:Y:S01]  /*7a810*/  ISETP.LT.AND P1, PT, R22, UR5, !P0 ;  /* 0x0000000516007c0c */ /* 0x000fe2000c721270 */
[----:B------:R-:W-:Y:S01]  /*7a820*/  VIADD R26, R29, 0x8 ;  /* 0x000000081d1a7836 */ /* 0x000fe20000000000 */
[C---:B------:R-:W-:Y:S01]  /*7a830*/  LEA R22, P6, R21.reuse, R3, 0x1 ;  /* 0x0000000315167211 */ /* 0x040fe200078c08ff */
[----:B------:R1:W-:Y:S01]  /*7a840*/  @P3 STG.E.U16 desc[UR6][R24.64], R27 ;  /* 0x0000001b18003986 */ /* 0x0003e2000c101506 */
[----:B------:R-:W-:Y:S02]  /*7a850*/  ULDC UR5, c[0x0][0x22c] ;  /* 0x00008b0000057ab9 */ /* 0x000fe40000000800 */
[----:B------:R-:W-:Y:S01]  /*7a860*/  LEA.HI.X.SX32 R23, R21, R20, 0x1, P6 ;  /* 0x0000001415177211 */ /* 0x000fe200030f0eff */
[----:B------:R-:W-:Y:S01]  /*7a870*/  VIADD R21, R0, UR4 ;  /* 0x0000000400157c36 */ /* 0x000fe20008000000 */
[----:B------:R-:W-:Y:S01]  /*7a880*/  ISETP.LT.AND P3, PT, R26, UR5, !P0 ;  /* 0x000000051a007c0c */ /* 0x000fe2000c761270 */
[----:B------:R-:W-:-:S02]  /*7a890*/  ULDC UR5, c[0x0][0x22c] ;  /* 0x00008b0000057ab9 */ /* 0x000fc40000000800 */
[----:B------:R3:W-:Y:S01]  /*7a8a0*/  @P5 STG.E.U16 desc[UR6][R22.64], R13 ;  /* 0x0000000d16005986 */ /* 0x0007e2000c101506 */
[----:B-1----:R-:W-:-:S04]  /*7a8b0*/  LEA R24, P6, R0, R3, 0x1 ;  /* 0x0000000300187211 */ /* 0x002fc800078c08ff */
[----:B------:R-:W-:Y:S01]  /*7a8c0*/  LEA.HI.X.SX32 R25, R0, R20, 0x1, P6 ;  /* 0x0000001400197211 */ /* 0x000fe200030f0eff */
[----:B---3--:R-:W-:Y:S01]  /*7a8d0*/  VIADD R22, R29, 0x9 ;  /* 0x000000091d167836 */ /* 0x008fe20000000000 */
[----:B------:R-:W-:-:S04]  /*7a8e0*/  PRMT R23, R13, 0x7632, R23 ;  /* 0x000076320d177816 */ /* 0x000fc80000000017 */
[----:B------:R-:W-:Y:S01]  /*7a8f0*/  ISETP.LT.AND P5, PT, R22, UR5, !P0 ;  /* 0x0000000516007c0c */ /* 0x000fe2000c7a1270 */
[----:B------:R1:W-:Y:S01]  /*7a900*/  @P4 STG.E.U16 desc[UR6][R24.64], R23 ;  /* 0x0000001718004986 */ /* 0x0003e2000c101506 */
[C---:B------:R-:W-:Y:S01]  /*7a910*/  LEA R22, P4, R21.reuse, R3, 0x1 ;  /* 0x0000000315167211 */ /* 0x040fe200078808ff */
[----:B------:R-:W-:Y:S01]  /*7a920*/  VIADD R0, R21, UR4 ;  /* 0x0000000415007c36 */ /* 0x000fe20008000000 */
[----:B------:R-:W-:Y:S01]  /*7a930*/  ULDC UR5, c[0x0][0x22c] ;  /* 0x00008b0000057ab9 */ /* 0x000fe20000000800 */
[----:B-1----:R-:W-:Y:S01]  /*7a940*/  VIADD R24, R29, 0xa ;  /* 0x0000000a1d187836 */ /* 0x002fe20000000000 */
[----:B------:R-:W-:Y:S01]  /*7a950*/  LEA.HI.X.SX32 R23, R21, R20, 0x1, P4 ;  /* 0x0000001415177211 */ /* 0x000fe200020f0eff */
[----:B------:R-:W-:-:S03]  /*7a960*/  VIADD R21, R29, 0xb ;  /* 0x0000000b1d157836 */ /* 0x000fc60000000000 */
[----:B------:R-:W-:Y:S01]  /*7a970*/  ISETP.LT.AND P4, PT, R24, UR5, !P0 ;  /* 0x0000000518007c0c */ /* 0x000fe2000c781270 */
[----:B------:R-:W-:Y:S01]  /*7a980*/  ULDC UR5, c[0x0][0x22c] ;  /* 0x00008b0000057ab9 */ /* 0x000fe20000000800 */
[----:B------:R1:W-:Y:S01]  /*7a990*/  @P2 STG.E.U16 desc[UR6][R22.64], R28 ;  /* 0x0000001c16002986 */ /* 0x0003e2000c101506 */
[CC--:B------:R-:W-:Y:S02]  /*7a9a0*/  LEA R24, P6, R0.reuse, R3.reuse, 0x1 ;  /* 0x0000000300187211 */ /* 0x0c0fe400078c08ff */
[----:B------:R-:W-:Y:S01]  /*7a9b0*/  ISETP.LT.AND P2, PT, R21, UR5, !P0 ;  /* 0x0000000515007c0c */ /* 0x000fe2000c741270 */
[C---:B------:R-:W-:Y:S01]  /*7a9c0*/  VIADD R21, R0.reuse, UR4 ;  /* 0x0000000400157c36 */ /* 0x040fe20008000000 */
[----:B------:R-:W-:Y:S02]  /*7a9d0*/  LEA.HI.X.SX32 R25, R0, R20, 0x1, P6 ;  /* 0x0000001400197211 */ /* 0x000fe400030f0eff */
[----:B-1----:R-:W-:Y:S01]  /*7a9e0*/  PRMT R23, R28, 0x7632, R23 ;  /* 0x000076321c177816 */ /* 0x002fe20000000017 */
[----:B------:R-:W-:Y:S01]  /*7a9f0*/  ULDC UR5, c[0x0][0x22c] ;  /* 0x00008b0000057ab9 */ /* 0x000fe20000000800 */
[----:B------:R-:W-:Y:S01]  /*7aa00*/  LEA R22, P6, R21, R3, 0x1 ;  /* 0x0000000315167211 */ /* 0x000fe200078c08ff */
[----:B------:R-:W-:Y:S01]  /*7aa10*/  VIADD R0, R29, 0xc ;  /* 0x0000000c1d007836 */ /* 0x000fe20000000000 */
[----:B------:R-:W3:Y:S04]  /*7aa20*/  LDL.LU R28, [R1+0x17c] ;  /* 0x00017c00011c7983 */ /* 0x000ee80000300800 */
[----:B------:R1:W-:Y:S01]  /*7aa30*/  @P1 STG.E.U16 desc[UR6][R24.64], R23 ;  /* 0x0000001718001986 */ /* 0x0003e2000c101506 */
[----:B------:R-:W-:Y:S01]  /*7aa40*/  ISETP.LT.AND P1, PT, R0, UR5, !P0 ;  /* 0x0000000500007c0c */ /* 0x000fe2000c721270 */
[----:B------:R-:W-:-:S02]  /*7aa50*/  ULDC UR5, c[0x0][0x22c] ;  /* 0x00008b0000057ab9 */ /* 0x000fc40000000800 */
[----:B------:R-:W4:Y:S04]  /*7aa60*/  LDL.LU R13, [R1+0x140] ;  /* 0x00014000010d7983 */ /* 0x000f280000300800 */
[----:B------:R-:W4:Y:S01]  /*7aa70*/  LDL.LU R15, [R1+0x144] ;  /* 0x00014400010f7983 */ /* 0x000f220000300800 */
[C---:B-1----:R-:W-:Y:S01]  /*7aa80*/  LEA.HI.X.SX32 R23, R21.reuse, R20, 0x1, P6 ;  /* 0x0000001415177211 */ /* 0x042fe200030f0eff */
[----:B------:R-:W-:Y:S02]  /*7aa90*/  VIADD R25, R21, UR4 ;  /* 0x0000000415197c36 */ /* 0x000fe40008000000 */
[----:B------:R-:W-:Y:S02]  /*7aaa0*/  VIADD R21, R29, 0xd ;  /* 0x0000000d1d157836 */ /* 0x000fe40000000000 */
[----:B------:R1:W-:Y:S01]  /*7aab0*/  @P3 STG.E.U16 desc[UR6][R22.64], R12 ;  /* 0x0000000c16003986 */ /* 0x0003e2000c101506 */
[----:B------:R-:W-:-:S02]  /*7aac0*/  LEA R24, P6, R25, R3, 0x1 ;  /* 0x0000000319187211 */ /* 0x000fc400078c08ff */
[----:B------:R-:W-:Y:S01]  /*7aad0*/  ISETP.LT.AND P3, PT, R21, UR5, !P0 ;  /* 0x0000000515007c0c */ /* 0x000fe2000c761270 */
[C---:B------:R-:W-:Y:S02]  /*7aae0*/  VIADD R0, R25.reuse, UR4 ;  /* 0x0000000419007c36 */ /* 0x040fe40008000000 */
[----:B-1----:R-:W-:Y:S01]  /*7aaf0*/  IMAD.MOV.U32 R23, RZ, RZ, R12 ;  /* 0x000000ffff177224 */ /* 0x002fe200078e000c */
[----:B------:R-:W-:Y:S01]  /*7ab00*/  LEA.HI.X.SX32 R25, R25, R20, 0x1, P6 ;  /* 0x0000001419197211 */ /* 0x000fe200030f0eff */
[----:B------:R-:W4:Y:S01]  /*7ab10*/  LDL.LU R12, [R1+0x1ee0] ;  /* 0x001ee000010c7983 */ /* 0x000f220000300800 */
[----:B------:R-:W-:Y:S01]  /*7ab20*/  ULDC UR5, c[0x0][0x22c] ;  /* 0x00008b0000057ab9 */ /* 0x000fe20000000800 */
[----:B------:R-:W-:-:S05]  /*7ab30*/  IMAD.MOV.U32 R21, RZ, RZ, R23 ;  /* 0x000000ffff157224 */ /* 0x000fca00078e0017 */
[----:B------:R-:W-:-:S05]  /*7ab40*/  PRMT R26, R21, 0x7632, R26 ;  /* 0x00007632151a7816 */ /* 0x000fca000000001a */
[----:B------:R1:W-:Y:S04]  /*7ab50*/  @P5 STG.E.U16 desc[UR6][R24.64], R26 ;  /* 0x0000001a18005986 */ /* 0x0003e8000c101506 */
[----:B-1----:R-:W2:Y:S01]  /*7ab60*/  LDL.LU R26, [R1+0x174] ;  /* 0x00017400011a7983 */ /* 0x002ea20000300800 */
[----:B------:R-:W-:Y:S01]  /*7ab70*/  LEA R22, P6, R0, R3, 0x1 ;  /* 0x0000000300167211 */ /* 0x000fe200078c08ff */
[----:B------:R-:W-:-:S03]  /*7ab80*/  VIADD R21, R29, 0xe ;  /* 0x0000000e1d157836 */ /* 0x000fc60000000000 */
[C---:B------:R-:W-:Y:S01]  /*7ab90*/  LEA.HI.X.SX32 R23, R0.reuse, R20, 0x1, P6 ;  /* 0x0000001400177211 */ /* 0x040fe200030f0eff */
[----:B------:R-:W-:Y:S01]  /*7aba0*/  VIADD R0, R0, UR4 ;  /* 0x0000000400007c36 */ /* 0x000fe20008000000 */
[----:B------:R-:W-:Y:S01]  /*7abb0*/  ISETP.LT.AND P5, PT, R21, UR5, !P0 ;  /* 0x0000000515007c0c */ /* 0x000fe2000c7a1270 */
[----:B------:R-:W-:Y:S02]  /*7abc0*/  ULDC UR5, c[0x0][0x22c] ;  /* 0x00008b0000057ab9 */ /* 0x000fe40000000800 */
[C---:B------:R-:W-:Y:S01]  /*7abd0*/  VIADD R21, R0.reuse, UR4 ;  /* 0x0000000400157c36 */ /* 0x040fe20008000000 */
[----:B------:R-:W-:-:S04]  /*7abe0*/  LEA R24, P6, R0, R3, 0x1 ;  /* 0x0000000300187211 */ /* 0x000fc800078c08ff */
[----:B------:R-:W-:Y:S01]  /*7abf0*/  LEA.HI.X.SX32 R25, R0, R20, 0x1, P6 ;  /* 0x0000001400197211 */ /* 0x000fe200030f0eff */
[----:B------:R-:W-:Y:S01]  /*7ac00*/  VIADD R0, R21, UR4 ;  /* 0x0000000415007c36 */ /* 0x000fe20008000000 */
[----:B--2---:R1:W-:Y:S01]  /*7ac10*/  @P4 STG.E.U16 desc[UR6][R22.64], R26 ;  /* 0x0000001a16004986 */ /* 0x0043e2000c101506 */
[----:B------:R-:W-:Y:S01]  /*7ac20*/  PRMT R27, R26, 0x7632, R27 ;  /* 0x000076321a1b7816 */ /* 0x000fe2000000001b */
[----:B-1----:R-:W-:-:S05]  /*7ac30*/  VIADD R22, R29, 0xf ;  /* 0x0000000f1d167836 */ /* 0x002fca0000000000 */
[----:B------:R-:W-:Y:S01]  /*7ac40*/  ISETP.LT.AND P4, PT, R22, UR5, !P0 ;  /* 0x0000000516007c0c */ /* 0x000fe2000c781270 */
[----:B------:R1:W-:Y:S01]  /*7ac50*/  @P2 STG.E.U16 desc[UR6][R24.64], R27 ;  /* 0x0000001b18002986 */ /* 0x0003e2000c101506 */
[-C--:B------:R-:W-:Y:S01]  /*7ac60*/  LEA R22, P6, R21, R3.reuse, 0x1 ;  /* 0x0000000315167211 */ /* 0x080fe200078c08ff */
[----:B------:R-:W-:Y:S01]  /*7ac70*/  VIADD R26, R29, 0x10 ;  /* 0x000000101d1a7836 */ /* 0x000fe20000000000 */
[----:B------:R-:W-:Y:S02]  /*7ac80*/  ULDC UR5, c[0x0][0x22c] ;  /* 0x00008b0000057ab9 */ /* 0x000fe40000000800 */
[----:B------:R-:W-:Y:S01]  /*7ac90*/  LEA.HI.X.SX32 R23, R21, R20, 0x1, P6 ;  /* 0x0000001415177211 */ /* 0x000fe200030f0eff */
[C---:B------:R-:W-:Y:S01]  /*7aca0*/  VIADD R21, R0.reuse, UR4 ;  /* 0x0000000400157c36 */ /* 0x040fe20008000000 */
[----:B-1----:R-:W-:-:S03]  /*7acb0*/  LEA R24, P6, R0, R3, 0x1 ;  /* 0x0000000300187211 */ /* 0x002fc600078c08ff */
[----:B------:R1:W-:Y:S01]  /*7acc0*/  @P1 STG.E.U16 desc[UR6][R22.64], R14 ;  /* 0x0000000e16001986 */ /* 0x0003e2000c101506 */
[----:B------:R-:W-:Y:S01]  /*7acd0*/  ISETP.LT.AND P2, PT, R26, UR5, !P0 ;  /* 0x000000051a007c0c */ /* 0x000fe2000c741270 */
[----:B------:R-:W-:Y:S01]  /*7ace0*/  ULDC UR5, c[0x0][0x22c] ;  /* 0x00008b0000057ab9 */ /* 0x000fe20000000800 */
[----:B------:R-:W-:Y:S01]  /*7acf0*/  LEA.HI.X.SX32 R25, R0, R20, 0x1, P6 ;  /* 0x0000001400197211 */ /* 0x000fe200030f0eff */
[----:B-1----:R-:W-:Y:S01]  /*7ad00*/  VIADD R22, R29, 0x11 ;  /* 0x000000111d167836 */ /* 0x002fe20000000000 */
[----:B------:R-:W-:Y:S01]  /*7ad10*/  PRMT R23, R14, 0x7632, R23 ;  /* 0x000076320e177816 */ /* 0x000fe20000000017 */
[C---:B------:R-:W-:Y:S01]  /*7ad20*/  VIADD R0, R21.reuse, UR4 ;  /* 0x0000000415007c36 */ /* 0x040fe20008000000 */
[----:B------:R-:W2:Y:S02]  /*7ad30*/  LDL.LU R14, [R1+0x148] ;  /* 0x00014800010e7983 */ /* 0x000ea40000300800 */
[----:B------:R-:W-:Y:S01]  /*7ad40*/  ISETP.LT.AND P1, PT, R22, UR5, !P0 ;  /* 0x0000000516007c0c */ /* 0x000fe2000c721270 */
[----:B------:R-:W-:Y:S01]  /*7ad50*/  ULDC UR5, c[0x0][0x22c] ;  /* 0x00008b0000057ab9 */ /* 0x000fe20000000800 */
[----:B------:R1:W-:Y:S01]  /*7ad60*/  @P3 STG.E.U16 desc[UR6][R24.64], R23 ;  /* 0x0000001718003986 */ /* 0x0003e2000c101506 */
[----:B------:R-:W-:Y:S01]  /*7ad70*/  LEA R22, P3, R21, R3, 0x1 ;  /* 0x0000000315167211 */ /* 0x000fe200078608ff */
[----:B-1----:R-:W-:-:S03]  /*7ad80*/  VIADD R24, R29, 0x12 ;  /* 0x000000121d187836 */ /* 0x002fc60000000000 */
[-C--:B------:R-:W-:Y:S01]  /*7ad90*/  LEA.HI.X.SX32 R23, R21, R20.reuse, 0x1, P3 ;  /* 0x0000001415177211 */ /* 0x080fe200018f0eff */
[----:B------:R-:W-:Y:S01]  /*7ada0*/  VIADD R21, R29, 0x13 ;  /* 0x000000131d157836 */ /* 0x000fe20000000000 */
[----:B------:R-:W-:Y:S01]  /*7adb0*/  ISETP.LT.AND P3, PT, R24, UR5, !P0 ;  /* 0x0000000518007c0c */ /* 0x000fe2000c761270 */
[----:B------:R-:W-:Y:S02]  /*7adc0*/  ULDC UR5, c[0x0][0x22c] ;  /* 0x00008b0000057ab9 */ /* 0x000fe40000000800 */
[----:B---3--:R1:W-:Y:S01]  /*7add0*/  @P5 STG.E.U16 desc[UR6][R22.64], R28 ;  /* 0x0000001c16005986 */ /* 0x0083e2000c101506 */
[C---:B------:R-:W-:Y:S02]  /*7ade0*/  LEA R24, P6, R0.reuse, R3, 0x1 ;  /* 0x0000000300187211 */ /* 0x040fe400078c08ff */
[----:B------:R-:W-:Y:S01]  /*7adf0*/  ISETP.LT.AND P5, PT, R21, UR5, !P0 ;  /* 0x0000000515007c0c */ /* 0x000fe2000c7a1270 */
[C---:B------:R-:W-:Y:S01]  /*7ae00*/  VIADD R21, R0.reuse, UR4 ;  /* 0x0000000400157c36 */ /* 0x040fe20008000000 */
[----:B------:R-:W-:Y:S01]  /*7ae10*/  LEA.HI.X.SX32 R25, R0, R20, 0x1, P6 ;  /* 0x0000001400197211 */ /* 0x000fe200030f0eff */
[----:B------:R-:W-:Y:S01]  /*7ae20*/  VIADD R0, R29, 0x14 ;  /* 0x000000141d007836 */ /* 0x000fe20000000000 */
[----:B------:R-:W-:Y:S01]  /*7ae30*/  ULDC UR5, c[0x0][0x22c] ;  /* 0x00008b0000057ab9 */ /* 0x000fe20000000800 */
[----:B-1----:R-:W-:-:S02]  /*7ae40*/  PRMT R23, R28, 0x7632, R23 ;  /* 0x000076321c177816 */ /* 0x002fc40000000017 */
[C---:B------:R-:W-:Y:S01]  /*7ae50*/  LEA R22, P6, R21.reuse, R3, 0x1 ;  /* 0x0000000315167211 */ /* 0x040fe200078c08ff */
[----:B------:R-:W3:Y:S04]  /*7ae60*/  LDL.LU R28, [R1+0x14c] ;  /* 0x00014c00011c7983 */ /* 0x000ee80000300800 */
[----:B------:R1:W-:Y:S01]  /*7ae70*/  @P4 STG.E.U16 desc[UR6][R24.64], R23 ;  /* 0x0000001718004986 */ /* 0x0003e2000c101506 */
[----:B------:R-:W-:Y:S01]  /*7ae80*/  ISETP.LT.AND P4, PT, R0, UR5, !P0 ;  /* 0x0000000500007c0c */ /* 0x000fe2000c781270 */
[----:B------:R-:W-:Y:S01]  /*7ae90*/  ULDC UR5, c[0x0][0x22c] ;  /* 0x00008b0000057ab9 */ /* 0x000fe20000000800 */
[C---:B-1----:R-:W-:Y:S01]  /*7aea0*/  LEA.HI.X.SX32 R23, R21.reuse, R20, 0x1, P6 ;  /* 0x0000001415177211 */ /* 0x042fe200030f0eff */
[----:B------:R-:W-:Y:S02]  /*7aeb0*/  VIADD R25, R21, UR4 ;  /* 0x0000000415197c36 */ /* 0x000fe40008000000 */
[----:B------:R-:W-:-:S02]  /*7aec0*/  VIADD R21, R29, 0x15 ;  /* 0x000000151d157836 */ /* 0x000fc40000000000 */
[----:B----4-:R1:W-:Y:S01]  /*7aed0*/  @P2 STG.E.U16 desc[UR6][R22.64], R13 ;  /* 0x0000000d16002986 */ /* 0x0103e2000c101506 */
[C---:B------:R-:W-:Y:S01]  /*7aee0*/  VIADD R0, R25.reuse, UR4 ;  /* 0x0000000419007c36 */ /* 0x040fe20008000000 */
[-C--:B------:R-:W-:Y:S02]  /*7aef0*/  LEA R24, P6, R25, R3.reuse, 0x1 ;  /* 0x0000000319187211 */ /* 0x080fe400078c08ff */
[----:B------:R-:W-:Y:S01]  /*7af00*/  ISETP.LT.AND P2, PT, R21, UR5, !P0 ;  /* 0x0000000515007c0c */ /* 0x000fe2000c741270 */
[----:B------:R-:W-:Y:S01]  /*7af10*/  ULDC UR5, c[0x0][0x22c] ;  /* 0x00008b0000057ab9 */ /* 0x000fe20000000800 */
[-C--:B------:R-:W-:Y:S01]  /*7af20*/  LEA.HI.X.SX32 R25, R25, R20.reuse, 0x1, P6 ;  /* 0x0000001419197211 */ /* 0x080fe200030f0eff */
[----:B-1----:R-:W-:Y:S01]  /*7af30*/  IMAD.MOV.U32 R23, RZ, RZ, R13 ;  /* 0x000000ffff177224 */ /* 0x002fe200078e000d */
[C---:B------:R-:W-:Y:S01]  /*7af40*/  LEA R22, P6, R0.reuse, R3, 0x1 ;  /* 0x0000000300167211 */ /* 0x040fe200078c08ff */
[----:B------:R-:W4:Y:S02]  /*7af50*/  LDL.LU R13, [R1+0x1edc] ;  /* 0x001edc00010d7983 */ /* 0x000f240000300800 */
[----:B------:R-:W-:Y:S01]  /*7af60*/  IMAD.MOV.U32 R21, RZ, RZ, R23 ;  /* 0x000000ffff157224 */ /* 0x000fe200078e0017 */
[C---:B------:R-:W-:Y:S01]  /*7af70*/  LEA.HI.X.SX32 R23, R0.reuse, R20, 0x1, P6 ;  /* 0x0000001400177211 */ /* 0x040fe200030f0eff */
[----:B------:R-:W-:-:S03]  /*7af80*/  VIADD R0, R0, UR4 ;  /* 0x0000000400007c36 */ /* 0x000fc60008000000 */
[----:B------:R-:W-:Y:S01]  /*7af90*/  PRMT R26, R21, 0x7632, R26 ;  /* 0x00007632151a7816 */ /* 0x000fe2000000001a */
[----:B------:R-:W-:-:S04]  /*7afa0*/  VIADD R21, R29, 0x16 ;  /* 0x000000161d157836 */ /* 0x000fc80000000000 */
[----:B------:R1:W-:Y:S01]  /*7afb0*/  @P1 STG.E.U16 desc[UR6][R24.64], R26 ;  /* 0x0000001a18001986 */ /* 0x0003e2000c101506 */
[----:B------:R-:W-:Y:S01]  /*7afc0*/  ISETP.LT.AND P1, PT, R21, UR5, !P0 ;  /* 0x0000000515007c0c */ /* 0x000fe2000c721270 */
[----:B------:R-:W-:Y:S02]  /*7afd0*/  ULDC UR5, c[0x0][0x22c] ;  /* 0x00008b0000057ab9 */ /* 0x000fe40000000800 */
[----:B------:R0:W-:Y:S01]  /*7afe0*/  @P3 STG.E.U16 desc[UR6][R22.64], R15 ;  /* 0x0000000f16003986 */ /* 0x0001e2000c101506 */
[----:B------:R-:W-:Y:S02]  /*7aff0*/  PRMT R27, R15, 0x7632, R27 ;  /* 0x000076320f1b7816 */ /* 0x000fe4000000001b */
[C---:B-1----:R-:W-:Y:S01]  /*7b000*/  LEA R24, P6, R0.reuse, R3, 0x1 ;  /* 0x0000000300187211 */ /* 0x042fe200078c08ff */
[C---:B------:R-:W-:Y:S02]  /*7b010*/  VIADD R26, R29.reuse, 0x18 ;  /* 0x000000181d1a7836 */ /* 0x040fe40000000000 */
[----:B0-----:R-:W-:Y:S01]  /*7b020*/  VIADD R22, R29, 0x17 ;  /* 0x000000171d167836 */ /* 0x001fe20000000000 */
[----:B------:R-:W-:-:S04]  /*7b030*/  LEA.HI.X.SX32 R25, R0, R20, 0x1, P6 ;  /* 0x0000001400197211 */ /* 0x000fc800030f0eff */
[----:B------:R-:W-:Y:S01]  /*7b040*/  ISETP.LT.AND P3, PT, R22, UR5, !P0 ;  /* 0x0000000516007c0c */ /* 0x000fe2000c761270 */
[----:B------:R-:W-:Y:S01]  /*7b050*/  ULDC UR5, c[0x0][0x22c] ;  /* 0x00008b0000057ab9 */ /* 0x000fe20000000800 */
[----:B------:R0:W-:Y:S01]  /*7b060*/  @P5 STG.E.U16 desc[UR6][R24.64], R27 ;  /* 0x0000001b18005986 */ /* 0x0001e2000c101506 */
[----:B------:R-:W-:Y:S01]  /*7b070*/  ISETP.LT.AND P5, PT, R26, UR5, !P0 ;  /* 0x000000051a007c0c */ /* 0x000fe2000c7a1270 */
[----:B------:R-:W-:Y:S01]  /*7b080*/  VIADD R21, R0, UR4 ;  /* 0x0000000400157c36 */ /* 0x000fe20008000000 */
[----:B------:R-:W-:Y:S01]  /*7b090*/  ULDC UR5, c[0x0][0x22c] ;  /* 0x00008b0000057ab9 */ /* 0x000fe20000000800 */
[----:B0-----:R-:W4:Y:S04]  /*7b0a0*/  LDL.LU R27, [R1+0x154] ;  /* 0x00015400011b7983 */ /* 0x001f280000300800 */
[----:B------:R-:W4:Y:S01]  /*7b0b0*/  LDL.LU R26, [R1+0x150] ;  /* 0x00015000011a7983 */ /* 0x000f220000300800 */
[C---:B------:R-:W-:Y:S01]  /*7b0c0*/  LEA R22, P6, R21.reuse, R3, 0x1 ;  /* 0x0000000315167211 */ /* 0x040fe200078c08ff */
[----:B------:R-:W-:-:S03]  /*7b0d0*/  VIADD R0, R21, UR4 ;  /* 0x0000000415007c36 */ /* 0x000fc60008000000 */
[----:B------:R-:W-:Y:S02]  /*7b0e0*/  LEA.HI.X.SX32 R23, R21, R20, 0x1, P6 ;  /* 0x0000001415177211 */ /* 0x000fe400030f0eff */
[----:B------:R-:W-:Y:S01]  /*7b0f0*/  LEA R24, P6, R0, R3, 0x1 ;  /* 0x0000000300187211 */ /* 0x000fe200078c08ff */
[----:B------:R-:W-:-:S03]  /*7b100*/  VIADD R21, R29, 0x19 ;  /* 0x000000191d157836 */ /* 0x000fc60000000000 */
[C---:B------:R-:W-:Y:S01]  /*7b110*/  LEA.HI.X.SX32 R25, R0.reuse, R20, 0x1, P6 ;  /* 0x0000001400197211 */ /* 0x040fe200030f0eff */
[----:B------:R-:W-:Y:S01]  /*7b120*/  VIADD R0, R0, UR4 ;  /* 0x0000000400007c36 */ /* 0x000fe20008000000 */
[----:B--2---:R0:W-:Y:S01]  /*7b130*/  @P4 STG.E.U16 desc[UR6][R22.64], R14 ;  /* 0x0000000e16004986 */ /* 0x0041e2000c101506 */
[----:B------:R-:W-:Y:S02]  /*7b140*/  ISETP.LT.AND P4, PT, R21, UR5, !P0 ;  /* 0x0000000515007c0c */ /* 0x000fe4000c781270 */
[----:B------:R-:W-:Y:S01]  /*7b150*/  VIADD R21, R0, UR4 ;  /* 0x0000000400157c36 */ /* 0x000fe20008000000 */
[----:B------:R-:W-:Y:S01]  /*7b160*/  ULDC UR5, c[0x0][0x22c] ;  /* 0x00008b0000057ab9 */ /* 0x000fe20000000800 */
[----:B0-----:R-:W-:Y:S02]  /*7b170*/  PRMT R22, R14, 0x7632, R22 ;  /* 0x000076320e167816 */ /* 0x001fe40000000016 */
[----:B------:R-:W2:Y:S04]  /*7b180*/  LDL.LU R14, [R1+0x158] ;  /* 0x00015800010e7983 */ /* 0x000ea80000300800 */
[----:B------:R0:W-:Y:S02]  /*7b190*/  @P2 STG.E.U16 desc[UR6][R24.64], R22 ;  /* 0x0000001618002986 */ /* 0x0001e4000c101506 */
[----:B0-----:R-:W-:Y:S01]  /*7b1a0*/  LEA R22, P2, R0, R3, 0x1 ;  /* 0x0000000300167211 */ /* 0x001fe200078408ff */
[----:B------:R-:W-:-:S03]  /*7b1b0*/  VIADD R24, R29, 0x1a ;  /* 0x0000001a1d187836 */ /* 0x000fc60000000000 */
[-C--:B------:R-:W-:Y:S01]  /*7b1c0*/  LEA.HI.X.SX32 R23, R0, R20.reuse, 0x1, P2 ;  /* 0x0000001400177211 */ /* 0x080fe200010f0eff */
[----:B------:R-:W-:Y:S01]  /*7b1d0*/  VIADD R0, R29, 0x1b ;  /* 0x0000001b1d007836 */ /* 0x000fe20000000000 */
[----:B------:R-:W-:Y:S01]  /*7b1e0*/  ISETP.LT.AND P2, PT, R24, UR5, !P0 ;  /* 0x0000000518007c0c */ /* 0x000fe2000c741270 */
[----:B------:R-:W-:Y:S01]  /*7b1f0*/  ULDC UR5, c[0x0][0x22c] ;  /* 0x00008b0000057ab9 */ /* 0x000fe20000000800 */
[CC--:B------:R-:W-:Y:S01]  /*7b200*/  LEA R24, P6, R21.reuse, R3.reuse, 0x1 ;  /* 0x0000000315187211 */ /* 0x0c0fe200078c08ff */
[----:B---3--:R0:W-:Y:S01]  /*7b210*/  @P1 STG.E.U16 desc[UR6][R22.64], R28 ;  /* 0x0000001c16001986 */ /* 0x0081e2000c101506 */
[----:B------:R-:W-:Y:S01]  /*7b220*/  ISETP.LT.AND P1, PT, R0, UR5, !P0 ;  /* 0x0000000500007c0c */ /* 0x000fe2000c721270 */
[C---:B------:R-:W-:Y:S01]  /*7b230*/  VIADD R0, R21.reuse, UR4 ;  /* 0x0000000415007c36 */ /* 0x040fe20008000000 */
[-C--:B------:R-:W-:Y:S01]  /*7b240*/  LEA.HI.X.SX32 R25, R21, R20.reuse, 0x1, P6 ;  /* 0x0000001415197211 */ /* 0x080fe200030f0eff */
[----:B------:R-:W-:Y:S01]  /*7b250*/  ULDC UR5, c[0x0][0x22c] ;  /* 0x00008b0000057ab9 */ /* 0x000fe20000000800 */
[----:B------:R-:W-:Y:S01]  /*7b260*/  PRMT R21, R28, 0x7632, R21 ;  /* 0x000076321c157816 */ /* 0x000fe20000000015 */
[----:B0-----:R-:W-:Y:S01]  /*7b270*/  VIADD R23, R29, 0x1c ;  /* 0x0000001c1d177836 */ /* 0x001fe20000000000 */
[C---:B------:R-:W-:Y:S01]  /*7b280*/  LEA R22, P6, R0.reuse, R3, 0x1 ;  /* 0x0000000300167211 */ /* 0x040fe200078c08ff */
[----:B------:R-:W3:Y:S04]  /*7b290*/  LDL.LU R28, [R1+0x15c] ;  /* 0x00015c00011c7983 */ /* 0x000ee80000300800 */
[----:B------:R0:W-:Y:S01]  /*7b2a0*/  @P3 STG.E.U16 desc[UR6][R24.64], R21 ;  /* 0x0000001518003986 */ /* 0x0001e2000c101506 */
[----:B------:R-:W-:Y:S01]  /*7b2b0*/  ISETP.LT.AND P3, PT, R23, UR5, !P0 ;  /* 0x0000000517007c0c */ /* 0x000fe2000c761270 */
[----:B------:R-:W-:Y:S01]  /*7b2c0*/  ULDC UR5, c[0x0][0x22c] ;  /* 0x00008b0000057ab9 */ /* 0x000fe20000000800 */
[C---:B------:R-:W-:Y:S01]  /*7b2d0*/  LEA.HI.X.SX32 R23, R0.reuse, R20, 0x1, P6 ;  /* 0x0000001400177211 */ /* 0x040fe200030f0eff */
[----:B------:R-:W3:Y:S01]  /*7b2e0*/  LDL.LU R15, [R1+0x124] ;  /* 0x00012400010f7983 */ /* 0x000ee20000300800 */
[----:B0-----:R-:W-:-:S02]  /*7b2f0*/  VIADD R21, R0, UR4 ;  /* 0x0000000400157c36 */ /* 0x001fc40008000000 */
[----:B------:R-:W-:Y:S02]  /*7b300*/  VIADD R25, R29, 0x1d ;  /* 0x0000001d1d197836 */ /* 0x000fe40000000000 */
[C---:B------:R-:W-:Y:S01]  /*7b310*/  VIADD R0, R21.reuse, UR4 ;  /* 0x0000000415007c36 */ /* 0x040fe20008000000 */
[-C--:B------:R-:W-:Y:S01]  /*7b320*/  LEA R24, P6, R21, R3.reuse, 0x1 ;  /* 0x0000000315187211 */ /* 0x080fe200078c08ff */
[----:B----4-:R0:W-:Y:S01]  /*7b330*/  @P5 STG.E.U16 desc[UR6][R22.64], R26 ;  /* 0x0000001a16005986 */ /* 0x0101e2000c101506 */
[----:B------:R-:W-:Y:S01]  /*7b340*/  ISETP.LT.AND P5, PT, R25, UR5, !P0 ;  /* 0x0000000519007c0c */ /* 0x000fe2000c7a1270 */
[----:B------:R-:W-:Y:S01]  /*7b350*/  ULDC UR5, c[0x0][0x22c] ;  /* 0x00008b0000057ab9 */ /* 0x000fe20000000800 */
[----:B------:R-:W-:Y:S02]  /*7b360*/  LEA.HI.X.SX32 R25, R21, R20, 0x1, P6 ;  /* 0x0000001415197211 */ /* 0x000fe400030f0eff */
[----:B------:R-:W-:Y:S02]  /*7b370*/  PRMT R21, R26, 0x7632, R21 ;  /* 0x000076321a157816 */ /* 0x000fe40000000015 */
[----:B0-----:R-:W-:-:S04]  /*7b380*/  LEA R22, P6, R0, R3, 0x1 ;  /* 0x0000000300167211 */ /* 0x001fc800078c08ff */
[C---:B------:R-:W-:Y:S01]  /*7b390*/  LEA.HI.X.SX32 R23, R0.reuse, R20, 0x1, P6 ;  /* 0x0000001400177211 */ /* 0x040fe200030f0eff */
[----:B------:R-:W-:Y:S01]  /*7b3a0*/  VIADD R0, R0, UR4 ;  /* 0x0000000400007c36 */ /* 0x000fe20008000000 */
[----:B------:R0:W-:Y:S01]  /*7b3b0*/  @P4 STG.E.U16 desc[UR6][R24.64], R21 ;  /* 0x0000001518004986 */ /* 0x0001e2000c101506 */
[----:B------:R-:W-:-:S05]  /*7b3c0*/  VIADD R26, R29, 0x1e ;  /* 0x0000001e1d1a7836 */ /* 0x000fca0000000000 */
[----:B------:R-:W-:Y:S02]  /*7b3d0*/  ISETP.LT.AND P4, PT, R26, UR5, !P0 ;  /* 0x000000051a007c0c */ /* 0x000fe4000c781270 */
[C---:B0-----:R-:W-:Y:S01]  /*7b3e0*/  LEA R24, P6, R0.reuse, R3, 0x1 ;  /* 0x0000000300187211 */ /* 0x041fe200078c08ff */
[----:B------:R-:W-:Y:S01]  /*7b3f0*/  @P2 STG.E.U16 desc[UR6][R22.64], R27 ;  /* 0x0000001b16002986 */ /* 0x000fe2000c101506 */
[----:B------:R-:W-:Y:S01]  /*7b400*/  PRMT R26, R27, 0x7632, R26 ;  /* 0x000076321b1a7816 */ /* 0x000fe2000000001a */
[C---:B------:R-:W-:Y:S01]  /*7b410*/  VIADD R21, R0.reuse, UR4 ;  /* 0x0000000400157c36 */ /* 0x040fe20008000000 */
[----:B------:R-:W-:Y:S01]  /*7b420*/  LEA.HI.X.SX32 R25, R0, R20, 0x1, P6 ;  /* 0x0000001400197211 */ /* 0x000fe200030f0eff */
[----:B------:R-:W-:-:S04]  /*7b430*/  ULDC UR5, c[0x0][0x22c] ;  /* 0x00008b0000057ab9 */ /* 0x000fc80000000800 */
[----:B------:R0:W-:Y:S04]  /*7b440*/  @P1 STG.E.U16 desc[UR6][R24.64], R26 ;  /* 0x0000001a18001986 */ /* 0x0001e8000c101506 */
[----:B0-----:R-:W4:Y:S01]  /*7b450*/  LDL.LU R26, [R1+0x120] ;  /* 0x00012000011a7983 */ /* 0x001f220000300800 */
[----:B------:R-:W-:Y:S02]  /*7b460*/  VIADD R22, R29, 0x1f ;  /* 0x0000001f1d167836 */ /* 0x000fe40000000000 */
[----:B------:R-:W-:-:S03]  /*7b470*/  VIADD R0, R21, UR4 ;  /* 0x0000000415007c36 */ /* 0x000fc60008000000 */
[----:B------:R-:W-:Y:S01]  /*7b480*/  ISETP.LT.AND P2, PT, R22, UR5, !P0 ;  /* 0x0000000516007c0c */ /* 0x000fe2000c741270 */
[----:B------:R-:W-:Y:S01]  /*7b490*/  VIADD R27, R29, 0x20 ;  /* 0x000000201d1b7836 */ /* 0x000fe20000000000 */
[----:B------:R-:W-:Y:S01]  /*7b4a0*/  LEA R22, P6, R21, R3, 0x1 ;  /* 0x0000000315167211 */ /* 0x000fe200078c08ff */
[----:B------:R-:W-:-:S03]  /*7b4b0*/  ULDC UR5, c[0x0][0x22c] ;  /* 0x00008b0000057ab9 */ /* 0x000fc60000000800 */
[----:B------:R-:W-:Y:S02]  /*7b4c0*/  LEA.HI.X.SX32 R23, R21, R20, 0x1, P6 ;  /* 0x0000001415177211 */ /* 0x000fe400030f0eff */
[----:B------:R-:W-:Y:S01]  /*7b4d0*/  LEA R24, P6, R0, R3, 0x1 ;  /* 0x0000000300187211 */ /* 0x000fe200078c08ff */
[----:B------:R-:W-:-:S03]  /*7b4e0*/  VIADD R21, R29, 0x21 ;  /* 0x000000211d157836 */ /* 0x000fc60000000000 */
[C---:B------:R-:W-:Y:S01]  /*7b4f0*/  LEA.HI.X.SX32 R25, R0.reuse, R20, 0x1, P6 ;  /* 0x0000001400197211 */ /* 0x040fe200030f0eff */
[----:B------:R-:W-:Y:S01]  /*7b500*/  VIADD R0, R0, UR4 ;  /* 0x0000000400007c36 */ /* 0x000fe20008000000 */
[----:B------:R-:W-:Y:S01]  /*7b510*/  ISETP.LT.AND P1, PT, R27, UR5, !P0 ;  /* 0x000000051b007c0c */ /* 0x000fe2000c721270 */
[----:B------:R-:W-:Y:S01]  /*7b520*/  ULDC UR5, c[0x0][0x22c] ;  /* 0x00008b0000057ab9 */ /* 0x000fe20000000800 */
[----:B------:R-:W-:Y:S01]  /*7b530*/  VIADD R27, R29, 0x28 ;  /* 0x000000281d1b7836 */ /* 0x000fe20000000000 */
[----:B--2---:R0:W-:Y:S01]  /*7b540*/  @P3 STG.E.U16 desc[UR6][R22.64], R14 ;  /* 0x0000000e16003986 */ /* 0x0041e2000c101506 */
[----:B------:R-:W-:Y:S01]  /*7b550*/  ISETP.LT.AND P3, PT, R21, UR5, !P0 ;  /* 0x0000000515007c0c */ /* 0x000fe2000c761270 */
        /* <DEDUP_REMOVED lines=11> */
[C---:B------:R-:W-:Y:S01]  /*7b610*/  LEA R24, P6, R21.reuse, R3, 0x1 ;  /* 0x0000000315187211 */ /* 0x040fe200078c08ff */
[----:B---3--:R0:W-:Y:S01]  /*7b620*/  @P4 STG.E.U16 desc[UR6][R22.64], R28 ;  /* 0x0000001c16004986 */ /* 0x0081e2000c101506 */
[----:B------:R-:W-:Y:S01]  /*7b630*/  ISETP.LT.AND P4, PT, R0, UR5, !P0 ;  /* 0x0000000500007c0c */ /* 0x000fe2000c781270 */
[C---:B------:R-:W-:Y:S01]  /*7b640*/  VIADD R0, R21.reuse, UR4 ;  /* 0x0000000415007c36 */ /* 0x040fe20008000000 */
[----:B------:R-:W-:Y:S01]  /*7b650*/  LEA.HI.X.SX32 R25, R21, R20, 0x1, P6 ;  /* 0x0000001415197211 */ /* 0x000fe200030f0eff */
[----:B------:R-:W-:Y:S01]  /*7b660*/  ULDC UR5, c[0x0][0x22c] ;  /* 0x00008b0000057ab9 */ /* 0x000fe20000000800 */
[----:B------:R-:W-:-:S02]  /*7b670*/  PRMT R21, R28, 0x7632, R21 ;  /* 0x000076321c157816 */ /* 0x000fc40000000015 */
[----:B0-----:R-:W3:Y:S01]  /*7b680*/  LDL.LU R28, [R1+0x12c] ;  /* 0x00012c00011c7983 */ /* 0x001ee20000300800 */
[----:B------:R-:W-:Y:S01]  /*7b690*/  VIADD R23, R29, 0x24 ;  /* 0x000000241d177836 */ /* 0x000fe20000000000 */
[C---:B------:R-:W-:Y:S02]  /*7b6a0*/  LEA R22, P6, R0.reuse, R3, 0x1 ;  /* 0x0000000300167211 */ /* 0x040fe400078c08ff */
[----:B------:R0:W-:Y:S02]  /*7b6b0*/  @P2 STG.E.U16 desc[UR6][R24.64], R21 ;  /* 0x0000001518002986 */ /* 0x0001e4000c101506 */
[----:B------:R-:W-:Y:S01]  /*7b6c0*/  ISETP.LT.AND P2, PT, R23, UR5, !P0 ;  /* 0x0000000517007c0c */ /* 0x000fe2000c741270 */
[----:B------:R-:W-:Y:S01]  /*7b6d0*/  ULDC UR5, c[0x0][0x22c] ;  /* 0x00008b0000057ab9 */ /* 0x000fe20000000800 */
[C---:B------:R-:W-:Y:S01]  /*7b6e0*/  LEA.HI.X.SX32 R23, R0.reuse, R20, 0x1, P6 ;  /* 0x0000001400177211 */ /* 0x040fe200030f0eff */
[----:B0-----:R-:W-:Y:S02]  /*7b6f0*/  VIADD R21, R0, UR4 ;  /* 0x0000000400157c36 */ /* 0x001fe40008000000 */
[----:B------:R-:W-:-:S02]  /*7b700*/  VIADD R25, R29, 0x25 ;  /* 0x000000251d197836 */ /* 0x000fc40000000000 */
        /* <DEDUP_REMOVED lines=14> */
[----:B------:R0:W-:Y:S01]  /*7b7f0*/  @P5 STG.E.U16 desc[UR6][R22.64], R15 ;  /* 0x0000000f16005986 */ /* 0x0001e2000c101506 */
[----:B------:R-:W-:Y:S01]  /*7b800*/  PRMT R26, R15, 0x7632, R26 ;  /* 0x000076320f1a7816 */ /* 0x000fe2000000001a */
[----:B------:R-:W-:Y:S01]  /*7b810*/  ULDC UR5, c[0x0][0x22c] ;  /* 0x00008b0000057ab9 */ /* 0x000fe20000000800 */
[----:B------:R-:W-:-:S05]  /*7b820*/  LEA.HI.X.SX32 R25, R0, R20, 0x1, P6 ;  /* 0x0000001400197211 */ /* 0x000fca00030f0eff */
[----:B------:R1:W-:Y:S01]  /*7b830*/  @P4 STG.E.U16 desc[UR6][R24.64], R26 ;  /* 0x0000001a18004986 */ /* 0x0003e2000c101506 */
[----:B0-----:R-:W-:-:S03]  /*7b840*/  VIADD R22, R29, 0x27 ;  /* 0x000000271d167836 */ /* 0x001fc60000000000 */
[----:B-1----:R-:W4:Y:S02]  /*7b850*/  LDL.LU R26, [R1+0x130] ;  /* 0x00013000011a7983 */ /* 0x002f240000300800 */
[----:B------:R-:W-:Y:S01]  /*7b860*/  ISETP.LT.AND P5, PT, R22, UR5, !P0 ;  /* 0x0000000516007c0c */ /* 0x000fe2000c7a1270 */
[----:B------:R-:W-:Y:S02]  /*7b870*/  ULDC UR5, c[0x0][0x22c] ;  /* 0x00008b0000057ab9 */ /* 0x000fe40000000800 */
[----:B------:R-:W-:Y:S01]  /*7b880*/  ISETP.LT.AND P4, PT, R27, UR5, !P0 ;  /* 0x000000051b007c0c */ /* 0x000fe2000c781270 */
[----:B------:R-:W-:Y:S01]  /*7b890*/  VIADD R21, R0, UR4 ;  /* 0x0000000400157c36 */ /* 0x000fe20008000000 */
[----:B------:R-:W4:Y:S01]  /*7b8a0*/  LDL.LU R27, [R1+0x134] ;  /* 0x00013400011b7983 */ /* 0x000f220000300800 */
[----:B------:R-:W-:Y:S02]  /*7b8b0*/  ULDC UR5, c[0x0][0x22c] ;  /* 0x00008b0000057ab9 */ /* 0x000fe40000000800 */
[C---:B------:R-:W-:Y:S01]  /*7b8c0*/  VIADD R0, R21.reuse, UR4 ;  /* 0x0000000415007c36 */ /* 0x040fe20008000000 */
[----:B------:R-:W-:-:S04]  /*7b8d0*/  LEA R22, P6, R21, R3, 0x1 ;  /* 0x0000000315167211 */ /* 0x000fc800078c08ff */
        /* <DEDUP_REMOVED lines=100> */
[----:B------:R-:W-:Y:S01]  /*7bf20*/  VIADD R27, R29, 0x38 ;  /* 0x000000381d1b7836 */ /* 0x000fe20000000000 */
        /* <DEDUP_REMOVED lines=90> */
[----:B------:R-:W-:-:S03]  /*7c4d0*/  LEA R24, P6, R0, R3, 0x1 ;  /* 0x0000000300187211 */ /* 0x000fc600078c08ff */
[----:B--2---:R0:W-:Y:S01]  /*7c4e0*/  @P4 STG.E.U16 desc[UR6][R22.64], R14 ;  /* 0x0000000e16004986 */ /* 0x0041e2000c101506 */
[C---:B------:R-:W-:Y:S01]  /*7c4f0*/  LEA.HI.X.SX32 R25, R0.reuse, R20, 0x1, P6 ;  /* 0x0000001400197211 */ /* 0x040fe200030f0eff */
[----:B------:R-:W-:Y:S02]  /*7c500*/  VIADD R0, R0, UR4 ;  /* 0x0000000400007c36 */ /* 0x000fe40008000000 */
[----:B------:R-:W-:Y:S01]  /*7c510*/  VIADD R21, R29, 0x41 ;  /* 0x000000411d157836 */ /* 0x000fe20000000000 */
[----:B------:R-:W-:Y:S01]  /*7c520*/  ISETP.LT.AND P5, PT, R27, UR5, !P0 ;  /* 0x000000051b007c0c */ /* 0x000fe2000c7a1270 */
[----:B------:R-:W-:Y:S01]  /*7c530*/  ULDC UR5, c[0x0][0x22c] ;  /* 0x00008b0000057ab9 */ /* 0x000fe20000000800 */
[----:B0-----:R-:W-:Y:S02]  /*7c540*/  PRMT R22, R14, 0x7632, R22 ;  /* 0x000076320e167816 */ /* 0x001fe40000000016 */
[----:B------:R-:W2:Y:S01]  /*7c550*/  LDL.LU R14, [R1+0xe8] ;  /* 0x0000e800010e7983 */ /* 0x000ea20000300800 */
[----:B------:R-:W-:-:S03]  /*7c560*/  ISETP.LT.AND P4, PT, R21, UR5, !P0 ;  /* 0x0000000515007c0c */ /* 0x000fc6000c781270 */
[----:B------:R0:W-:Y:S01]  /*7c570*/  @P2 STG.E.U16 desc[UR6][R24.64], R22 ;  /* 0x0000001618002986 */ /* 0x0001e2000c101506 */
[C---:B------:R-:W-:Y:S01]  /*7c580*/  VIADD R21, R0.reuse, UR4 ;  /* 0x0000000400157c36 */ /* 0x040fe20008000000 */
[----:B------:R-:W-:Y:S01]  /*7c590*/  ULDC UR5, c[0x0][0x22c] ;  /* 0x00008b0000057ab9 */ /* 0x000fe20000000800 */
        /* <DEDUP_REMOVED lines=53> */
[----:B------:R-:W-:-:S03]  /*7c8f0*/  LEA R24, P6, R0, R3, 0x1 ;  /* 0x0000000300187211 */ /* 0x000fc600078c08ff */
[----:B--2---:R0:W-:Y:S01]  /*7c900*/  @P3 STG.E.U16 desc[UR6][R22.64], R14 ;  /* 0x0000000e16003986 */ /* 0x0041e2000c101506 */
[C---:B------:R-:W-:Y:S01]  /*7c910*/  LEA.HI.X.SX32 R25, R0.reuse, R20, 0x1, P6 ;  /* 0x0000001400197211 */ /* 0x040fe200030f0eff */
[----:B------:R-:W-:Y:S02]  /*7c920*/  VIADD R0, R0, UR4 ;  /* 0x0000000400007c36 */ /* 0x000fe40008000000 */
[----:B------:R-:W-:Y:S01]  /*7c930*/  VIADD R21, R29, 0x49 ;  /* 0x000000491d157836 */ /* 0x000fe20000000000 */
[----:B0-----:R-:W-:Y:S02]  /*7c940*/  PRMT R22, R14, 0x7632, R22 ;  /* 0x000076320e167816 */ /* 0x001fe40000000016 */
[----:B------:R-:W2:Y:S02]  /*7c950*/  LDL.LU R14, [R1+0xf8] ;  /* 0x0000f800010e7983 */ /* 0x000ea40000300800 */
[----:B------:R-:W-:Y:S02]  /*7c960*/  ISETP.LT.AND P3, PT, R21, UR5, !P0 ;  /* 0x0000000515007c0c */ /* 0x000fe4000c761270 */
        /* <DEDUP_REMOVED lines=481> */
[----:B0-----:R-:W-:Y:S01]  /*7e780*/  LEA R22, P6, R0, R3, 0x1 ;  /* 0x0000000300167211 */ /* 0x001fe200078c08ff */
[----:B------:R-:W-:-:S03]  /*7e790*/  VIADD R26, R29, 0x86 ;  /* 0x000000861d1a7836 */ /* 0x000fc60000000000 */
[C---:B------:R-:W-:Y:S01]  /*7e7a0*/  LEA.HI.X.SX32 R23, R0.reuse, R20, 0x1, P6 ;  /* 0x0000001400177211 */ /* 0x040fe200030f0eff */
[----:B------:R-:W-:Y:S01]  /*7e7b0*/  VIADD R0, R0, UR4 ;  /* 0x0000000400007c36 */ /* 0x000fe20008000000 */
[----:B------:R0:W-:Y:S01]  /*7e7c0*/  @P5 STG.E.U16 desc[UR6][R24.64], R21 ;  /* 0x0000001518005986 */ /* 0x0001e2000c101506 */
[----:B------:R-:W-:Y:S01]  /*7e7d0*/  ISETP.LT.AND P5, PT, R26, UR5, !P0 ;  /* 0x000000051a007c0c */ /* 0x000fe2000c7a1270 */
[----:B------:R-:W-:Y:S02]  /*7e7e0*/  ULDC UR5, c[0x0][0x22c] ;  /* 0x00008b0000057ab9 */ /* 0x000fe40000000800 */
[----:B------:R1:W-:Y:S01]  /*7e7f0*/  @P4 STG.E.U16 desc[UR6][R22.64], R15 ;  /* 0x0000000f16004986 */ /* 0x0003e2000c101506 */
[----:B------:R-:W-:Y:S02]  /*7e800*/  PRMT R26, R15, 0x7632, R26 ;  /* 0x000076320f1a7816 */ /* 0x000fe4000000001a */
[C---:B0-----:R-:W-:Y:S01]  /*7e810*/  LEA R24, P6, R0.reuse, R3, 0x1 ;  /* 0x0000000300187211 */ /* 0x041fe200078c08ff */
[----:B------:R-:W-:-:S02]  /*7e820*/  VIADD R21, R0, UR4 ;  /* 0x0000000400157c36 */ /* 0x000fc40008000000 */
[----:B-1----:R-:W-:Y:S01]  /*7e830*/  VIADD R22, R29, 0x87 ;  /* 0x000000871d167836 */ /* 0x002fe20000000000 */
[-C--:B------:R-:W-:Y:S01]  /*7e840*/  LEA.HI.X.SX32 R25, R0, R20.reuse, 0x1, P6 ;  /* 0x0000001400197211 */ /* 0x080fe200030f0eff */
[C---:B------:R-:W-:Y:S01]  /*7e850*/  VIADD R0, R21.reuse, UR4 ;  /* 0x0000000415007c36 */ /* 0x040fe20008000000 */
[----:B------:R-:W4:Y:S02]  /*7e860*/  LDL.LU R15, [R1+0x74] ;  /* 0x00007400010f7983 */ /* 0x000f240000300800 */
[----:B------:R-:W-:Y:S01]  /*7e870*/  ISETP.LT.AND P4, PT, R22, UR5, !P0 ;  /* 0x0000000516007c0c */ /* 0x000fe2000c781270 */
[----:B------:R-:W-:Y:S01]  /*7e880*/  ULDC UR5, c[0x0][0x22c] ;  /* 0x00008b0000057ab9 */ /* 0x000fe20000000800 */
[C---:B------:R-:W-:Y:S01]  /*7e890*/  LEA R22, P6, R21.reuse, R3, 0x1 ;  /* 0x0000000315167211 */ /* 0x040fe200078c08ff */
[----:B------:R0:W-:Y:S03]  /*7e8a0*/  @P2 STG.E.U16 desc[UR6][R24.64], R26 ;  /* 0x0000001a18002986 */ /* 0x0001e6000c101506 */
[----:B------:R-:W-:Y:S01]  /*7e8b0*/  LEA.HI.X.SX32 R23, R21, R20, 0x1, P6 ;  /* 0x0000001415177211 */ /* 0x000fe200030f0eff */
[----:B------:R-:W-:Y:S01]  /*7e8c0*/  VIADD R21, R0, UR4 ;  /* 0x0000000400157c36 */ /* 0x000fe20008000000 */
[----:B------:R-:W-:Y:S01]  /*7e8d0*/  ISETP.LT.AND P2, PT, R27, UR5, !P0 ;  /* 0x000000051b007c0c */ /* 0x000fe2000c741270 */
[----:B------:R-:W-:-:S02]  /*7e8e0*/  ULDC UR5, c[0x0][0x22c] ;  /* 0x00008b0000057ab9 */ /* 0x000fc40000000800 */
[----:B--2---:R1:W-:Y:S01]  /*7e8f0*/  @P1 STG.E.U16 desc[UR6][R22.64], R14 ;  /* 0x0000000e16001986 */ /* 0x0043e2000c101506 */
[----:B0-----:R-:W-:-:S04]  /*7e900*/  LEA R24, P6, R0, R3, 0x1 ;  /* 0x0000000300187211 */ /* 0x001fc800078c08ff */
        /* <DEDUP_REMOVED lines=9> */
[----:B0-----:R-:W-:-:S03]  /*7e9a0*/  VIADD R24, R29, 0x8a ;  /* 0x0000008a1d187836 */ /* 0x001fc60000000000 */
[-C--:B------:R-:W-:Y:S02]  /*7e9b0*/  LEA.HI.X.SX32 R23, R21, R20.reuse, 0x1, P3 ;  /* 0x0000001415177211 */ /* 0x080fe400018f0eff */
[----:B------:R-:W-:Y:S02]  /*7e9c0*/  ISETP.LT.AND P3, PT, R24, UR5, !P0 ;  /* 0x0000000518007c0c */ /* 0x000fe4000c761270 */
[----:B---3--:R-:W-:Y:S01]  /*7e9d0*/  PRMT R26, R28, 0x7632, R26 ;  /* 0x000076321c1a7816 */ /* 0x008fe2000000001a */
[----:B------:R0:W-:Y:S01]  /*7e9e0*/  @P5 STG.E.U16 desc[UR6][R22.64], R28 ;  /* 0x0000001c16005986 */ /* 0x0001e2000c101506 */
[C---:B------:R-:W-:Y:S01]  /*7e9f0*/  LEA R24, P6, R0.reuse, R3, 0x1 ;  /* 0x0000000300187211 */ /* 0x040fe200078c08ff */
[----:B------:R-:W-:Y:S01]  /*7ea00*/  VIADD R21, R29, 0x8b ;  /* 0x0000008b1d157836 */ /* 0x000fe20000000000 */
[----:B------:R-:W-:Y:S02]  /*7ea10*/  ULDC UR5, c[0x0][0x22c] ;  /* 0x00008b0000057ab9 */ /* 0x000fe40000000800 */
[----:B------:R-:W-:-:S05]  /*7ea20*/  LEA.HI.X.SX32 R25, R0, R20, 0x1, P6 ;  /* 0x0000001400197211 */ /* 0x000fca00030f0eff */
[----:B------:R1:W-:Y:S04]  /*7ea30*/  @P4 STG.E.U16 desc[UR6][R24.64], R26 ;  /* 0x0000001a18004986 */ /* 0x0003e8000c101506 */
[----:B0-----:R-:W3:Y:S04]  /*7ea40*/  LDL.LU R28, [R1+0x7c] ;  /* 0x00007c00011c7983 */ /* 0x001ee80000300800 */
[----:B------:R-:W3:Y:S04]  /*7ea50*/  LDL.LU R27, [R1+0x40] ;  /* 0x00004000011b7983 */ /* 0x000ee80000300800 */
[----:B-1----:R-:W4:Y:S01]  /*7ea60*/  LDL.LU R26, [R1+0x70] ;  /* 0x00007000011a7983 */ /* 0x002f220000300800 */
[----:B------:R-:W-:Y:S01]  /*7ea70*/  VIADD R0, R0, UR4 ;  /* 0x0000000400007c36 */ /* 0x000fe20008000000 */
[----:B------:R-:W-:Y:S01]  /*7ea80*/  ISETP.LT.AND P5, PT, R21, UR5, !P0 ;  /* 0x0000000515007c0c */ /* 0x000fe2000c7a1270 */
[----:B------:R-:W-:Y:S01]  /*7ea90*/  VIADD R22, R29, 0x8c ;  /* 0x0000008c1d167836 */ /* 0x000fe20000000000 */
[----:B------:R-:W-:-:S02]  /*7eaa0*/  ULDC UR5, c[0x0][0x22c] ;  /* 0x00008b0000057ab9 */ /* 0x000fc40000000800 */
[C---:B------:R-:W-:Y:S01]  /*7eab0*/  LEA R24, P4, R0.reuse, R3, 0x1 ;  /* 0x0000000300187211 */ /* 0x040fe200078808ff */
[----:B------:R-:W-:-:S03]  /*7eac0*/  VIADD R21, R0, UR4 ;  /* 0x0000000400157c36 */ /* 0x000fc60008000000 */
[----:B------:R-:W-:Y:S01]  /*7ead0*/  LEA.HI.X.SX32 R25, R0, R20, 0x1, P4 ;  /* 0x0000001400197211 */ /* 0x000fe200020f0eff */
[----:B------:R-:W-:Y:S01]  /*7eae0*/  VIADD R0, R29, 0x8d ;  /* 0x0000008d1d007836 */ /* 0x000fe20000000000 */
[----:B------:R-:W-:Y:S01]  /*7eaf0*/  ISETP.LT.AND P4, PT, R22, UR5, !P0 ;  /* 0x0000000516007c0c */ /* 0x000fe2000c781270 */
[----:B------:R-:W-:Y:S01]  /*7eb00*/  ULDC UR5, c[0x0][0x22c] ;  /* 0x00008b0000057ab9 */ /* 0x000fe20000000800 */
[----:B------:R-:W-:-:S04]  /*7eb10*/  LEA R22, P6, R21, R3, 0x1 ;  /* 0x0000000315167211 */ /* 0x000fc800078c08ff */
[C---:B------:R-:W-:Y:S01]  /*7eb20*/  LEA.HI.X.SX32 R23, R21.reuse, R20, 0x1, P6 ;  /* 0x0000001415177211 */ /* 0x040fe200030f0eff */
[----:B----4-:R0:W-:Y:S01]  /*7eb30*/  @P2 STG.E.U16 desc[UR6][R24.64], R26 ;  /* 0x0000001a18002986 */ /* 0x0101e2000c101506 */
[----:B------:R-:W-:Y:S01]  /*7eb40*/  ISETP.LT.AND P2, PT, R0, UR5, !P0 ;  /* 0x0000000500007c0c */ /* 0x000fe2000c741270 */
[----:B------:R-:W-:Y:S01]  /*7eb50*/  VIADD R0, R21, UR4 ;  /* 0x0000000415007c36 */ /* 0x000fe20008000000 */
[----:B------:R-:W-:Y:S01]  /*7eb60*/  PRMT R21, R26, 0x7632, R21 ;  /* 0x000076321a157816 */ /* 0x000fe20000000015 */
[----:B------:R-:W-:-:S04]  /*7eb70*/  ULDC UR5, c[0x0][0x22c] ;  /* 0x00008b0000057ab9 */ /* 0x000fc80000000800 */
[----:B------:R1:W-:Y:S01]  /*7eb80*/  @P1 STG.E.U16 desc[UR6][R22.64], R21 ;  /* 0x0000001516001986 */ /* 0x0003e2000c101506 */
[----:B0-----:R-:W-:Y:S01]  /*7eb90*/  VIADD R25, R29, 0x8e ;  /* 0x0000008e1d197836 */ /* 0x001fe20000000000 */
[----:B------:R-:W-:-:S04]  /*7eba0*/  LEA R24, P6, R0, R3, 0x1 ;  /* 0x0000000300187211 */ /* 0x000fc800078c08ff */
[----:B------:R-:W-:Y:S01]  /*7ebb0*/  ISETP.LT.AND P1, PT, R25, UR5, !P0 ;  /* 0x0000000519007c0c */ /* 0x000fe2000c721270 */
[----:B------:R-:W-:Y:S01]  /*7ebc0*/  ULDC UR5, c[0x0][0x22c] ;  /* 0x00008b0000057ab9 */ /* 0x000fe20000000800 */
[C---:B-1----:R-:W-:Y:S01]  /*7ebd0*/  VIADD R21, R0.reuse, UR4 ;  /* 0x0000000400157c36 */ /* 0x042fe20008000000 */
[----:B------:R-:W-:Y:S01]  /*7ebe0*/  LEA.HI.X.SX32 R25, R0, R20, 0x1, P6 ;  /* 0x0000001400197211 */ /* 0x000fe200030f0eff */
[----:B------:R-:W-:-:S03]  /*7ebf0*/  VIADD R23, R29, 0x8f ;  /* 0x0000008f1d177836 */ /* 0x000fc60000000000 */
[-C--:B------:R-:W-:Y:S01]  /*7ec00*/  LEA R22, P6, R21, R3.reuse, 0x1 ;  /* 0x0000000315167211 */ /* 0x080fe200078c08ff */
[----:B------:R0:W-:Y:S01]  /*7ec10*/  @P3 STG.E.U16 desc[UR6][R24.64], R15 ;  /* 0x0000000f18003986 */ /* 0x0001e2000c101506 */
[----:B------:R-:W-:Y:S01]  /*7ec20*/  ISETP.LT.AND P3, PT, R23, UR5, !P0 ;  /* 0x0000000517007c0c */ /* 0x000fe2000c761270 */
[C---:B------:R-:W-:Y:S01]  /*7ec30*/  VIADD R0, R21.reuse, UR4 ;  /* 0x0000000415007c36 */ /* 0x040fe20008000000 */
[----:B------:R-:W-:Y:S01]  /*7ec40*/  LEA.HI.X.SX32 R23, R21, R20, 0x1, P6 ;  /* 0x0000001415177211 */ /* 0x000fe200030f0eff */
[----:B------:R-:W-:Y:S01]  /*7ec50*/  VIADD R26, R29, 0x90 ;  /* 0x000000901d1a7836 */ /* 0x000fe20000000000 */
[----:B------:R-:W-:Y:S01]  /*7ec60*/  PRMT R21, R15, 0x7632, R21 ;  /* 0x000076320f157816 */ /* 0x000fe20000000015 */
[----:B------:R-:W-:Y:S01]  /*7ec70*/  ULDC UR5, c[0x0][0x22c] ;  /* 0x00008b0000057ab9 */ /* 0x000fe20000000800 */
[----:B0-----:R-:W4:Y:S01]  /*7ec80*/  LDL.LU R15, [R1+0x44] ;  /* 0x00004400010f7983 */ /* 0x001f220000300800 */
[----:B------:R-:W-:-:S03]  /*7ec90*/  LEA R24, P6, R0, R3, 0x1 ;  /* 0x0000000300187211 */ /* 0x000fc600078c08ff */
[----:B------:R0:W-:Y:S01]  /*7eca0*/  @P5 STG.E.U16 desc[UR6][R22.64], R21 ;  /* 0x0000001516005986 */ /* 0x0001e2000c101506 */
[----:B------:R-:W-:-:S05]  /*7ecb0*/  LEA.HI.X.SX32 R25, R0, R20, 0x1, P6 ;  /* 0x0000001400197211 */ /* 0x000fca00030f0eff */
[----:B--2---:R1:W-:Y:S01]  /*7ecc0*/  @P4 STG.E.U16 desc[UR6][R24.64], R14 ;  /* 0x0000000e18004986 */ /* 0x0043e2000c101506 */
[----:B0-----:R-:W-:-:S05]  /*7ecd0*/  VIADD R21, R0, UR4 ;  /* 0x0000000400157c36 */ /* 0x001fca0008000000 */
[C---:B-1----:R-:W-:Y:S01]  /*7ece0*/  LEA R24, P4, R21.reuse, R3, 0x1 ;  /* 0x0000000315187211 */ /* 0x042fe200078808ff */
[----:B------:R-:W-:-:S03]  /*7ecf0*/  VIADD R0, R21, UR4 ;  /* 0x0000000415007c36 */ /* 0x000fc60008000000 */
[----:B------:R-:W-:Y:S02]  /*7ed00*/  LEA.HI.X.SX32 R25, R21, R20, 0x1, P4 ;  /* 0x0000001415197211 */ /* 0x000fe400020f0eff */
[----:B------:R-:W-:Y:S02]  /*7ed10*/  PRMT R21, R14, 0x7632, R21 ;  /* 0x000076320e157816 */ /* 0x000fe40000000015 */
[----:B------:R-:W2:Y:S01]  /*7ed20*/  LDL.LU R14, [R1+0x48] ;  /* 0x00004800010e7983 */ /* 0x000ea20000300800 */
[----:B------:R-:W-:Y:S01]  /*7ed30*/  VIADD R22, R29, 0x91 ;  /* 0x000000911d167836 */ /* 0x000fe20000000000 */
[----:B------:R-:W-:Y:S01]  /*7ed40*/  ISETP.LT.AND P6, PT, R26, UR5, !P0 ;  /* 0x000000051a007c0c */ /* 0x000fe2000c7c1270 */
[----:B------:R-:W-:-:S03]  /*7ed50*/  ULDC UR5, c[0x0][0x22c] ;  /* 0x00008b0000057ab9 */ /* 0x000fc60000000800 */
[----:B------:R-:W-:Y:S01]  /*7ed60*/  ISETP.LT.AND P5, PT, R22, UR5, !P0 ;  /* 0x0000000516007c0c */ /* 0x000fe2000c7a1270 */
[----:B------:R0:W-:Y:S01]  /*7ed70*/  @P2 STG.E.U16 desc[UR6][R24.64], R21 ;  /* 0x0000001518002986 */ /* 0x0001e2000c101506 */
[C---:B------:R-:W-:Y:S01]  /*7ed80*/  LEA R22, P4, R0.reuse, R3, 0x1 ;  /* 0x0000000300167211 */ /* 0x040fe200078808ff */
[----:B------:R-:W-:Y:S01]  /*7ed90*/  VIADD R26, R29, 0x92 ;  /* 0x000000921d1a7836 */ /* 0x000fe20000000000 */
[----:B------:R-:W-:Y:S02]  /*7eda0*/  ULDC UR5, c[0x0][0x22c] ;  /* 0x00008b0000057ab9 */ /* 0x000fe40000000800 */
[----:B------:R-:W-:-:S05]  /*7edb0*/  LEA.HI.X.SX32 R23, R0, R20, 0x1, P4 ;  /* 0x0000001400177211 */ /* 0x000fca00020f0eff */
[----:B---3--:R1:W-:Y:S01]  /*7edc0*/  @P1 STG.E.U16 desc[UR6][R22.64], R28 ;  /* 0x0000001c16001986 */ /* 0x0083e2000c101506 */
[----:B0-----:R-:W-:Y:S01]  /*7edd0*/  VIADD R21, R0, UR4 ;  /* 0x0000000400157c36 */ /* 0x001fe20008000000 */
[----:B------:R-:W-:Y:S02]  /*7ede0*/  PRMT R0, R28, 0x7632, R0 ;  /* 0x000076321c007816 */ /* 0x000fe40000000000 */
[----:B-1----:R-:W3:Y:S02]  /*7edf0*/  LDL.LU R28, [R1+0x4c] ;  /* 0x00004c00011c7983 */ /* 0x002ee40000300800 */
[-C--:B------:R-:W-:Y:S01]  /*7ee00*/  LEA R22, P1, R21, R3.reuse, 0x1 ;  /* 0x0000000315167211 */ /* 0x080fe200078208ff */
[----:B------:R-:W-:Y:S01]  /*7ee10*/  VIADD R24, R29, 0x93 ;  /* 0x000000931d187836 */ /* 0x000fe20000000000 */
[----:B------:R-:W-:Y:S01]  /*7ee20*/  ISETP.LT.AND P2, PT, R26, UR5, !P0 ;  /* 0x000000051a007c0c */ /* 0x000fe2000c741270 */
[----:B------:R-:W-:Y:S01]  /*7ee30*/  ULDC UR5, c[0x0][0x22c] ;  /* 0x00008b0000057ab9 */ /* 0x000fe20000000800 */
[CC--:B------:R-:W-:Y:S01]  /*7ee40*/  LEA.HI.X.SX32 R23, R21.reuse, R20.reuse, 0x1, P1 ;  /* 0x0000001415177211 */ /* 0x0c0fe200008f0eff */
[----:B------:R-:W-:Y:S01]  /*7ee50*/  VIADD R21, R21, UR4 ;  /* 0x0000000415157c36 */ /* 0x000fe20008000000 */
[----:B------:R-:W-:Y:S01]  /*7ee60*/  ISETP.LT.AND P1, PT, R24, UR5, !P0 ;  /* 0x0000000518007c0c */ /* 0x000fe2000c721270 */
[----:B------:R-:W-:Y:S01]  /*7ee70*/  VIADD R25, R29, 0x94 ;  /* 0x000000941d197836 */ /* 0x000fe20000000000 */
[----:B------:R-:W-:Y:S01]  /*7ee80*/  ULDC UR4, c[0x0][0x248] ;  /* 0x0000920000047ab9 */ /* 0x000fe20000000800 */
[----:B------:R0:W-:Y:S01]  /*7ee90*/  @P3 STG.E.U16 desc[UR6][R22.64], R0 ;  /* 0x0000000016003986 */ /* 0x0001e2000c101506 */
[----:B------:R-:W-:Y:S01]  /*7eea0*/  LEA R24, P3, R21, R3, 0x1 ;  /* 0x0000000315187211 */ /* 0x000fe200078608ff */
[----:B------:R-:W-:Y:S01]  /*7eeb0*/  VIADD R26, R29, 0x95 ;  /* 0x000000951d1a7836 */ /* 0x000fe20000000000 */
[----:B------:R-:W-:Y:S01]  /*7eec0*/  ISETP.LT.AND P4, PT, R25, UR8, !P0 ;  /* 0x0000000819007c0c */ /* 0x000fe2000c781270 */
[----:B------:R-:W-:Y:S01]  /*7eed0*/  ULDC UR5, c[0x0][0x22c] ;  /* 0x00008b0000057ab9 */ /* 0x000fe20000000800 */
[C---:B------:R-:W-:Y:S01]  /*7eee0*/  LEA.HI.X.SX32 R25, R21.reuse, R20, 0x1, P3 ;  /* 0x0000001415197211 */ /* 0x040fe200018f0eff */
[----:B------:R-:W-:Y:S01]  /*7eef0*/  ULDC UR8, c[0x0][0x248] ;  /* 0x0000920000087ab9 */ /* 0x000fe20000000800 */
[----:B0-----:R-:W-:Y:S01]  /*7ef00*/  VIADD R23, R21, UR4 ;  /* 0x0000000415177c36 */ /* 0x001fe20008000000 */
[----:B------:R-:W-:-:S03]  /*7ef10*/  ULDC UR4, c[0x0][0x248] ;  /* 0x0000920000047ab9 */ /* 0x000fc60000000800 */
[C---:B------:R-:W-:Y:S01]  /*7ef20*/  VIADD R21, R23.reuse, UR4 ;  /* 0x0000000417157c36 */ /* 0x040fe20008000000 */
[-C--:B------:R-:W-:Y:S01]  /*7ef30*/  LEA R22, P3, R23, R3.reuse, 0x1 ;  /* 0x0000000317167211 */ /* 0x080fe200078608ff */
[----:B------:R0:W-:Y:S01]  /*7ef40*/  @P6 STG.E.U16 desc[UR6][R24.64], R27 ;  /* 0x0000001b18006986 */ /* 0x0001e2000c101506 */
[----:B------:R-:W-:Y:S01]  /*7ef50*/  PRMT R0, R27, 0x7632, R0 ;  /* 0x000076321b007816 */ /* 0x000fe20000000000 */
[----:B------:R-:W-:Y:S01]  /*7ef60*/  ULDC UR4, c[0x0][0x248] ;  /* 0x0000920000047ab9 */ /* 0x000fe20000000800 */
[----:B------:R-:W-:Y:S02]  /*7ef70*/  LEA.HI.X.SX32 R23, R23, R20, 0x1, P3 ;  /* 0x0000001417177211 */ /* 0x000fe400018f0eff */
[----:B0-----:R-:W-:-:S03]  /*7ef80*/  LEA R24, P6, R21, R3, 0x1 ;  /* 0x0000000315187211 */ /* 0x001fc600078c08ff */
[----:B------:R0:W-:Y:S01]  /*7ef90*/  @P5 STG.E.U16 desc[UR6][R22.64], R0 ;  /* 0x0000000016005986 */ /* 0x0001e2000c101506 */
[C---:B------:R-:W-:Y:S01]  /*7efa0*/  LEA.HI.X.SX32 R25, R21.reuse, R20, 0x1, P6 ;  /* 0x0000001415197211 */ /* 0x040fe200030f0eff */
[----:B------:R-:W-:Y:S01]  /*7efb0*/  VIADD R21, R21, UR4 ;  /* 0x0000000415157c36 */ /* 0x000fe20008000000 */
[----:B------:R-:W-:Y:S01]  /*7efc0*/  ISETP.LT.AND P3, PT, R26, UR5, !P0 ;  /* 0x000000051a007c0c */ /* 0x000fe2000c761270 */
[----:B------:R-:W-:Y:S01]  /*7efd0*/  ULDC UR5, c[0x0][0x22c] ;  /* 0x00008b0000057ab9 */ /* 0x000fe20000000800 */
[----:B------:R-:W-:Y:S01]  /*7efe0*/  ULDC UR4, c[0x0][0x248] ;  /* 0x0000920000047ab9 */ /* 0x000fe20000000800 */
[C---:B0-----:R-:W-:Y:S02]  /*7eff0*/  VIADD R0, R29.reuse, 0x96 ;  /* 0x000000961d007836 */ /* 0x041fe40000000000 */
[----:B------:R-:W-:-:S03]  /*7f000*/  VIADD R26, R29, 0x98 ;  /* 0x000000981d1a7836 */ /* 0x000fc60000000000 */
[----:B------:R-:W-:Y:S01]  /*7f010*/  ISETP.LT.AND P5, PT, R0, UR5, !P0 ;  /* 0x0000000500007c0c */ /* 0x000fe2000c7a1270 */
[C---:B------:R-:W-:Y:S01]  /*7f020*/  VIADD R0, R21.reuse, UR4 ;  /* 0x0000000415007c36 */ /* 0x040fe20008000000 */
[----:B------:R-:W-:Y:S01]  /*7f030*/  ULDC UR5, c[0x0][0x22c] ;  /* 0x00008b0000057ab9 */ /* 0x000fe20000000800 */
[----:B------:R-:W-:Y:S01]  /*7f040*/  ULDC UR4, c[0x0][0x22c] ;  /* 0x00008b0000047ab9 */ /* 0x000fe20000000800 */
[----:B----4-:R0:W-:Y:S01]  /*7f050*/  @P2 STG.E.U16 desc[UR6][R24.64], R15 ;  /* 0x0000000f18002986 */ /* 0x0101e2000c101506 */
[----:B------:R-:W-:-:S04]  /*7f060*/  LEA R22, P2, R21, R3, 0x1 ;  /* 0x0000000315167211 */ /* 0x000fc800078408ff */
[----:B------:R-:W-:Y:S02]  /*7f070*/  LEA.HI.X.SX32 R23, R21, R20, 0x1, P2 ;  /* 0x0000001415177211 */ /* 0x000fe400010f0eff */
[----:B------:R-:W-:Y:S01]  /*7f080*/  PRMT R21, R15, 0x7632, R21 ;  /* 0x000076320f157816 */ /* 0x000fe20000000015 */
[----:B0-----:R-:W-:-:S04]  /*7f090*/  VIADD R24, R29, 0x97 ;  /* 0x000000971d187836 */ /* 0x001fc80000000000 */
[----:B------:R0:W-:Y:S01]  /*7f0a0*/  @P1 STG.E.U16 desc[UR6][R22.64], R21 ;  /* 0x0000001516001986 */ /* 0x0001e2000c101506 */
[----:B------:R-:W-:Y:S01]  /*7f0b0*/  ISETP.LT.AND P1, PT, R26, UR4, !P0 ;  /* 0x000000041a007c0c */ /* 0x000fe2000c721270 */
[----:B------:R-:W-:Y:S01]  /*7f0c0*/  ULDC UR4, c[0x0][0x248] ;  /* 0x0000920000047ab9 */ /* 0x000fe20000000800 */
[----:B------:R-:W-:Y:S01]  /*7f0d0*/  ISETP.LT.AND P2, PT, R24, UR5, !P0 ;  /* 0x0000000518007c0c */ /* 0x000fe2000c741270 */
[----:B------:R-:W-:Y:S01]  /*7f0e0*/  ULDC UR5, c[0x0][0x22c] ;  /* 0x00008b0000057ab9 */ /* 0x000fe20000000800 */
[C---:B------:R-:W-:Y:S01]  /*7f0f0*/  LEA R24, P6, R0.reuse, R3, 0x1 ;  /* 0x0000000300187211 */ /* 0x040fe200078c08ff */
[----:B------:R-:W4:Y:S03]  /*7f100*/  LDL.LU R15, [R1+0x54] ;  /* 0x00005400010f7983 */ /* 0x000f260000300800 */
[C---:B------:R-:W-:Y:S01]  /*7f110*/  LEA.HI.X.SX32 R25, R0.reuse, R20, 0x1, P6 ;  /* 0x0000001400197211 */ /* 0x040fe200030f0eff */
[----:B------:R-:W-:Y:S01]  /*7f120*/  VIADD R0, R0, UR4 ;  /* 0x0000000400007c36 */ /* 0x000fe20008000000 */
[----:B------:R-:W-:Y:S01]  /*7f130*/  ULDC UR4, c[0x0][0x22c] ;  /* 0x00008b0000047ab9 */ /* 0x000fe20000000800 */
[----:B0-----:R-:W-:-:S03]  /*7f140*/  VIADD R21, R29, 0x99 ;  /* 0x000000991d157836 */ /* 0x001fc60000000000 */
[----:B------:R-:W-:Y:S01]  /*7f150*/  LEA R22, P6, R0, R3, 0x1 ;  /* 0x0000000300167211 */ /* 0x000fe200078c08ff */
[----:B--2---:R0:W-:Y:S01]  /*7f160*/  @P4 STG.E.U16 desc[UR6][R24.64], R14 ;  /* 0x0000000e18004986 */ /* 0x0041e2000c101506 */
[----:B------:R-:W-:Y:S01]  /*7f170*/  ISETP.LT.AND P4, PT, R21, UR4, !P0 ;  /* 0x0000000415007c0c */ /* 0x000fe2000c781270 */
[----:B------:R-:W-:Y:S01]  /*7f180*/  ULDC UR4, c[0x0][0x248] ;  /* 0x0000920000047ab9 */ /* 0x000fe20000000800 */
[----:B------:R-:W-:Y:S02]  /*7f190*/  PRMT R21, R14, 0x7632, R21 ;  /* 0x000076320e157816 */ /* 0x000fe40000000015 */
[C---:B------:R-:W-:Y:S01]  /*7f1a0*/  LEA.HI.X.SX32 R23, R0.reuse, R20, 0x1, P6 ;  /* 0x0000001400177211 */ /* 0x040fe200030f0eff */
[----:B------:R-:W-:Y:S01]  /*7f1b0*/  VIADD R0, R0, UR4 ;  /* 0x0000000400007c36 */ /* 0x000fe20008000000 */
[----:B------:R-:W-:-:S03]  /*7f1c0*/  ULDC UR4, c[0x0][0x248] ;  /* 0x0000920000047ab9 */ /* 0x000fc60000000800 */
[----:B------:R1:W-:Y:S01]  /*7f1d0*/  @P3 STG.E.U16 desc[UR6][R22.64], R21 ;  /* 0x0000001516003986 */ /* 0x0003e2000c101506 */
[C---:B0-----:R-:W-:Y:S02]  /*7f1e0*/  VIADD R24, R29.reuse, 0x9a ;  /* 0x0000009a1d187836 */ /* 0x041fe40000000000 */
[----:B------:R-:W-:Y:S01]  /*7f1f0*/  VIADD R25, R0, UR4 ;  /* 0x0000000400197c36 */ /* 0x000fe20008000000 */
[----:B------:R-:W2:Y:S01]  /*7f200*/  LDL.LU R14, [R1+0x58] ;  /* 0x00005800010e7983 */ /* 0x000ea20000300800 */
[----:B------:R-:W-:Y:S01]  /*7f210*/  VIADD R26, R29, 0x9b ;  /* 0x0000009b1d1a7836 */ /* 0x000fe20000000000 */
[----:B------:R-:W-:Y:S01]  /*7f220*/  ISETP.LT.AND P6, PT, R24, UR5, !P0 ;  /* 0x0000000518007c0c */ /* 0x000fe2000c7c1270 */
[----:B------:R-:W-:Y:S01]  /*7f230*/  ULDC UR5, c[0x0][0x248] ;  /* 0x0000920000057ab9 */ /* 0x000fe20000000800 */
[----:B------:R-:W-:Y:S01]  /*7f240*/  ULDC UR4, c[0x0][0x22c] ;  /* 0x00008b0000047ab9 */ /* 0x000fe20000000800 */
[----:B-1----:R-:W-:-:S04]  /*7f250*/  LEA R22, P3, R0, R3, 0x1 ;  /* 0x0000000300167211 */ /* 0x002fc800078608ff */
[-C--:B------:R-:W-:Y:S02]  /*7f260*/  LEA.HI.X.SX32 R23, R0, R20.reuse, 0x1, P3 ;  /* 0x0000001400177211 */ /* 0x080fe400018f0eff */
[C---:B------:R-:W-:Y:S01]  /*7f270*/  LEA R24, P3, R25.reuse, R3, 0x1 ;  /* 0x0000000319187211 */ /* 0x040fe200078608ff */
[C---:B------:R-:W-:Y:S01]  /*7f280*/  VIADD R21, R25.reuse, UR5 ;  /* 0x0000000519157c36 */ /* 0x040fe20008000000 */
[----:B---3--:R-:W-:Y:S01]  /*7f290*/  PRMT R0, R28, 0x7632, R0 ;  /* 0x000076321c007816 */ /* 0x008fe20000000000 */
[----:B------:R0:W-:Y:S01]  /*7f2a0*/  @P5 STG.E.U16 desc[UR6][R22.64], R28 ;  /* 0x0000001c16005986 */ /* 0x0001e2000c101506 */
[----:B------:R-:W-:Y:S01]  /*7f2b0*/  LEA.HI.X.SX32 R25, R25, R20, 0x1, P3 ;  /* 0x0000001419197211 */ /* 0x000fe200018f0eff */
[----:B------:R-:W-:-:S04]  /*7f2c0*/  ULDC UR5, c[0x0][0x22c] ;  /* 0x00008b0000057ab9 */ /* 0x000fc80000000800 */
[----:B------:R1:W-:Y:S04]  /*7f2d0*/  @P2 STG.E.U16 desc[UR6][R24.64], R0 ;  /* 0x0000000018002986 */ /* 0x0003e8000c101506 */
[----:B0-----:R-:W3:Y:S04]  /*7f2e0*/  LDL.LU R28, [R1+0x5c] ;  /* 0x00005c00011c7983 */ /* 0x001ee80000300800 */
[----:B------:R-:W3:Y:S04]  /*7f2f0*/  LDL.LU R27, [R1+0x20] ;  /* 0x00002000011b7983 */ /* 0x000ee80000300800 */
[----:B-1----:R-:W4:Y:S01]  /*7f300*/  LDL.LU R25, [R1+0x50] ;  /* 0x0000500001197983 */ /* 0x002f220000300800 */
[----:B------:R-:W-:Y:S01]  /*7f310*/  ISETP.LT.AND P5, PT, R26, UR4, !P0 ;  /* 0x000000041a007c0c */ /* 0x000fe2000c7a1270 */
[----:B------:R-:W-:Y:S01]  /*7f320*/  VIADD R26, R29, 0x9c ;  /* 0x0000009c1d1a7836 */ /* 0x000fe20000000000 */
[----:B------:R-:W-:Y:S01]  /*7f330*/  LEA R22, P3, R21, R3, 0x1 ;  /* 0x0000000315167211 */ /* 0x000fe200078608ff */
[----:B------:R-:W-:-:S03]  /*7f340*/  ULDC UR4, c[0x0][0x22c] ;  /* 0x00008b0000047ab9 */ /* 0x000fc60000000800 */
[----:B------:R-:W-:Y:S02]  /*7f350*/  LEA.HI.X.SX32 R23, R21, R20, 0x1, P3 ;  /* 0x0000001415177211 */ /* 0x000fe400018f0eff */
[----:B------:R-:W-:Y:S01]  /*7f360*/  ISETP.LT.AND P3, PT, R26, UR4, !P0 ;  /* 0x000000041a007c0c */ /* 0x000fe2000c761270 */
[----:B------:R-:W-:Y:S01]  /*7f370*/  ULDC UR4, c[0x0][0x248] ;  /* 0x0000920000047ab9 */ /* 0x000fe20000000800 */
[----:B------:R-:W-:Y:S02]  /*7f380*/  VIADD R0, R29, 0x9d ;  /* 0x0000009d1d007836 */ /* 0x000fe40000000000 */
[----:B------:R-:W-:Y:S01]  /*7f390*/  VIADD R21, R21, UR4 ;  /* 0x0000000415157c36 */ /* 0x000fe20008000000 */
[----:B------:R-:W-:Y:S02]  /*7f3a0*/  ULDC UR4, c[0x0][0x22c] ;  /* 0x00008b0000047ab9 */ /* 0x000fe40000000800 */
[----:B------:R-:W-:Y:S01]  /*7f3b0*/  ISETP.LT.AND P2, PT, R0, UR4, !P0 ;  /* 0x0000000400007c0c */ /* 0x000fe2000c741270 */
[C---:B------:R-:W-:Y:S01]  /*7f3c0*/  VIADD R0, R29.reuse, 0x9e ;  /* 0x0000009e1d007836 */ /* 0x040fe20000000000 */
[----:B------:R-:W-:Y:S01]  /*7f3d0*/  ULDC UR4, c[0x0][0x248] ;  /* 0x0000920000047ab9 */ /* 0x000fe20000000800 */
[----:B------:R-:W-:Y:S01]  /*7f3e0*/  VIADD R26, R29, 0x9f ;  /* 0x0000009f1d1a7836 */ /* 0x000fe20000000000 */
[----:B----4-:R0:W-:Y:S01]  /*7f3f0*/  @P1 STG.E.U16 desc[UR6][R22.64], R25 ;  /* 0x0000001916001986 */ /* 0x0101e2000c101506 */
[----:B------:R-:W-:-:S02]  /*7f400*/  PRMT R24, R25, 0x7632, R24 ;  /* 0x0000763219187816 */ /* 0x000fc40000000018 */
[----:B0-----:R-:W-:-:S04]  /*7f410*/  LEA R22, P1, R21, R3, 0x1 ;  /* 0x0000000315167211 */ /* 0x001fc800078208ff */
[C---:B------:R-:W-:Y:S02]  /*7f420*/  LEA.HI.X.SX32 R23, R21.reuse, R20, 0x1, P1 ;  /* 0x0000001415177211 */ /* 0x040fe400008f0eff */
[----:B------:R-:W-:Y:S01]  /*7f430*/  ISETP.LT.AND P1, PT, R0, UR5, !P0 ;  /* 0x0000000500007c0c */ /* 0x000fe2000c721270 */
[----:B------:R-:W-:Y:S01]  /*7f440*/  VIADD R0, R21, UR4 ;  /* 0x0000000415007c36 */ /* 0x000fe20008000000 */
[----:B------:R-:W-:Y:S01]  /*7f450*/  ULDC UR4, c[0x0][0x248] ;  /* 0x0000920000047ab9 */ /* 0x000fe20000000800 */
[----:B------:R0:W-:Y:S01]  /*7f460*/  @P4 STG.E.U16 desc[UR6][R22.64], R24 ;  /* 0x0000001816004986 */ /* 0x0001e2000c101506 */
[----:B------:R-:W-:Y:S02]  /*7f470*/  ULDC UR5, c[0x0][0x22c] ;  /* 0x00008b0000057ab9 */ /* 0x000fe40000000800 */
[C---:B0-----:R-:W-:Y:S01]  /*7f480*/  LEA R24, P4, R0.reuse, R3, 0x1 ;  /* 0x0000000300187211 */ /* 0x041fe200078808ff */
[----:B------:R-:W-:Y:S01]  /*7f490*/  VIADD R23, R0, UR4 ;  /* 0x0000000400177c36 */ /* 0x000fe20008000000 */
[----:B------:R-:W-:-:S02]  /*7f4a0*/  ULDC UR4, c[0x0][0x248] ;  /* 0x0000920000047ab9 */ /* 0x000fc40000000800 */
[----:B------:R-:W-:Y:S01]  /*7f4b0*/  LEA.HI.X.SX32 R25, R0, R20, 0x1, P4 ;  /* 0x0000001400197211 */ /* 0x000fe200020f0eff */
[----:B------:R-:W-:Y:S01]  /*7f4c0*/  VIADD R21, R23, UR4 ;  /* 0x0000000417157c36 */ /* 0x000fe20008000000 */
[----:B------:R-:W-:Y:S01]  /*7f4d0*/  PRMT R0, R15, 0x7632, R0 ;  /* 0x000076320f007816 */ /* 0x000fe20000000000 */
[----:B------:R-:W-:Y:S02]  /*7f4e0*/  ULDC UR4, c[0x0][0x248] ;  /* 0x0000920000047ab9 */ /* 0x000fe40000000800 */
[----:B------:R0:W-:Y:S01]  /*7f4f0*/  @P6 STG.E.U16 desc[UR6][R24.64], R15 ;  /* 0x0000000f18006986 */ /* 0x0001e2000c101506 */
[----:B------:R-:W-:-:S04]  /*7f500*/  LEA R22, P4, R23, R3, 0x1 ;  /* 0x0000000317167211 */ /* 0x000fc800078808ff */
[----:B------:R-:W-:Y:S01]  /*7f510*/  LEA.HI.X.SX32 R23, R23, R20, 0x1, P4 ;  /* 0x0000001417177211 */ /* 0x000fe200020f0eff */
[----:B0-----:R-:W4:Y:S01]  /*7f520*/  LDL.LU R15, [R1+0x24] ;  /* 0x00002400010f7983 */ /* 0x001f220000300800 */
[----:B------:R-:W-:-:S04]  /*7f530*/  LEA R24, P6, R21, R3, 0x1 ;  /* 0x0000000315187211 */ /* 0x000fc800078c08ff */
[C---:B------:R-:W-:Y:S01]  /*7f540*/  LEA.HI.X.SX32 R25, R21.reuse, R20, 0x1, P6 ;  /* 0x0000001415197211 */ /* 0x040fe200030f0eff */
[----:B------:R-:W-:Y:S01]  /*7f550*/  VIADD R21, R21, UR4 ;  /* 0x0000000415157c36 */ /* 0x000fe20008000000 */
[----:B------:R0:W-:Y:S01]  /*7f560*/  @P5 STG.E.U16 desc[UR6][R22.64], R0 ;  /* 0x0000000016005986 */ /* 0x0001e2000c101506 */
[----:B------:R-:W-:Y:S01]  /*7f570*/  ISETP.LT.AND P4, PT, R26, UR5, !P0 ;  /* 0x000000051a007c0c */ /* 0x000fe2000c781270 */
[----:B------:R-:W-:Y:S01]  /*7f580*/  ULDC UR5, c[0x0][0x22c] ;  /* 0x00008b0000057ab9 */ /* 0x000fe20000000800 */
[----:B------:R-:W-:Y:S01]  /*7f590*/  ULDC UR4, c[0x0][0x248] ;  /* 0x0000920000047ab9 */ /* 0x000fe20000000800 */
[----:B--2---:R1:W-:Y:S01]  /*7f5a0*/  @P3 STG.E.U16 desc[UR6][R24.64], R14 ;  /* 0x0000000e18003986 */ /* 0x0043e2000c101506 */
[----:B0-----:R-:W-:Y:S01]  /*7f5b0*/  VIADD R0, R29, 0xa0 ;  /* 0x000000a01d007836 */ /* 0x001fe20000000000 */
[----:B-1----:R-:W-:-:S04]  /*7f5c0*/  LEA R24, P3, R21, R3, 0x1 ;  /* 0x0000000315187211 */ /* 0x002fc800078608ff */
[----:B------:R-:W-:Y:S01]  /*7f5d0*/  ISETP.LT.AND P6, PT, R0, UR5, !P0 ;  /* 0x0000000500007c0c */ /* 0x000fe2000c7c1270 */
[C---:B------:R-:W-:Y:S01]  /*7f5e0*/  VIADD R0, R21.reuse, UR4 ;  /* 0x0000000415007c36 */ /* 0x040fe20008000000 */
[-C--:B------:R-:W-:Y:S01]  /*7f5f0*/  LEA.HI.X.SX32 R25, R21, R20.reuse, 0x1, P3 ;  /* 0x0000001415197211 */ /* 0x080fe200018f0eff */
[C---:B------:R-:W-:Y:S01]  /*7f600*/  VIADD R22, R29.reuse, 0xa1 ;  /* 0x000000a11d167836 */ /* 0x040fe20000000000 */
[----:B------:R-:W-:Y:S01]  /*7f610*/  PRMT R21, R14, 0x7632, R21 ;  /* 0x000076320e157816 */ /* 0x000fe20000000015 */
[----:B------:R-:W-:Y:S01]  /*7f620*/  ULDC UR5, c[0x0][0x22c] ;  /* 0x00008b0000057ab9 */ /* 0x000fe20000000800 */
[----:B------:R-:W2:Y:S01]  /*7f630*/  LDL.LU R14, [R1+0x28] ;  /* 0x00002800010e7983 */ /* 0x000ea20000300800 */
[----:B------:R-:W-:Y:S01]  /*7f640*/  VIADD R26, R29, 0xa2 ;  /* 0x000000a21d1a7836 */ /* 0x000fe20000000000 */
[----:B------:R-:W-:Y:S01]  /*7f650*/  ISETP.LT.AND P5, PT, R22, UR5, !P0 ;  /* 0x0000000516007c0c */ /* 0x000fe2000c7a1270 */
[----:B------:R-:W-:Y:S01]  /*7f660*/  ULDC UR4, c[0x0][0x22c] ;  /* 0x00008b0000047ab9 */ /* 0x000fe20000000800 */
[----:B------:R-:W-:Y:S01]  /*7f670*/  LEA R22, P3, R0, R3, 0x1 ;  /* 0x0000000300167211 */ /* 0x000fe200078608ff */
[----:B------:R0:W-:Y:S01]  /*7f680*/  @P2 STG.E.U16 desc[UR6][R24.64], R21 ;  /* 0x0000001518002986 */ /* 0x0001e2000c101506 */
[----:B------:R-:W-:Y:S01]  /*7f690*/  ISETP.LT.AND P2, PT, R26, UR4, !P0 ;  /* 0x000000041a007c0c */ /* 0x000fe2000c741270 */
[----:B------:R-:W-:Y:S01]  /*7f6a0*/  ULDC UR4, c[0x0][0x248] ;  /* 0x0000920000047ab9 */ /* 0x000fe20000000800 */
[C---:B------:R-:W-:Y:S01]  /*7f6b0*/  LEA.HI.X.SX32 R23, R0.reuse, R20, 0x1, P3 ;  /* 0x0000001400177211 */ /* 0x040fe200018f0eff */
[----:B------:R-:W-:Y:S01]  /*7f6c0*/  VIADD R0, R0, UR4 ;  /* 0x0000000400007c36 */ /* 0x000fe20008000000 */
[----:B------:R-:W-:Y:S01]  /*7f6d0*/  ULDC UR4, c[0x0][0x22c] ;  /* 0x00008b0000047ab9 */ /* 0x000fe20000000800 */
[----:B------:R-:W-:-:S02]  /*7f6e0*/  ULDC UR5, c[0x0][0x22c] ;  /* 0x00008b0000057ab9 */ /* 0x000fc40000000800 */
[----:B---3--:R1:W-:Y:S01]  /*7f6f0*/  @P1 STG.E.U16 desc[UR6][R22.64], R28 ;  /* 0x0000001c16001986 */ /* 0x0083e2000c101506 */
[----:B0-----:R-:W-:-:S05]  /*7f700*/  VIADD R21, R29, 0xa3 ;  /* 0x000000a31d157836 */ /* 0x001fca0000000000 */
[----:B------:R-:W-:Y:S01]  /*7f710*/  ISETP.LT.AND P1, PT, R21, UR4, !P0 ;  /* 0x0000000415007c0c */ /* 0x000fe2000c721270 */
[----:B------:R-:W-:Y:S01]  /*7f720*/  ULDC UR4, c[0x0][0x248] ;  /* 0x0000920000047ab9 */ /* 0x000fe20000000800 */
[----:B------:R-:W-:Y:S02]  /*7f730*/  PRMT R21, R28, 0x7632, R21 ;  /* 0x000076321c157816 */ /* 0x000fe40000000015 */
[----:B-1----:R-:W3:Y:S01]  /*7f740*/  LDL.LU R28, [R1+0x2c] ;  /* 0x00002c00011c7983 */ /* 0x002ee20000300800 */
[----:B------:R-:W-:Y:S01]  /*7f750*/  LEA R22, P3, R0, R3, 0x1 ;  /* 0x0000000300167211 */ /* 0x000fe200078608ff */
[----:B------:R-:W-:-:S03]  /*7f760*/  VIADD R24, R29, 0xa4 ;  /* 0x000000a41d187836 */ /* 0x000fc60000000000 */
[C---:B------:R-:W-:Y:S01]  /*7f770*/  LEA.HI.X.SX32 R23, R0.reuse, R20, 0x1, P3 ;  /* 0x0000001400177211 */ /* 0x040fe200018f0eff */
[----:B------:R-:W-:Y:S01]  /*7f780*/  VIADD R0, R0, UR4 ;  /* 0x0000000400007c36 */ /* 0x000fe20008000000 */
[----:B------:R-:W-:Y:S01]  /*7f790*/  ISETP.LT.AND P3, PT, R24, UR5, !P0 ;  /* 0x0000000518007c0c */ /* 0x000fe2000c761270 */
[----:B------:R-:W-:Y:S01]  /*7f7a0*/  ULDC UR4, c[0x0][0x248] ;  /* 0x0000920000047ab9 */ /* 0x000fe20000000800 */
[----:B------:R-:W-:Y:S01]  /*7f7b0*/  VIADD R26, R29, 0xa5 ;  /* 0x000000a51d1a7836 */ /* 0x000fe20000000000 */
[----:B------:R0:W-:Y:S01]  /*7f7c0*/  @P4 STG.E.U16 desc[UR6][R22.64], R21 ;  /* 0x0000001516004986 */ /* 0x0001e2000c101506 */
[----:B------:R-:W-:Y:S01]  /*7f7d0*/  LEA R24, P4, R0, R3, 0x1 ;  /* 0x0000000300187211 */ /* 0x000fe200078808ff */
[----:B------:R-:W-:-:S03]  /*7f7e0*/  ULDC UR5, c[0x0][0x22c] ;  /* 0x00008b0000057ab9 */ /* 0x000fc60000000800 */
[C---:B------:R-:W-:Y:S01]  /*7f7f0*/  LEA.HI.X.SX32 R25, R0.reuse, R20, 0x1, P4 ;  /* 0x0000001400197211 */ /* 0x040fe200020f0eff */
        /* <DEDUP_REMOVED lines=63> */
[----:B------:R-:W3:Y:S04]  /*7fbf0*/  LDL.LU R27, [R1] ;  /* 0x00000000011b7983 */ /* 0x000ee80000300800 */
        /* <DEDUP_REMOVED lines=111> */
[----:B------:R-:W-:-:S04]  /*802f0*/  LEA R24, P6, R0, R3, 0x1 ;  /* 0x0000000300187211 */ /* 0x000fc800078c08ff */
        /* <DEDUP_REMOVED lines=19> */
[----:B------:R-:W4:Y:S01]  /*80430*/  LDL.LU R27, [R1+0x18] ;  /* 0x00001800011b7983 */ /* 0x000f220000300800 */
        /* <DEDUP_REMOVED lines=12> */
[----:B-1----:R-:W2:Y:S01]  /*80500*/  LDL.LU R25, [R1+0x10] ;  /* 0x0000100001197983 */ /* 0x002ea20000300800 */
        /* <DEDUP_REMOVED lines=14> */
[----:B--2---:R0:W-:Y:S01]  /*805f0*/  @P1 STG.E.U16 desc[UR6][R22.64], R25 ;  /* 0x0000001916001986 */ /* 0x0041e2000c101506 */
        /* <DEDUP_REMOVED lines=11> */
[-C--:B------:R-:W-:Y:S01]  /*806b0*/  LEA.HI.X.SX32 R25, R0, R20.reuse, 0x1, P4 ;  /* 0x0000001400197211 */ /* 0x080fe200020f0eff */
[C---:B------:R-:W-:Y:S01]  /*806c0*/  VIADD R21, R23.reuse, UR4 ;  /* 0x0000000417157c36 */ /* 0x040fe20008000000 */
[CC--:B------:R-:W-:Y:S01]  /*806d0*/  LEA R22, P4, R23.reuse, R3.reuse, 0x1 ;  /* 0x0000000317167211 */ /* 0x0c0fe200078808ff */
[----:B------:R-:W-:Y:S02]  /*806e0*/  ULDC UR4, c[0x0][0x248] ;  /* 0x0000920000047ab9 */ /* 0x000fe40000000800 */
[----:B------:R0:W-:Y:S01]  /*806f0*/  @P6 STG.E.U16 desc[UR6][R24.64], R14 ;  /* 0x0000000e18006986 */ /* 0x0001e2000c101506 */
[----:B------:R-:W-:Y:S02]  /*80700*/  PRMT R0, R14, 0x7632, R0 ;  /* 0x000076320e007816 */ /* 0x000fe40000000000 */
        /* <DEDUP_REMOVED lines=8> */
[----:B----4-:R1:W-:Y:S01]  /*80790*/  @P3 STG.E.U16 desc[UR6][R24.64], R27 ;  /* 0x0000001b18003986 */ /* 0x0103e2000c101506 */
[----:B0-----:R-:W-:-:S03]  /*807a0*/  VIADD R0, R29, 0xc0 ;  /* 0x000000c01d007836 */ /* 0x001fc60000000000 */
[----:B------:R-:W2:Y:S01]  /*807b0*/  LDL.LU R14, [R1+0x1ed8] ;  /* 0x001ed800010e7983 */ /* 0x000ea20000300800 */
[----:B------:R-:W-:Y:S01]  /*807c0*/  VIADD R22, R29, 0xc1 ;  /* 0x000000c11d167836 */ /* 0x000fe20000000000 */
[----:B------:R-:W-:Y:S02]  /*807d0*/  ISETP.LT.AND P6, PT, R0, UR5, !P0 ;  /* 0x0000000500007c0c */ /* 0x000fe4000c7c1270 */
[C---:B-1----:R-:W-:Y:S01]  /*807e0*/  LEA R24, P3, R21.reuse, R3, 0x1 ;  /* 0x0000000315187211 */ /* 0x042fe200078608ff */
[----:B------:R-:W-:Y:S01]  /*807f0*/  VIADD R0, R21, UR4 ;  /* 0x0000000415007c36 */ /* 0x000fe20008000000 */
[----:B------:R-:W-:Y:S01]  /*80800*/  ULDC UR5, c[0x0][0x22c] ;  /* 0x00008b0000057ab9 */ /* 0x000fe20000000800 */
[----:B------:R-:W-:Y:S01]  /*80810*/  VIADD R26, R29, 0xc2 ;  /* 0x000000c21d1a7836 */ /* 0x000fe20000000000 */
[----:B------:R-:W-:Y:S01]  /*80820*/  LEA.HI.X.SX32 R25, R21, R20, 0x1, P3 ;  /* 0x0000001415197211 */ /* 0x000fe200018f0eff */
[----:B------:R-:W-:Y:S01]  /*80830*/  ULDC UR4, c[0x0][0x22c] ;  /* 0x00008b0000047ab9 */ /* 0x000fe20000000800 */
[----:B------:R-:W-:-:S02]  /*80840*/  PRMT R21, R27, 0x7632, R21 ;  /* 0x000076321b157816 */ /* 0x000fc40000000015 */
        /* <DEDUP_REMOVED lines=9> */
[----:B------:R-:W4:Y:S04]  /*808e0*/  LDL.LU R27, [R1+0x1a8] ;  /* 0x0001a800011b7983 */ /* 0x000f280000300800 */
[----:B---3--:R1:W-:Y:S01]  /*808f0*/  @P1 STG.E.U16 desc[UR6][R22.64], R28 ;  /* 0x0000001c16001986 */ /* 0x0083e2000c101506 */
[----:B0-----:R-:W-:-:S02]  /*80900*/  VIADD R21, R29, 0xc3 ;  /* 0x000000c31d157836 */ /* 0x001fc40000000000 */
[----:B------:R-:W-:-:S03]  /*80910*/  VIADD R24, R29, 0xc4 ;  /* 0x000000c41d187836 */ /* 0x000fc60000000000 */
[----:B------:R-:W-:Y:S01]  /*80920*/  ISETP.LT.AND P1, PT, R21, UR4, !P0 ;  /* 0x0000000415007c0c */ /* 0x000fe2000c721270 */
[----:B------:R-:W-:Y:S01]  /*80930*/  ULDC UR4, c[0x0][0x248] ;  /* 0x0000920000047ab9 */ /* 0x000fe20000000800 */
[-C--:B-1----:R-:W-:Y:S02]  /*80940*/  LEA R22, P3, R0, R3.reuse, 0x1 ;  /* 0x0000000300167211 */ /* 0x082fe400078608ff */
[----:B------:R-:W-:Y:S02]  /*80950*/  PRMT R21, R28, 0x7632, R21 ;  /* 0x000076321c157816 */ /* 0x000fe40000000015 */
[C---:B------:R-:W-:Y:S01]  /*80960*/  LEA.HI.X.SX32 R23, R0.reuse, R20, 0x1, P3 ;  /* 0x0000001400177211 */ /* 0x040fe200018f0eff */
[----:B------:R-:W-:Y:S01]  /*80970*/  VIADD R0, R0, UR4 ;  /* 0x0000000400007c36 */ /* 0x000fe20008000000 */
[----:B------:R-:W-:Y:S01]  /*80980*/  ULDC UR4, c[0x0][0x248] ;  /* 0x0000920000047ab9 */ /* 0x000fe20000000800 */
[----:B------:R-:W-:Y:S01]  /*80990*/  ISETP.LT.AND P3, PT, R24, UR5, !P0 ;  /* 0x0000000518007c0c */ /* 0x000fe2000c761270 */
[----:B------:R-:W-:Y:S01]  /*809a0*/  VIADD R26, R29, 0xc5 ;  /* 0x000000c51d1a7836 */ /* 0x000fe20000000000 */
[----:B------:R0:W-:Y:S01]  /*809b0*/  @P4 STG.E.U16 desc[UR6][R22.64], R21 ;  /* 0x0000001516004986 */ /* 0x0001e2000c101506 */
[----:B------:R-:W-:Y:S01]  /*809c0*/  LEA R24, P4, R0, R3, 0x1 ;  /* 0x0000000300187211 */ /* 0x000fe200078808ff */
[----:B------:R-:W-:-:S02]  /*809d0*/  ULDC UR5, c[0x0][0x22c] ;  /* 0x00008b0000057ab9 */ /* 0x000fc40000000800 */
[----:B------:R-:W3:Y:S01]  /*809e0*/  LDL.LU R28, [R1+0x1ac] ;  /* 0x0001ac00011c7983 */ /* 0x000ee20000300800 */
[C---:B------:R-:W-:Y:S01]  /*809f0*/  LEA.HI.X.SX32 R25, R0.reuse, R20, 0x1, P4 ;  /* 0x0000001400197211 */ /* 0x040fe200020f0eff */
[----:B0-----:R-:W-:Y:S01]  /*80a00*/  VIADD R23, R0, UR4 ;  /* 0x0000000400177c36 */ /* 0x001fe20008000000 */
[----:B------:R-:W-:-:S04]  /*80a10*/  ULDC UR4, c[0x0][0x248] ;  /* 0x0000920000047ab9 */ /* 0x000fc80000000800 */
[CC--:B------:R-:W-:Y:S01]  /*80a20*/  LEA R22, P4, R23.reuse, R3.reuse, 0x1 ;  /* 0x0000000317167211 */ /* 0x0c0fe200078808ff */
[----:B------:R-:W-:Y:S01]  /*80a30*/  VIADD R21, R23, UR4 ;  /* 0x0000000417157c36 */ /* 0x000fe20008000000 */
[----:B------:R-:W-:Y:S01]  /*80a40*/  PRMT R0, R15, 0x7632, R0 ;  /* 0x000076320f007816 */ /* 0x000fe20000000000 */
[----:B------:R0:W-:Y:S01]  /*80a50*/  @P6 STG.E.U16 desc[UR6][R24.64], R15 ;  /* 0x0000000f18006986 */ /* 0x0001e2000c101506 */
[----:B------:R-:W-:Y:S01]  /*80a60*/  LEA.HI.X.SX32 R23, R23, R20, 0x1, P4 ;  /* 0x0000001417177211 */ /* 0x000fe200020f0eff */
[----:B------:R-:W-:Y:S01]  /*80a70*/  ULDC UR4, c[0x0][0x248] ;  /* 0x0000920000047ab9 */ /* 0x000fe20000000800 */
[----:B------:R-:W-:Y:S01]  /*80a80*/  ISETP.LT.AND P4, PT, R26, UR5, !P0 ;  /* 0x000000051a007c0c */ /* 0x000fe2000c781270 */
[----:B------:R-:W-:Y:S01]  /*80a90*/  ULDC UR5, c[0x0][0x22c] ;  /* 0x00008b0000057ab9 */ /* 0x000fe20000000800 */
[----:B0-----:R-:W2:Y:S04]  /*80aa0*/  LDL.LU R15, [R1+0x1ed4] ;  /* 0x001ed400010f7983 */ /* 0x001ea80000300800 */
[----:B------:R-:W4:Y:S01]  /*80ab0*/  LDL.LU R26, [R1+0x1a4] ;  /* 0x0001a400011a7983 */ /* 0x000f220000300800 */
[----:B------:R-:W-:-:S04]  /*80ac0*/  LEA R24, P6, R21, R3, 0x1 ;  /* 0x0000000315187211 */ /* 0x000fc800078c08ff */
[C---:B------:R-:W-:Y:S01]  /*80ad0*/  LEA.HI.X.SX32 R25, R21.reuse, R20, 0x1, P6 ;  /* 0x0000001415197211 */ /* 0x040fe200030f0eff */
[----:B------:R-:W-:Y:S01]  /*80ae0*/  VIADD R21, R21, UR4 ;  /* 0x0000000415157c36 */ /* 0x000fe20008000000 */
[----:B------:R0:W-:Y:S01]  /*80af0*/  @P5 STG.E.U16 desc[UR6][R22.64], R0 ;  /* 0x0000000016005986 */ /* 0x0001e2000c101506 */
[----:B------:R-:W-:Y:S01]  /*80b00*/  ULDC UR4, c[0x0][0x248] ;  /* 0x0000920000047ab9 */ /* 0x000fe20000000800 */
[----:B0-----:R-:W-:-:S05]  /*80b10*/  VIADD R0, R29, 0xc6 ;  /* 0x000000c61d007836 */ /* 0x001fca0000000000 */
        /* <DEDUP_REMOVED lines=8> */
[C---:B0-----:R-:W-:Y:S02]  /*80ba0*/  VIADD R24, R29.reuse, 0xc7 ;  /* 0x000000c71d187836 */ /* 0x041fe40000000000 */
[----:B------:R-:W-:Y:S02]  /*80bb0*/  VIADD R26, R29, 0xc8 ;  /* 0x000000c81d1a7836 */ /* 0x000fe40000000000 */
[----:B------:R0:W-:Y:S01]  /*80bc0*/  @P1 STG.E.U16 desc[UR6][R22.64], R21 ;  /* 0x0000001516001986 */ /* 0x0001e2000c101506 */
[----:B------:R-:W-:Y:S01]  /*80bd0*/  ISETP.LT.AND P2, PT, R24, UR5, !P0 ;  /* 0x0000000518007c0c */ /* 0x000fe2000c741270 */
[----:B------:R-:W-:Y:S01]  /*80be0*/  ULDC UR5, c[0x0][0x22c] ;  /* 0x00008b0000057ab9 */ /* 0x000fe20000000800 */
[----:B------:R-:W-:-:S02]  /*80bf0*/  LEA R24, P6, R0, R3, 0x1 ;  /* 0x0000000300187211 */ /* 0x000fc400078c08ff */
[----:B------:R-:W-:Y:S01]  /*80c00*/  ISETP.LT.AND P1, PT, R26, UR4, !P0 ;  /* 0x000000041a007c0c */ /* 0x000fe2000c721270 */
[----:B------:R-:W-:Y:S01]  /*80c10*/  ULDC UR4, c[0x0][0x248] ;  /* 0x0000920000047ab9 */ /* 0x000fe20000000800 */
[C---:B------:R-:W-:Y:S01]  /*80c20*/  LEA.HI.X.SX32 R25, R0.reuse, R20, 0x1, P6 ;  /* 0x0000001400197211 */ /* 0x040fe200030f0eff */
[----:B------:R-:W-:Y:S01]  /*80c30*/  VIADD R0, R0, UR4 ;  /* 0x0000000400007c36 */ /* 0x000fe20008000000 */
[----:B------:R-:W-:Y:S01]  /*80c40*/  ULDC UR4, c[0x0][0x22c] ;  /* 0x00008b0000047ab9 */ /* 0x000fe20000000800 */
[----:B0-----:R-:W-:Y:S02]  /*80c50*/  VIADD R21, R29, 0xc9 ;  /* 0x000000c91d157836 */ /* 0x001fe40000000000 */
[----:B------:R0:W-:Y:S01]  /*80c60*/  @P3 STG.E.U16 desc[UR6][R24.64], R27 ;  /* 0x0000001b18003986 */ /* 0x0001e2000c101506 */
[----:B------:R-:W-:Y:S02]  /*80c70*/  LEA R22, P6, R0, R3, 0x1 ;  /* 0x0000000300167211 */ /* 0x000fe400078c08ff */
[----:B------:R-:W-:Y:S01]  /*80c80*/  ISETP.LT.AND P3, PT, R21, UR4, !P0 ;  /* 0x0000000415007c0c */ /* 0x000fe2000c761270 */
[----:B------:R-:W-:Y:S01]  /*80c90*/  ULDC UR4, c[0x0][0x248] ;  /* 0x0000920000047ab9 */ /* 0x000fe20000000800 */
[----:B------:R-:W-:-:S02]  /*80ca0*/  PRMT R21, R27, 0x7632, R21 ;  /* 0x000076321b157816 */ /* 0x000fc40000000015 */
[C---:B------:R-:W-:Y:S01]  /*80cb0*/  LEA.HI.X.SX32 R23, R0.reuse, R20, 0x1, P6 ;  /* 0x0000001400177211 */ /* 0x040fe200030f0eff */
[----:B------:R-:W-:Y:S01]  /*80cc0*/  VIADD R0, R0, UR4 ;  /* 0x0000000400007c36 */ /* 0x000fe20008000000 */
[----:B------:R-:W-:Y:S01]  /*80cd0*/  ULDC UR4, c[0x0][0x248] ;  /* 0x0000920000047ab9 */ /* 0x000fe20000000800 */
[----:B0-----:R-:W-:Y:S02]  /*80ce0*/  VIADD R24, R29, 0xca ;  /* 0x000000ca1d187836 */ /* 0x001fe40000000000 */
[----:B------:R0:W-:Y:S01]  /*80cf0*/  @P4 STG.E.U16 desc[UR6][R22.64], R21 ;  /* 0x0000001516004986 */ /* 0x0001e2000c101506 */
[----:B------:R-:W-:Y:S01]  /*80d00*/  VIADD R25, R0, UR4 ;  /* 0x0000000400197c36 */ /* 0x000fe20008000000 */
[----:B------:R-:W-:Y:S01]  /*80d10*/  ULDC UR4, c[0x0][0x22c] ;  /* 0x00008b0000047ab9 */ /* 0x000fe20000000800 */
[----:B------:R-:W-:Y:S01]  /*80d20*/  ISETP.LT.AND P6, PT, R24, UR5, !P0 ;  /* 0x0000000518007c0c */ /* 0x000fe2000c7c1270 */
[----:B------:R-:W-:Y:S01]  /*80d30*/  ULDC UR5, c[0x0][0x248] ;  /* 0x0000920000057ab9 */ /* 0x000fe20000000800 */
[----:B0-----:R-:W-:-:S04]  /*80d40*/  LEA R22, P4, R0, R3, 0x1 ;  /* 0x0000000300167211 */ /* 0x001fc800078808ff */
[-C--:B------:R-:W-:Y:S02]  /*80d50*/  LEA.HI.X.SX32 R23, R0, R20.reuse, 0x1, P4 ;  /* 0x0000001400177211 */ /* 0x080fe400020f0eff */
[C---:B------:R-:W-:Y:S01]  /*80d60*/  LEA R24, P4, R25.reuse, R3, 0x1 ;  /* 0x0000000319187211 */ /* 0x040fe200078808ff */
[C---:B------:R-:W-:Y:S01]  /*80d70*/  VIADD R21, R25.reuse, UR5 ;  /* 0x0000000519157c36 */ /* 0x040fe20008000000 */
[----:B---3--:R-:W-:Y:S01]  /*80d80*/  PRMT R0, R28, 0x7632, R0 ;  /* 0x000076321c007816 */ /* 0x008fe20000000000 */
[----:B------:R0:W-:Y:S01]  /*80d90*/  @P5 STG.E.U16 desc[UR6][R22.64], R28 ;  /* 0x0000001c16005986 */ /* 0x0001e2000c101506 */
[----:B------:R-:W-:Y:S01]  /*80da0*/  LEA.HI.X.SX32 R25, R25, R20, 0x1, P4 ;  /* 0x0000001419197211 */ /* 0x000fe200020f0eff */
[----:B------:R-:W-:Y:S01]  /*80db0*/  VIADD R26, R29, 0xcb ;  /* 0x000000cb1d1a7836 */ /* 0x000fe20000000000 */
[----:B------:R-:W-:-:S03]  /*80dc0*/  ULDC UR5, c[0x0][0x22c] ;  /* 0x00008b0000057ab9 */ /* 0x000fc60000000800 */
[----:B------:R1:W-:Y:S04]  /*80dd0*/  @P2 STG.E.U16 desc[UR6][R24.64], R0 ;  /* 0x0000000018002986 */ /* 0x0003e8000c101506 */
[----:B0-----:R-:W3:Y:S04]  /*80de0*/  LDL.LU R28, [R1+0x1b4] ;  /* 0x0001b400011c7983 */ /* 0x001ee80000300800 */
[----:B------:R-:W4:Y:S04]  /*80df0*/  LDL.LU R27, [R1+0x1b8] ;  /* 0x0001b800011b7983 */ /* 0x000f280000300800 */
[----:B-1----:R-:W2:Y:S01]  /*80e00*/  LDL.LU R24, [R1+0x1b0] ;  /* 0x0001b00001187983 */ /* 0x002ea20000300800 */
[----:B------:R-:W-:Y:S01]  /*80e10*/  ISETP.LT.AND P5, PT, R26, UR4, !P0 ;  /* 0x000000041a007c0c */ /* 0x000fe2000c7a1270 */
[----:B------:R-:W-:Y:S01]  /*80e20*/  VIADD R26, R29, 0xcc ;  /* 0x000000cc1d1a7836 */ /* 0x000fe20000000000 */
[----:B------:R-:W-:Y:S01]  /*80e30*/  LEA R22, P4, R21, R3, 0x1 ;  /* 0x0000000315167211 */ /* 0x000fe200078808ff */
[----:B------:R-:W-:-:S03]  /*80e40*/  ULDC UR4, c[0x0][0x22c] ;  /* 0x00008b0000047ab9 */ /* 0x000fc60000000800 */
[C---:B------:R-:W-:Y:S02]  /*80e50*/  LEA.HI.X.SX32 R23, R21.reuse, R20, 0x1, P4 ;  /* 0x0000001415177211 */ /* 0x040fe400020f0eff */
[----:B------:R-:W-:Y:S01]  /*80e60*/  ISETP.LT.AND P4, PT, R26, UR4, !P0 ;  /* 0x000000041a007c0c */ /* 0x000fe2000c781270 */
[----:B------:R-:W-:Y:S02]  /*80e70*/  ULDC UR4, c[0x0][0x248] ;  /* 0x0000920000047ab9 */ /* 0x000fe40000000800 */
[----:B------:R-:W-:Y:S01]  /*80e80*/  VIADD R21, R21, UR4 ;  /* 0x0000000415157c36 */ /* 0x000fe20008000000 */
[----:B------:R-:W-:Y:S01]  /*80e90*/  ULDC UR4, c[0x0][0x22c] ;  /* 0x00008b0000047ab9 */ /* 0x000fe20000000800 */
[----:B------:R-:W-:-:S05]  /*80ea0*/  VIADD R0, R29, 0xcd ;  /* 0x000000cd1d007836 */ /* 0x000fca0000000000 */
[----:B------:R-:W-:Y:S01]  /*80eb0*/  ISETP.LT.AND P2, PT, R0, UR4, !P0 ;  /* 0x0000000400007c0c */ /* 0x000fe2000c741270 */
[----:B------:R-:W-:Y:S01]  /*80ec0*/  ULDC UR4, c[0x0][0x248] ;  /* 0x0000920000047ab9 */ /* 0x000fe20000000800 */
[----:B------:R-:W-:Y:S01]  /*80ed0*/  VIADD R0, R29, 0xce ;  /* 0x000000ce1d007836 */ /* 0x000fe20000000000 */
[----:B--2---:R0:W-:Y:S01]  /*80ee0*/  @P1 STG.E.U16 desc[UR6][R22.64], R24 ;  /* 0x0000001816001986 */ /* 0x0041e2000c101506 */
[----:B------:R-:W-:Y:S02]  /*80ef0*/  PRMT R25, R24, 0x7632, R25 ;  /* 0x0000763218197816 */ /* 0x000fe40000000019 */
[----:B0-----:R-:W-:-:S04]  /*80f00*/  LEA R22, P1, R21, R3, 0x1 ;  /* 0x0000000315167211 */ /* 0x001fc800078208ff */
[CC--:B------:R-:W-:Y:S01]  /*80f10*/  LEA.HI.X.SX32 R23, R21.reuse, R20.reuse, 0x1, P1 ;  /* 0x0000001415177211 */ /* 0x0c0fe200008f0eff */
[----:B------:R-:W-:Y:S01]  /*80f20*/  VIADD R21, R21, UR4 ;  /* 0x0000000415157c36 */ /* 0x000fe20008000000 */
[----:B------:R-:W-:Y:S01]  /*80f30*/  ISETP.LT.AND P1, PT, R0, UR5, !P0 ;  /* 0x0000000500007c0c */ /* 0x000fe2000c721270 */
[----:B------:R-:W-:Y:S02]  /*80f40*/  ULDC UR4, c[0x0][0x248] ;  /* 0x0000920000047ab9 */ /* 0x000fe40000000800 */
[----:B------:R0:W-:Y:S01]  /*80f50*/  @P3 STG.E.U16 desc[UR6][R22.64], R25 ;  /* 0x0000001916003986 */ /* 0x0001e2000c101506 */
[----:B------:R-:W-:Y:S01]  /*80f60*/  LEA R24, P3, R21, R3, 0x1 ;  /* 0x0000000315187211 */ /* 0x000fe200078608ff */
[----:B------:R-:W-:Y:S01]  /*80f70*/  VIADD R26, R29, 0xcf ;  /* 0x000000cf1d1a7836 */ /* 0x000fe20000000000 */
[----:B---3--:R-:W-:Y:S01]  /*80f80*/  PRMT R0, R28, 0x7632, R0 ;  /* 0x000076321c007816 */ /* 0x008fe20000000000 */
[----:B------:R-:W-:Y:S01]  /*80f90*/  ULDC UR5, c[0x0][0x22c] ;  /* 0x00008b0000057ab9 */ /* 0x000fe20000000800 */
[----:B0-----:R-:W-:-:S05]  /*80fa0*/  LEA.HI.X.SX32 R25, R21, R20, 0x1, P3 ;  /* 0x0000001415197211 */ /* 0x001fca00018f0eff */
[----:B------:R0:W-:Y:S04]  /*80fb0*/  @P6 STG.E.U16 desc[UR6][R24.64], R28 ;  /* 0x0000001c18006986 */ /* 0x0001e8000c101506 */
[----:B0-----:R-:W2:Y:S01]  /*80fc0*/  LDL.LU R28, [R1+0x1ed0] ;  /* 0x001ed000011c7983 */ /* 0x001ea20000300800 */
[----:B------:R-:W-:Y:S01]  /*80fd0*/  VIADD R23, R21, UR4 ;  /* 0x0000000415177c36 */ /* 0x000fe20008000000 */
[----:B------:R-:W-:-:S03]  /*80fe0*/  ULDC UR4, c[0x0][0x248] ;  /* 0x0000920000047ab9 */ /* 0x000fc60000000800 */
[C---:B------:R-:W-:Y:S01]  /*80ff0*/  VIADD R21, R23.reuse, UR4 ;  /* 0x0000000417157c36 */ /* 0x040fe20008000000 */
[----:B------:R-:W-:Y:S01]  /*81000*/  LEA R22, P3, R23, R3, 0x1 ;  /* 0x0000000317167211 */ /* 0x000fe200078608ff */
[----:B------:R-:W-:-:S03]  /*81010*/  ULDC UR4, c[0x0][0x248] ;  /* 0x0000920000047ab9 */ /* 0x000fc60000000800 */
[-C--:B------:R-:W-:Y:S02]  /*81020*/  LEA R24, P6, R21, R3.reuse, 0x1 ;  /* 0x0000000315187211 */ /* 0x080fe400078c08ff */
[-C--:B------:R-:W-:Y:S02]  /*81030*/  LEA.HI.X.SX32 R23, R23, R20.reuse, 0x1, P3 ;  /* 0x0000001417177211 */ /* 0x080fe400018f0eff */
[CC--:B------:R-:W-:Y:S01]  /*81040*/  LEA.HI.X.SX32 R25, R21.reuse, R20.reuse, 0x1, P6 ;  /* 0x0000001415197211 */ /* 0x0c0fe200030f0eff */
[----:B------:R-:W-:Y:S01]  /*81050*/  VIADD R21, R21, UR4 ;  /* 0x0000000415157c36 */ /* 0x000fe20008000000 */
[----:B------:R-:W-:Y:S01]  /*81060*/  ISETP.LT.AND P3, PT, R26, UR5, !P0 ;  /* 0x000000051a007c0c */ /* 0x000fe2000c761270 */
[----:B------:R0:W-:Y:S01]  /*81070*/  @P5 STG.E.U16 desc[UR6][R22.64], R0 ;  /* 0x0000000016005986 */ /* 0x0001e2000c101506 */
[C---:B------:R-:W-:Y:S01]  /*81080*/  VIADD R26, R29.reuse, 0xd0 ;  /* 0x000000d01d1a7836 */ /* 0x040fe20000000000 */
[----:B------:R-:W-:Y:S01]  /*81090*/  ULDC UR4, c[0x0][0x248] ;  /* 0x0000920000047ab9 */ /* 0x000fe20000000800 */
[----:B------:R-:W-:Y:S01]  /*810a0*/  ULDC UR5, c[0x0][0x22c] ;  /* 0x00008b0000057ab9 */ /* 0x000fe20000000800 */
[----:B----4-:R1:W-:Y:S02]  /*810b0*/  @P4 STG.E.U16 desc[UR6][R24.64], R27 ;  /* 0x0000001b18004986 */ /* 0x0103e4000c101506 */
[----:B------:R-:W-:Y:S01]  /*810c0*/  ISETP.LT.AND P6, PT, R26, UR5, !P0 ;  /* 0x000000051a007c0c */ /* 0x000fe2000c7c1270 */
[----:B------:R-:W-:Y:S01]  /*810d0*/  ULDC UR5, c[0x0][0x22c] ;  /* 0x00008b0000057ab9 */ /* 0x000fe20000000800 */
[----:B0-----:R-:W-:Y:S01]  /*810e0*/  VIADD R22, R29, 0xd1 ;  /* 0x000000d11d167836 */ /* 0x001fe20000000000 */
[CC--:B-1----:R-:W-:Y:S01]  /*810f0*/  LEA R24, P4, R21.reuse, R3.reuse, 0x1 ;  /* 0x0000000315187211 */ /* 0x0c2fe200078808ff */
[----:B------:R-:W-:Y:S01]  /*81100*/  VIADD R0, R21, UR4 ;  /* 0x0000000415007c36 */ /* 0x000fe20008000000 */
[----:B------:R-:W-:Y:S01]  /*81110*/  PRMT R23, R27, 0x7632, R23 ;  /* 0x000076321b177816 */ /* 0x000fe20000000017 */
[----:B------:R-:W-:Y:S01]  /*81120*/  ULDC UR4, c[0x0][0x22c] ;  /* 0x00008b0000047ab9 */ /* 0x000fe20000000800 */
[-C--:B------:R-:W-:Y:S01]  /*81130*/  LEA.HI.X.SX32 R25, R21, R20.reuse, 0x1, P4 ;  /* 0x0000001415197211 */ /* 0x080fe200020f0eff */
[----:B------:R-:W-:Y:S01]  /*81140*/  VIADD R21, R29, 0xd2 ;  /* 0x000000d21d157836 */ /* 0x000fe20000000000 */
[----:B------:R-:W-:Y:S01]  /*81150*/  ISETP.LT.AND P5, PT, R22, UR5, !P0 ;  /* 0x0000000516007c0c */ /* 0x000fe2000c7a1270 */
[----:B------:R-:W-:Y:S01]  /*81160*/  ULDC UR5, c[0x0][0x22c] ;  /* 0x00008b0000057ab9 */ /* 0x000fe20000000800 */
[C---:B------:R-:W-:Y:S01]  /*81170*/  LEA R22, P4, R0.reuse, R3, 0x1 ;  /* 0x0000000300167211 */ /* 0x040fe200078808ff */
[----:B------:R0:W-:Y:S01]  /*81180*/  @P2 STG.E.U16 desc[UR6][R24.64], R23 ;  /* 0x0000001718002986 */ /* 0x0001e2000c101506 */
[----:B------:R-:W-:Y:S01]  /*81190*/  ISETP.LT.AND P2, PT, R21, UR4, !P0 ;  /* 0x0000000415007c0c */ /* 0x000fe2000c741270 */
[----:B------:R-:W-:Y:S01]  /*811a0*/  ULDC UR4, c[0x0][0x248] ;  /* 0x0000920000047ab9 */ /* 0x000fe20000000800 */
[----:B------:R-:W-:Y:S01]  /*811b0*/  VIADD R21, R29, 0xd3 ;  /* 0x000000d31d157836 */ /* 0x000fe20000000000 */
[C---:B0-----:R-:W-:Y:S01]  /*811c0*/  LEA.HI.X.SX32 R23, R0.reuse, R20, 0x1, P4 ;  /* 0x0000001400177211 */ /* 0x041fe200020f0eff */
[----:B------:R-:W-:Y:S01]  /*811d0*/  VIADD R0, R0, UR4 ;  /* 0x0000000400007c36 */ /* 0x000fe20008000000 */
[----:B------:R-:W-:-:S04]  /*811e0*/  ULDC UR4, c[0x0][0x22c] ;  /* 0x00008b0000047ab9 */ /* 0x000fc80000000800 */
[----:B------:R-:W-:-:S04]  /*811f0*/  LEA R26, P4, R0, R3, 0x1 ;  /* 0x00000003001a7211 */ /* 0x000fc800078808ff */
[-C--:B------:R-:W-:Y:S01]  /*81200*/  LEA.HI.X.SX32 R27, R0, R20.reuse, 0x1, P4 ;  /* 0x00000014001b7211 */ /* 0x080fe200020f0eff */
[----:B--2---:R0:W-:Y:S01]  /*81210*/  @P1 STG.E.U16 desc[UR6][R22.64], R28 ;  /* 0x0000001c16001986 */ /* 0x0041e2000c101506 */
[----:B------:R-:W-:Y:S01]  /*81220*/  ISETP.LT.AND P1, PT, R21, UR4, !P0 ;  /* 0x0000000415007c0c */ /* 0x000fe2000c721270 */
[----:B------:R-:W-:Y:S01]  /*81230*/  ULDC UR4, c[0x0][0x248] ;  /* 0x0000920000047ab9 */ /* 0x000fe20000000800 */
[----:B------:R-:W-:Y:S01]  /*81240*/  PRMT R25, R28, 0x7632, R25 ;  /* 0x000076321c197816 */ /* 0x000fe20000000019 */
[----:B------:R-:W-:Y:S01]  /*81250*/  VIADD R0, R0, UR4 ;  /* 0x0000000400007c36 */ /* 0x000fe20008000000 */
[----:B------:R-:W-:Y:S01]  /*81260*/  ULDC UR4, c[0x0][0x248] ;  /* 0x0000920000047ab9 */ /* 0x000fe20000000800 */
[----:B------:R-:W-:Y:S02]  /*81270*/  VIADD R21, R29, 0xd4 ;  /* 0x000000d41d157836 */ /* 0x000fe40000000000 */
[----:B------:R1:W-:Y:S01]  /*81280*/  @P3 STG.E.U16 desc[UR6][R26.64], R25 ;  /* 0x000000191a003986 */ /* 0x0003e2000c101506 */
[C---:B------:R-:W-:Y:S01]  /*81290*/  LEA R24, P3, R0.reuse, R3, 0x1 ;  /* 0x0000000300187211 */ /* 0x040fe200078608ff */
[C---:B0-----:R-:W-:Y:S01]  /*812a0*/  VIADD R23, R0.reuse, UR4 ;  /* 0x0000000400177c36 */ /* 0x041fe20008000000 */
[----:B------:R-:W-:Y:S01]  /*812b0*/  ULDC UR4, c[0x0][0x248] ;  /* 0x0000920000047ab9 */ /* 0x000fe20000000800 */
[----:B------:R-:W-:Y:S01]  /*812c0*/  ISETP.LT.AND P4, PT, R21, UR5, !P0 ;  /* 0x0000000515007c0c */ /* 0x000fe2000c781270 */
[----:B------:R-:W-:Y:S01]  /*812d0*/  VIADD R28, R29, 0xd5 ;  /* 0x000000d51d1c7836 */ /* 0x000fe20000000000 */
[----:B------:R-:W-:Y:S01]  /*812e0*/  ULDC UR5, c[0x0][0x22c] ;  /* 0x00008b0000057ab9 */ /* 0x000fe20000000800 */
[----:B------:R-:W-:Y:S01]  /*812f0*/  VIADD R21, R23, UR4 ;  /* 0x0000000417157c36 */ /* 0x000fe20008000000 */
[----:B------:R-:W-:Y:S01]  /*81300*/  ULDC UR4, c[0x0][0x248] ;  /* 0x0000920000047ab9 */ /* 0x000fe20000000800 */
[----:B-1----:R-:W-:-:S02]  /*81310*/  LEA.HI.X.SX32 R25, R0, R20, 0x1, P3 ;  /* 0x0000001400197211 */ /* 0x002fc400018f0eff */
[----:B------:R-:W-:-:S03]  /*81320*/  LEA R22, P3, R23, R3, 0x1 ;  /* 0x0000000317167211 */ /* 0x000fc600078608ff */
[----:B------:R0:W-:Y:S01]  /*81330*/  @P6 STG.E.U16 desc[UR6][R24.64], R12 ;  /* 0x0000000c18006986 */ /* 0x0001e2000c101506 */
[-C--:B------:R-:W-:Y:S02]  /*81340*/  LEA R26, P6, R21, R3.reuse, 0x1 ;  /* 0x00000003151a7211 */ /* 0x080fe400078c08ff */
[----:B------:R-:W-:Y:S02]  /*81350*/  PRMT R0, R12, 0x7632, R0 ;  /* 0x000076320c007816 */ /* 0x000fe40000000000 */
[-C--:B------:R-:W-:Y:S02]  /*81360*/  LEA.HI.X.SX32 R23, R23, R20.reuse, 0x1, P3 ;  /* 0x0000001417177211 */ /* 0x080fe400018f0eff */
[C---:B------:R-:W-:Y:S01]  /*81370*/  LEA.HI.X.SX32 R27, R21.reuse, R20, 0x1, P6 ;  /* 0x00000014151b7211 */ /* 0x040fe200030f0eff */
[----:B------:R-:W-:Y:S01]  /*81380*/  VIADD R21, R21, UR4 ;  /* 0x0000000415157c36 */ /* 0x000fe20008000000 */
[----:B------:R-:W-:Y:S01]  /*81390*/  ISETP.LT.AND P3, PT, R28, UR5, !P0 ;  /* 0x000000051c007c0c */ /* 0x000fe2000c761270 */
[C---:B------:R-:W-:Y:S01]  /*813a0*/  VIADD R28, R29.reuse, 0xd6 ;  /* 0x000000d61d1c7836 */ /* 0x040fe20000000000 */
[----:B------:R1:W-:Y:S01]  /*813b0*/  @P5 STG.E.U16 desc[UR6][R22.64], R0 ;  /* 0x0000000016005986 */ /* 0x0003e2000c101506 */
[----:B------:R-:W-:Y:S01]  /*813c0*/  ULDC UR5, c[0x0][0x22c] ;  /* 0x00008b0000057ab9 */ /* 0x000fe20000000800 */
[----:B0-----:R-:W-:Y:S01]  /*813d0*/  VIADD R12, R29, 0xd7 ;  /* 0x000000d71d0c7836 */ /* 0x001fe20000000000 */
[----:B------:R-:W-:Y:S01]  /*813e0*/  ULDC UR4, c[0x0][0x248] ;  /* 0x0000920000047ab9 */ /* 0x000fe20000000800 */
[----:B------:R0:W-:Y:S01]  /*813f0*/  @P2 STG.E.U16 desc[UR6][R26.64], R13 ;  /* 0x0000000d1a002986 */ /* 0x0001e2000c101506 */
[----:B------:R-:W-:-:S02]  /*81400*/  LEA R24, P2, R21, R3, 0x1 ;  /* 0x0000000315187211 */ /* 0x000fc400078408ff */
[----:B------:R-:W-:Y:S01]  /*81410*/  ISETP.LT.AND P5, PT, R28, UR5, !P0 ;  /* 0x000000051c007c0c */ /* 0x000fe2000c7a1270 */
[----:B------:R-:W-:Y:S01]  /*81420*/  ULDC UR5, c[0x0][0x22c] ;  /* 0x00008b0000057ab9 */ /* 0x000fe20000000800 */
[CC--:B------:R-:W-:Y:S02]  /*81430*/  LEA.HI.X.SX32 R25, R21.reuse, R20.reuse, 0x1, P2 ;  /* 0x0000001415197211 */ /* 0x0c0fe400010f0eff */
[----:B------:R-:W-:Y:S01]  /*81440*/  ISETP.LT.AND P2, PT, R12, UR5, !P0 ;  /* 0x000000050c007c0c */ /* 0x000fe2000c741270 */
[----:B-1----:R-:W-:Y:S01]  /*81450*/  VIADD R0, R21, UR4 ;  /* 0x0000000415007c36 */ /* 0x002fe20008000000 */
[----:B------:R-:W-:Y:S01]  /*81460*/  PRMT R21, R13, 0x7632, R21 ;  /* 0x000076320d157816 */ /* 0x000fe20000000015 */
[C---:B------:R-:W-:Y:S01]  /*81470*/  VIADD R12, R29.reuse, 0xd8 ;  /* 0x000000d81d0c7836 */ /* 0x040fe20000000000 */
[----:B------:R-:W-:Y:S01]  /*81480*/  ULDC UR4, c[0x0][0x22c] ;  /* 0x00008b0000047ab9 */ /* 0x000fe20000000800 */
[----:B------:R-:W-:Y:S01]  /*81490*/  ULDC UR5, c[0x0][0x22c] ;  /* 0x00008b0000057ab9 */ /* 0x000fe20000000800 */
[----:B------:R-:W-:Y:S01]  /*814a0*/  LEA R22, P6, R0, R3, 0x1 ;  /* 0x0000000300167211 */ /* 0x000fe200078c08ff */
[----:B------:R-:W-:Y:S01]  /*814b0*/  @P1 STG.E.U16 desc[UR6][R24.64], R21 ;  /* 0x0000001518001986 */ /* 0x000fe2000c101506 */
[----:B------:R-:W-:Y:S01]  /*814c0*/  ISETP.LT.AND P1, PT, R12, UR4, !P0 ;  /* 0x000000040c007c0c */ /* 0x000fe2000c721270 */
[----:B------:R-:W-:Y:S01]  /*814d0*/  ULDC UR4, c[0x0][0x248] ;  /* 0x0000920000047ab9 */ /* 0x000fe20000000800 */
[C---:B------:R-:W-:Y:S01]  /*814e0*/  LEA.HI.X.SX32 R23, R0.reuse, R20, 0x1, P6 ;  /* 0x0000001400177211 */ /* 0x040fe200030f0eff */
[----:B------:R-:W-:Y:S01]  /*814f0*/  VIADD R0, R0, UR4 ;  /* 0x0000000400007c36 */ /* 0x000fe20008000000 */
[----:B------:R-:W-:Y:S01]  /*81500*/  ULDC UR4, c[0x0][0x22c] ;  /* 0x00008b0000047ab9 */ /* 0x000fe20000000800 */
[----:B------:R-:W-:-:S02]  /*81510*/  VIADD R12, R29, 0xd9 ;  /* 0x000000d91d0c7836 */ /* 0x000fc40000000000 */
[----:B------:R1:W-:Y:S01]  /*81520*/  @P4 STG.E.U16 desc[UR6][R22.64], R14 ;  /* 0x0000000e16004986 */ /* 0x0003e2000c101506 */
[-C--:B0-----:R-:W-:Y:S02]  /*81530*/  LEA R26, P6, R0, R3.reuse, 0x1 ;  /* 0x00000003001a7211 */ /* 0x081fe400078c08ff */
[----:B------:R-:W-:Y:S01]  /*81540*/  ISETP.LT.AND P4, PT, R12, UR4, !P0 ;  /* 0x000000040c007c0c */ /* 0x000fe2000c781270 */
[----:B------:R-:W-:Y:S01]  /*81550*/  ULDC UR4, c[0x0][0x248] ;  /* 0x0000920000047ab9 */ /* 0x000fe20000000800 */
[----:B------:R-:W-:Y:S01]  /*81560*/  PRMT R13, R14, 0x7632, R13 ;  /* 0x000076320e0d7816 */ /* 0x000fe2000000000d */
[C---:B------:R-:W-:Y:S01]  /*81570*/  VIADD R12, R29.reuse, 0xda ;  /* 0x000000da1d0c7836 */ /* 0x040fe20000000000 */
[CC--:B------:R-:W-:Y:S01]  /*81580*/  LEA.HI.X.SX32 R27, R0.reuse, R20.reuse, 0x1, P6 ;  /* 0x00000014001b7211 */ /* 0x0c0fe200030f0eff */
[----:B------:R-:W-:Y:S01]  /*81590*/  VIADD R0, R0, UR4 ;  /* 0x0000000400007c36 */ /* 0x000fe20008000000 */
[----:B------:R-:W-:Y:S02]  /*815a0*/  ULDC UR4, c[0x0][0x248] ;  /* 0x0000920000047ab9 */ /* 0x000fe40000000800 */
[----:B------:R-:W-:Y:S01]  /*815b0*/  ISETP.LT.AND P6, PT, R12, UR5, !P0 ;  /* 0x000000050c007c0c */ /* 0x000fe2000c7c1270 */
[----:B------:R0:W-:Y:S01]  /*815c0*/  @P3 STG.E.U16 desc[UR6][R26.64], R13 ;  /* 0x0000000d1a003986 */ /* 0x0001e2000c101506 */
[CC--:B------:R-:W-:Y:S01]  /*815d0*/  LEA R12, P3, R0.reuse, R3.reuse, 0x1 ;  /* 0x00000003000c7211 */ /* 0x0c0fe200078608ff */
[C---:B-1----:R-:W-:Y:S01]  /*815e0*/  VIADD R14, R0.reuse, UR4 ;  /* 0x00000004000e7c36 */ /* 0x042fe20008000000 */
[----:B------:R-:W-:Y:S01]  /*815f0*/  ULDC UR5, c[0x0][0x248] ;  /* 0x0000920000057ab9 */ /* 0x000fe20000000800 */
[----:B------:R-:W-:Y:S01]  /*81600*/  VIADD R21, R29, 0xdb ;  /* 0x000000db1d157836 */ /* 0x000fe20000000000 */
[----:B------:R-:W-:Y:S01]  /*81610*/  PRMT R25, R15, 0x7632, R25 ;  /* 0x000076320f197816 */ /* 0x000fe20000000019 */
[----:B------:R-:W-:Y:S01]  /*81620*/  ULDC UR4, c[0x0][0x22c] ;  /* 0x00008b0000047ab9 */ /* 0x000fe20000000800 */
[----:B0-----:R-:W-:Y:S01]  /*81630*/  LEA.HI.X.SX32 R13, R0, R20, 0x1, P3 ;  /* 0x00000014000d7211 */ /* 0x001fe200018f0eff */
[C---:B------:R-:W-:Y:S01]  /*81640*/  VIADD R0, R14.reuse, UR5 ;  /* 0x000000050e007c36 */ /* 0x040fe20008000000 */
[----:B------:R-:W-:Y:S01]  /*81650*/  LEA R22, P3, R14, R3, 0x1 ;  /* 0x000000030e167211 */ /* 0x000fe200078608ff */
[----:B------:R-:W-:-:S03]  /*81660*/  ULDC UR5, c[0x0][0x22c] ;  /* 0x00008b0000057ab9 */ /* 0x000fc60000000800 */
[-C--:B------:R-:W-:Y:S01]  /*81670*/  LEA.HI.X.SX32 R23, R14, R20.reuse, 0x1, P3 ;  /* 0x000000140e177211 */ /* 0x080fe200018f0eff */
[----:B------:R-:W-:Y:S01]  /*81680*/  VIADD R14, R29, 0xdc ;  /* 0x000000dc1d0e7836 */ /* 0x000fe20000000000 */
[C---:B------:R-:W-:Y:S01]  /*81690*/  LEA R24, P3, R0.reuse, R3, 0x1 ;  /* 0x0000000300187211 */ /* 0x040fe200078608ff */
[----:B------:R-:W-:Y:S01]  /*816a0*/  @P5 STG.E.U16 desc[UR6][R12.64], R15 ;  /* 0x0000000f0c005986 */ /* 0x000fe2000c101506 */
[----:B------:R-:W-:Y:S01]  /*816b0*/  ISETP.LT.AND P5, PT, R21, UR4, !P0 ;  /* 0x0000000415007c0c */ /* 0x000fe2000c7a1270 */
[----:B------:R-:W-:Y:S02]  /*816c0*/  ULDC UR4, c[0x0][0x22c] ;  /* 0x00008b0000047ab9 */ /* 0x000fe40000000800 */
[----:B------:R0:W-:Y:S02]  /*816d0*/  @P2 STG.E.U16 desc[UR6][R22.64], R25 ;  /* 0x0000001916002986 */ /* 0x0001e4000c101506 */
[----:B0-----:R-:W-:Y:S02]  /*816e0*/  LEA.HI.X.SX32 R25, R0, R20, 0x1, P3 ;  /* 0x0000001400197211 */ /* 0x001fe400018f0eff */
[----:B------:R-:W-:Y:S01]  /*816f0*/  ISETP.LT.AND P3, PT, R14, UR4, !P0 ;  /* 0x000000040e007c0c */ /* 0x000fe2000c761270 */
[----:B------:R-:W-:-:S02]  /*81700*/  ULDC UR4, c[0x0][0x248] ;  /* 0x0000920000047ab9 */ /* 0x000fc40000000800 */
[----:B------:R-:W-:Y:S01]  /*81710*/  VIADD R0, R0, UR4 ;  /* 0x0000000400007c36 */ /* 0x000fe20008000000 */
[----:B------:R0:W-:Y:S01]  /*81720*/  @P1 STG.E.U16 desc[UR6][R24.64], R16 ;  /* 0x0000001018001986 */ /* 0x0001e2000c101506 */
[----:B------:R-:W-:Y:S01]  /*81730*/  VIADD R14, R29, 0xdd ;  /* 0x000000dd1d0e7836 */ /* 0x000fe20000000000 */
[----:B------:R-:W-:Y:S02]  /*81740*/  ULDC UR4, c[0x0][0x22c] ;  /* 0x00008b0000047ab9 */ /* 0x000fe40000000800 */
[----:B------:R-:W-:Y:S02]  /*81750*/  LEA R26, P1, R0, R3, 0x1 ;  /* 0x00000003001a7211 */ /* 0x000fe400078208ff */
[----:B------:R-:W-:Y:S01]  /*81760*/  ISETP.LT.AND P2, PT, R14, UR4, !P0 ;  /* 0x000000040e007c0c */ /* 0x000fe2000c741270 */
[----:B------:R-:W-:Y:S01]  /*81770*/  ULDC UR4, c[0x0][0x248] ;  /* 0x0000920000047ab9 */ /* 0x000fe20000000800 */
[----:B------:R-:W-:Y:S02]  /*81780*/  PRMT R15, R16, 0x7632, R15 ;  /* 0x00007632100f7816 */ /* 0x000fe4000000000f */
[C---:B------:R-:W-:Y:S01]  /*81790*/  LEA.HI.X.SX32 R27, R0.reuse, R20, 0x1, P1 ;  /* 0x00000014001b7211 */ /* 0x040fe200008f0eff */
[----:B------:R-:W-:Y:S01]  /*817a0*/  VIADD R0, R0, UR4 ;  /* 0x0000000400007c36 */ /* 0x000fe20008000000 */
[----:B------:R-:W-:-:S03]  /*817b0*/  ULDC UR4, c[0x0][0x248] ;  /* 0x0000920000047ab9 */ /* 0x000fc60000000800 */
[----:B------:R1:W-:Y:S01]  /*817c0*/  @P4 STG.E.U16 desc[UR6][R26.64], R15 ;  /* 0x0000000f1a004986 */ /* 0x0003e2000c101506 */
[CC--:B------:R-:W-:Y:S01]  /*817d0*/  LEA R14, P4, R0.reuse, R3.reuse, 0x1 ;  /* 0x00000003000e7211 */ /* 0x0c0fe200078808ff */
[C---:B------:R-:W-:Y:S01]  /*817e0*/  VIADD R13, R0.reuse, UR4 ;  /* 0x00000004000d7c36 */ /* 0x040fe20008000000 */
[----:B------:R-:W-:Y:S01]  /*817f0*/  ULDC UR4, c[0x0][0x248] ;  /* 0x0000920000047ab9 */ /* 0x000fe20000000800 */
[C---:B------:R-:W-:Y:S02]  /*81800*/  VIADD R12, R29.reuse, 0xde ;  /* 0x000000de1d0c7836 */ /* 0x040fe40000000000 */
[----:B0-----:R-:W-:Y:S01]  /*81810*/  VIADD R16, R29, 0xdf ;  /* 0x000000df1d107836 */ /* 0x001fe20000000000 */
[----:B-1----:R-:W-:Y:S01]  /*81820*/  LEA.HI.X.SX32 R15, R0, R20, 0x1, P4 ;  /* 0x00000014000f7211 */ /* 0x002fe200020f0eff */
[C---:B------:R-:W-:Y:S01]  /*81830*/  VIADD R0, R13.reuse, UR4 ;  /* 0x000000040d007c36 */ /* 0x040fe20008000000 */
[----:B------:R-:W-:Y:S01]  /*81840*/  ISETP.LT.AND P1, PT, R12, UR5, !P0 ;  /* 0x000000050c007c0c */ /* 0x000fe2000c721270 */
[----:B------:R-:W-:Y:S01]  /*81850*/  ULDC UR5, c[0x0][0x22c] ;  /* 0x00008b0000057ab9 */ /* 0x000fe20000000800 */
[-C--:B------:R-:W-:Y:S01]  /*81860*/  LEA R12, P4, R13, R3.reuse, 0x1 ;  /* 0x000000030d0c7211 */ /* 0x080fe200078808ff */
[----:B------:R0:W-:Y:S01]  /*81870*/  @P6 STG.E.U16 desc[UR6][R14.64], R17 ;  /* 0x000000110e006986 */ /* 0x0001e2000c101506 */
[----:B------:R-:W-:Y:S01]  /*81880*/  LEA R22, P6, R0, R3, 0x1 ;  /* 0x0000000300167211 */ /* 0x000fe200078c08ff */
[----:B------:R-:W-:Y:S01]  /*81890*/  ULDC UR4, c[0x0][0x248] ;  /* 0x0000920000047ab9 */ /* 0x000fe20000000800 */
[----:B------:R-:W-:-:S02]  /*818a0*/  PRMT R21, R17, 0x7632, R21 ;  /* 0x0000763211157816 */ /* 0x000fc40000000015 */
[-C--:B------:R-:W-:Y:S02]  /*818b0*/  LEA.HI.X.SX32 R13, R13, R20.reuse, 0x1, P4 ;  /* 0x000000140d0d7211 */ /* 0x080fe400020f0eff */
[----:B------:R-:W-:Y:S01]  /*818c0*/  ISETP.LT.AND P4, PT, R16, UR5, !P0 ;  /* 0x0000000510007c0c */ /* 0x000fe2000c781270 */
[C---:B------:R-:W-:Y:S01]  /*818d0*/  VIADD R16, R29.reuse, 0xe0 ;  /* 0x000000e01d107836 */ /* 0x040fe20000000000 */
[CC--:B------:R-:W-:Y:S01]  /*818e0*/  LEA.HI.X.SX32 R23, R0.reuse, R20.reuse, 0x1, P6 ;  /* 0x0000001400177211 */ /* 0x0c0fe200030f0eff */
[----:B------:R-:W-:Y:S01]  /*818f0*/  VIADD R0, R0, UR4 ;  /* 0x0000000400007c36 */ /* 0x000fe20008000000 */
[----:B------:R1:W-:Y:S01]  /*81900*/  @P5 STG.E.U16 desc[UR6][R12.64], R21 ;  /* 0x000000150c005986 */ /* 0x0003e2000c101506 */
[----:B------:R-:W-:Y:S01]  /*81910*/  ULDC UR5, c[0x0][0x22c] ;  /* 0x00008b0000057ab9 */ /* 0x000fe20000000800 */
[----:B------:R-:W-:Y:S01]  /*81920*/  ULDC UR4, c[0x0][0x248] ;  /* 0x0000920000047ab9 */ /* 0x000fe20000000800 */
[----:B------:R-:W-:Y:S01]  /*81930*/  ISETP.LT.AND P6, PT, R16, UR5, !P0 ;  /* 0x0000000510007c0c */ /* 0x000fe2000c7c1270 */
[----:B------:R-:W-:Y:S01]  /*81940*/  @P3 STG.E.U16 desc[UR6][R22.64], R18 ;  /* 0x0000001216003986 */ /* 0x000fe2000c101506 */
[C---:B0-----:R-:W-:Y:S01]  /*81950*/  LEA R14, P3, R0.reuse, R3, 0x1 ;  /* 0x00000003000e7211 */ /* 0x041fe200078608ff */
[C---:B------:R-:W-:Y:S01]  /*81960*/  VIADD R16, R0.reuse, UR4 ;  /* 0x0000000400107c36 */ /* 0x040fe20008000000 */
[----:B------:R-:W-:Y:S01]  /*81970*/  ULDC UR5, c[0x0][0x22c] ;  /* 0x00008b0000057ab9 */ /* 0x000fe20000000800 */
[----:B------:R-:W-:Y:S01]  /*81980*/  ULDC UR4, c[0x0][0x22c] ;  /* 0x00008b0000047ab9 */ /* 0x000fe20000000800 */
[----:B-1----:R-:W-:Y:S01]  /*81990*/  VIADD R12, R29, 0xe1 ;  /* 0x000000e11d0c7836 */ /* 0x002fe20000000000 */
[----:B------:R-:W-:-:S02]  /*819a0*/  LEA.HI.X.SX32 R15, R0, R20, 0x1, P3 ;  /* 0x00000014000f7211 */ /* 0x000fc400018f0eff */
[----:B------:R-:W-:Y:S01]  /*819b0*/  PRMT R13, R18, 0x7632, R13 ;  /* 0x00007632120d7816 */ /* 0x000fe2000000000d */
[C---:B------:R-:W-:Y:S01]  /*819c0*/  VIADD R0, R29.reuse, 0xe2 ;  /* 0x000000e21d007836 */ /* 0x040fe20000000000 */
[----:B------:R-:W-:Y:S01]  /*819d0*/  ISETP.LT.AND P5, PT, R12, UR5, !P0 ;  /* 0x000000050c007c0c */ /* 0x000fe2000c7a1270 */
[----:B------:R-:W-:Y:S01]  /*819e0*/  VIADD R17, R29, 0xe3 ;  /* 0x000000e31d117836 */ /* 0x000fe20000000000 */
[C---:B------:R-:W-:Y:S01]  /*819f0*/  LEA R12, P3, R16.reuse, R3, 0x1 ;  /* 0x00000003100c7211 */ /* 0x040fe200078608ff */
[----:B------:R0:W-:Y:S01]  /*81a00*/  @P2 STG.E.U16 desc[UR6][R14.64], R13 ;  /* 0x0000000d0e002986 */ /* 0x0001e2000c101506 */
[----:B------:R-:W-:Y:S02]  /*81a10*/  ULDC UR5, c[0x0][0x22c] ;  /* 0x00008b0000057ab9 */ /* 0x000fe40000000800 */
[----:B0-----:R-:W-:Y:S02]  /*81a20*/  LEA.HI.X.SX32 R13, R16, R20, 0x1, P3 ;  /* 0x00000014100d7211 */ /* 0x001fe400018f0eff */
[----:B------:R-:W-:Y:S01]  /*81a30*/  ISETP.LT.AND P3, PT, R0, UR4, !P0 ;  /* 0x0000000400007c0c */ /* 0x000fe2000c761270 */
[----:B------:R-:W-:-:S02]  /*81a40*/  ULDC UR4, c[0x0][0x248] ;  /* 0x0000920000047ab9 */ /* 0x000fc40000000800 */
[----:B------:R-:W-:Y:S01]  /*81a50*/  VIADD R0, R16, UR4 ;  /* 0x0000000410007c36 */ /* 0x000fe20008000000 */
[----:B------:R0:W-:Y:S01]  /*81a60*/  @P1 STG.E.U16 desc[UR6][R12.64], R19 ;  /* 0x000000130c001986 */ /* 0x0001e2000c101506 */
[----:B------:R-:W-:-:S03]  /*81a70*/  ULDC UR4, c[0x0][0x22c] ;  /* 0x00008b0000047ab9 */ /* 0x000fc60000000800 */
[CC--:B------:R-:W-:Y:S02]  /*81a80*/  LEA R16, P1, R0.reuse, R3.reuse, 0x1 ;  /* 0x0000000300107211 */ /* 0x0c0fe400078208ff */
        /* <DEDUP_REMOVED lines=10> */
[C---:B0-----:R-:W-:Y:S01]  /*81b30*/  VIADD R13, R0.reuse, UR4 ;  /* 0x00000004000d7c36 */ /* 0x041fe20008000000 */
[----:B------:R-:W-:Y:S01]  /*81b40*/  ULDC UR4, c[0x0][0x248] ;  /* 0x0000920000047ab9 */ /* 0x000fe20000000800 */
[----:B------:R-:W-:Y:S01]  /*81b50*/  VIADD R18, R29, 0xe5 ;  /* 0x000000e51d127836 */ /* 0x000fe20000000000 */
[----:B------:R-:W-:Y:S01]  /*81b60*/  ULDC UR5, c[0x0][0x22c] ;  /* 0x00008b0000057ab9 */ /* 0x000fe20000000800 */
[-C--:B-1----:R-:W-:Y:S01]  /*81b70*/  LEA.HI.X.SX32 R15, R0, R20.reuse, 0x1, P4 ;  /* 0x00000014000f7211 */ /* 0x082fe200020f0eff */
[C---:B------:R-:W-:Y:S01]  /*81b80*/  VIADD R0, R13.reuse, UR4 ;  /* 0x000000040d007c36 */ /* 0x040fe20008000000 */
[C---:B------:R-:W-:Y:S01]  /*81b90*/  LEA R12, P4, R13.reuse, R3, 0x1 ;  /* 0x000000030d0c7211 */ /* 0x040fe200078808ff */
[----:B------:R-:W-:Y:S01]  /*81ba0*/  ULDC UR4, c[0x0][0x248] ;  /* 0x0000920000047ab9 */ /* 0x000fe20000000800 */
[----:B------:R-:W-:Y:S01]  /*81bb0*/  PRMT R17, R4, 0x7632, R17 ;  /* 0x0000763204117816 */ /* 0x000fe20000000011 */
[----:B------:R-:W-:Y:S01]  /*81bc0*/  @P6 STG.E.U16 desc[UR6][R14.64], R4 ;  /* 0x000000040e006986 */ /* 0x000fe2000c101506 */
[----:B------:R-:W-:-:S02]  /*81bd0*/  LEA.HI.X.SX32 R13, R13, R20, 0x1, P4 ;  /* 0x000000140d0d7211 */ /* 0x000fc400020f0eff */
[----:B------:R-:W-:-:S03]  /*81be0*/  LEA R16, P6, R0, R3, 0x1 ;  /* 0x0000000300107211 */ /* 0x000fc600078c08ff */
[----:B------:R0:W-:Y:S01]  /*81bf0*/  @P5 STG.E.U16 desc[UR6][R12.64], R17 ;  /* 0x000000110c005986 */ /* 0x0001e2000c101506 */
[----:B------:R-:W-:Y:S01]  /*81c00*/  ISETP.LT.AND P4, PT, R18, UR5, !P0 ;  /* 0x0000000512007c0c */ /* 0x000fe2000c781270 */
[C---:B------:R-:W-:Y:S01]  /*81c10*/  VIADD R18, R29.reuse, 0xe6 ;  /* 0x000000e61d127836 */ /* 0x040fe20000000000 */
[----:B------:R-:W-:Y:S01]  /*81c20*/  ULDC UR5, c[0x0][0x22c] ;  /* 0x00008b0000057ab9 */ /* 0x000fe20000000800 */
[CC--:B0-----:R-:W-:Y:S01]  /*81c30*/  LEA.HI.X.SX32 R17, R0.reuse, R20.reuse, 0x1, P6 ;  /* 0x0000001400117211 */ /* 0x0c1fe200030f0eff */
[----:B------:R-:W-:Y:S01]  /*81c40*/  VIADD R0, R0, UR4 ;  /* 0x0000000400007c36 */ /* 0x000fe20008000000 */
[----:B------:R-:W-:Y:S01]  /*81c50*/  ULDC UR4, c[0x0][0x248] ;  /* 0x0000920000047ab9 */ /* 0x000fe20000000800 */
[----:B------:R-:W-:Y:S02]  /*81c60*/  VIADD R12, R29, 0xe7 ;  /* 0x000000e71d0c7836 */ /* 0x000fe40000000000 */
[----:B------:R0:W-:Y:S01]  /*81c70*/  @P3 STG.E.U16 desc[UR6][R16.64], R5 ;  /* 0x0000000510003986 */ /* 0x0001e2000c101506 */
[C---:B------:R-:W-:Y:S01]  /*81c80*/  LEA R14, P3, R0.reuse, R3, 0x1 ;  /* 0x00000003000e7211 */ /* 0x040fe200078608ff */
[----:B------:R-:W-:Y:S01]  /*81c90*/  VIADD R4, R0, UR4 ;  /* 0x0000000400047c36 */ /* 0x000fe20008000000 */
[----:B------:R-:W-:Y:S01]  /*81ca0*/  ISETP.LT.AND P6, PT, R18, UR5, !P0 ;  /* 0x0000000512007c0c */ /* 0x000fe2000c7c1270 */
[----:B------:R-:W-:Y:S01]  /*81cb0*/  ULDC UR5, c[0x0][0x22c] ;  /* 0x00008b0000057ab9 */ /* 0x000fe20000000800 */
[----:B------:R-:W-:-:S02]  /*81cc0*/  LEA.HI.X.SX32 R15, R0, R20, 0x1, P3 ;  /* 0x00000014000f7211 */ /* 0x000fc400018f0eff */
[----:B------:R-:W-:Y:S01]  /*81cd0*/  PRMT R13, R5, 0x7632, R13 ;  /* 0x00007632050d7816 */ /* 0x000fe2000000000d */
[C---:B------:R-:W-:Y:S01]  /*81ce0*/  VIADD R0, R29.reuse, 0xe8 ;  /* 0x000000e81d007836 */ /* 0x040fe20000000000 */
[----:B------:R-:W-:Y:S01]  /*81cf0*/  ISETP.LT.AND P5, PT, R12, UR5, !P0 ;  /* 0x000000050c007c0c */ /* 0x000fe2000c7a1270 */
[----:B------:R-:W-:Y:S01]  /*81d00*/  ULDC UR4, c[0x0][0x22c] ;  /* 0x00008b0000047ab9 */ /* 0x000fe20000000800 */
[C---:B------:R-:W-:Y:S01]  /*81d10*/  LEA R12, P3, R4.reuse, R3, 0x1 ;  /* 0x00000003040c7211 */ /* 0x040fe200078608ff */
[----:B------:R1:W-:Y:S01]  /*81d20*/  @P2 STG.E.U16 desc[UR6][R14.64], R13 ;  /* 0x0000000d0e002986 */ /* 0x0003e2000c101506 */
[----:B0-----:R-:W-:Y:S01]  /*81d30*/  VIADD R5, R29, 0xe9 ;  /* 0x000000e91d057836 */ /* 0x001fe20000000000 */
[----:B------:R-:W-:Y:S01]  /*81d40*/  ULDC UR5, c[0x0][0x22c] ;  /* 0x00008b0000057ab9 */ /* 0x000fe20000000800 */
[----:B-1----:R-:W-:Y:S02]  /*81d50*/  LEA.HI.X.SX32 R13, R4, R20, 0x1, P3 ;  /* 0x00000014040d7211 */ /* 0x002fe400018f0eff */
        /* <DEDUP_REMOVED lines=8> */
[C---:B------:R-:W-:Y:S01]  /*81de0*/  LEA.HI.X.SX32 R5, R0.reuse, R20, 0x1, P1 ;  /* 0x0000001400057211 */ /* 0x040fe200008f0eff */
[----:B------:R-:W-:Y:S01]  /*81df0*/  VIADD R0, R0, UR4 ;  /* 0x0000000400007c36 */ /* 0x000fe20008000000 */
[----:B------:R-:W-:Y:S01]  /*81e00*/  ULDC UR4, c[0x0][0x248] ;  /* 0x0000920000047ab9 */ /* 0x000fe20000000800 */
[----:B0-----:R-:W-:Y:S01]  /*81e10*/  PRMT R13, R6, 0x7632, R13 ;  /* 0x00007632060d7816 */ /* 0x001fe2000000000d */
[----:B------:R-:W-:Y:S02]  /*81e20*/  VIADD R14, R29, 0xea ;  /* 0x000000ea1d0e7836 */ /* 0x000fe40000000000 */
[C---:B------:R-:W-:Y:S01]  /*81e30*/  VIADD R6, R0.reuse, UR4 ;  /* 0x0000000400067c36 */ /* 0x040fe20008000000 */
[----:B------:R-:W-:Y:S01]  /*81e40*/  ULDC UR4, c[0x0][0x248] ;  /* 0x0000920000047ab9 */ /* 0x000fe20000000800 */
[----:B------:R0:W-:Y:S01]  /*81e50*/  @P4 STG.E.U16 desc[UR6][R4.64], R13 ;  /* 0x0000000d04004986 */ /* 0x0001e2000c101506 */
[----:B------:R-:W-:-:S02]  /*81e60*/  LEA R12, P4, R0, R3, 0x1 ;  /* 0x00000003000c7211 */ /* 0x000fc400078808ff */
[----:B------:R-:W-:Y:S01]  /*81e70*/  ISETP.LT.AND P1, PT, R14, UR5, !P0 ;  /* 0x000000050e007c0c */ /* 0x000fe2000c721270 */
[----:B------:R-:W-:Y:S01]  /*81e80*/  VIADD R16, R29, 0xeb ;  /* 0x000000eb1d107836 */ /* 0x000fe20000000000 */
[----:B------:R-:W-:Y:S01]  /*81e90*/  ULDC UR5, c[0x0][0x22c] ;  /* 0x00008b0000057ab9 */ /* 0x000fe20000000800 */
[-C--:B0-----:R-:W-:Y:S01]  /*81ea0*/  LEA.HI.X.SX32 R13, R0, R20.reuse, 0x1, P4 ;  /* 0x00000014000d7211 */ /* 0x081fe200020f0eff */
[C---:B------:R-:W-:Y:S01]  /*81eb0*/  VIADD R0, R6.reuse, UR4 ;  /* 0x0000000406007c36 */ /* 0x040fe20008000000 */
[CC--:B------:R-:W-:Y:S01]  /*81ec0*/  LEA R14, P4, R6.reuse, R3.reuse, 0x1 ;  /* 0x00000003060e7211 */ /* 0x0c0fe200078808ff */
[----:B------:R-:W-:Y:S01]  /*81ed0*/  ULDC UR4, c[0x0][0x248] ;  /* 0x0000920000047ab9 */ /* 0x000fe20000000800 */
[----:B------:R-:W-:Y:S01]  /*81ee0*/  PRMT R5, R7, 0x7632, R5 ;  /* 0x0000763207057816 */ /* 0x000fe20000000005 */
[----:B------:R-:W-:Y:S01]  /*81ef0*/  @P6 STG.E.U16 desc[UR6][R12.64], R7 ;  /* 0x000000070c006986 */ /* 0x000fe2000c101506 */
[----:B------:R-:W-:Y:S02]  /*81f00*/  LEA.HI.X.SX32 R15, R6, R20, 0x1, P4 ;  /* 0x00000014060f7211 */ /* 0x000fe400020f0eff */
[----:B------:R-:W-:Y:S01]  /*81f10*/  LEA R4, P6, R0, R3, 0x1 ;  /* 0x0000000300047211 */ /* 0x000fe200078c08ff */
[----:B------:R-:W-:-:S02]  /*81f20*/  VIADD R6, R29, 0xec ;  /* 0x000000ec1d067836 */ /* 0x000fc40000000000 */
[----:B------:R0:W-:Y:S01]  /*81f30*/  @P5 STG.E.U16 desc[UR6][R14.64], R5 ;  /* 0x000000050e005986 */ /* 0x0001e2000c101506 */
[----:B------:R-:W-:Y:S01]  /*81f40*/  ISETP.LT.AND P4, PT, R16, UR5, !P0 ;  /* 0x0000000510007c0c */ /* 0x000fe2000c781270 */
[----:B------:R-:W-:Y:S01]  /*81f50*/  ULDC UR5, c[0x0][0x22c] ;  /* 0x00008b0000057ab9 */ /* 0x000fe20000000800 */
[CC--:B0-----:R-:W-:Y:S01]  /*81f60*/  LEA.HI.X.SX32 R5, R0.reuse, R20.reuse, 0x1, P6 ;  /* 0x0000001400057211 */ /* 0x0c1fe200030f0eff */
[----:B------:R-:W-:Y:S01]  /*81f70*/  VIADD R0, R0, UR4 ;  /* 0x0000000400007c36 */ /* 0x000fe20008000000 */
[----:B------:R-:W-:Y:S01]  /*81f80*/  ISETP.LT.AND P6, PT, R6, UR5, !P0 ;  /* 0x0000000506007c0c */ /* 0x000fe2000c7c1270 */
[----:B------:R-:W-:Y:S01]  /*81f90*/  ULDC UR4, c[0x0][0x248] ;  /* 0x0000920000047ab9 */ /* 0x000fe20000000800 */
[C---:B------:R-:W-:Y:S01]  /*81fa0*/  VIADD R12, R29.reuse, 0xed ;  /* 0x000000ed1d0c7836 */ /* 0x040fe20000000000 */
[----:B------:R0:W-:Y:S01]  /*81fb0*/  @P3 STG.E.U16 desc[UR6][R4.64], R8 ;  /* 0x0000000804003986 */ /* 0x0001e2000c101506 */
[C---:B------:R-:W-:Y:S01]  /*81fc0*/  LEA R6, P3, R0.reuse, R3, 0x1 ;  /* 0x0000000300067211 */ /* 0x040fe200078608ff */
[C---:B------:R-:W-:Y:S01]  /*81fd0*/  VIADD R14, R0.reuse, UR4 ;  /* 0x00000004000e7c36 */ /* 0x040fe20008000000 */
[----:B------:R-:W-:Y:S01]  /*81fe0*/  ULDC UR5, c[0x0][0x22c] ;  /* 0x00008b0000057ab9 */ /* 0x000fe20000000800 */
[----:B------:R-:W-:Y:S01]  /*81ff0*/  ULDC UR4, c[0x0][0x22c] ;  /* 0x00008b0000047ab9 */ /* 0x000fe20000000800 */
[----:B------:R-:W-:Y:S01]  /*82000*/  LEA.HI.X.SX32 R7, R0, R20, 0x1, P3 ;  /* 0x0000001400077211 */ /* 0x000fe200018f0eff */
[----:B------:R-:W-:Y:S01]  /*82010*/  VIADD R0, R29, 0xee ;  /* 0x000000ee1d007836 */ /* 0x000fe20000000000 */
[----:B------:R-:W-:Y:S01]  /*82020*/  ISETP.LT.AND P3, PT, R12, UR5, !P0 ;  /* 0x000000050c007c0c */ /* 0x000fe2000c761270 */
[----:B------:R-:W-:Y:S01]  /*82030*/  ULDC UR5, c[0x0][0x22c] ;  /* 0x00008b0000057ab9 */ /* 0x000fe20000000800 */
[----:B0-----:R-:W-:-:S02]  /*82040*/  PRMT R5, R8, 0x7632, R5 ;  /* 0x0000763208057816 */ /* 0x001fc40000000005 */
[----:B------:R-:W-:-:S03]  /*82050*/  LEA R12, P5, R14, R3, 0x1 ;  /* 0x000000030e0c7211 */ /* 0x000fc600078a08ff */
[----:B------:R-:W-:Y:S01]  /*82060*/  @P2 STG.E.U16 desc[UR6][R6.64], R5 ;  /* 0x0000000506002986 */ /* 0x000fe2000c101506 */
[----:B------:R-:W-:Y:S01]  /*82070*/  ISETP.LT.AND P2, PT, R0, UR4, !P0 ;  /* 0x0000000400007c0c */ /* 0x000fe2000c741270 */
[----:B------:R-:W-:Y:S01]  /*82080*/  ULDC UR4, c[0x0][0x248] ;  /* 0x0000920000047ab9 */ /* 0x000fe20000000800 */
[C---:B------:R-:W-:Y:S01]  /*82090*/  LEA.HI.X.SX32 R13, R14.reuse, R20, 0x1, P5 ;  /* 0x000000140e0d7211 */ /* 0x040fe200028f0eff */
[----:B------:R-:W-:Y:S01]  /*820a0*/  VIADD R0, R14, UR4 ;  /* 0x000000040e007c36 */ /* 0x000fe20008000000 */
[----:B------:R-:W-:Y:S01]  /*820b0*/  ULDC UR4, c[0x0][0x22c] ;  /* 0x00008b0000047ab9 */ /* 0x000fe20000000800 */
[----:B------:R-:W-:Y:S02]  /*820c0*/  VIADD R4, R29, 0xef ;  /* 0x000000ef1d047836 */ /* 0x000fe40000000000 */
[----:B------:R0:W-:Y:S01]  /*820d0*/  @P1 STG.E.U16 desc[UR6][R12.64], R9 ;  /* 0x000000090c001986 */ /* 0x0001e2000c101506 */
[----:B------:R-:W-:Y:S02]  /*820e0*/  LEA R14, P5, R0, R3, 0x1 ;  /* 0x00000003000e7211 */ /* 0x000fe400078a08ff */
[----:B------:R-:W-:Y:S01]  /*820f0*/  ISETP.LT.AND P1, PT, R4, UR4, !P0 ;  /* 0x0000000404007c0c */ /* 0x000fe2000c721270 */
[----:B------:R-:W-:Y:S01]  /*82100*/  ULDC UR4, c[0x0][0x248] ;  /* 0x0000920000047ab9 */ /* 0x000fe20000000800 */
[----:B------:R-:W-:-:S02]  /*82110*/  PRMT R17, R9, 0x7632, R17 ;  /* 0x0000763209117816 */ /* 0x000fc40000000011 */
[CC--:B------:R-:W-:Y:S01]  /*82120*/  LEA.HI.X.SX32 R15, R0.reuse, R20.reuse, 0x1, P5 ;  /* 0x00000014000f7211 */ /* 0x0c0fe200028f0eff */
[----:B------:R-:W-:Y:S01]  /*82130*/  VIADD R0, R0, UR4 ;  /* 0x0000000400007c36 */ /* 0x000fe20008000000 */
[----:B------:R-:W-:Y:S01]  /*82140*/  ULDC UR4, c[0x0][0x248] ;  /* 0x0000920000047ab9 */ /* 0x000fe20000000800 */
[----:B------:R-:W-:Y:S02]  /*82150*/  VIADD R4, R29, 0xf0 ;  /* 0x000000f01d047836 */ /* 0x000fe40000000000 */
[----:B------:R1:W-:Y:S01]  /*82160*/  @P4 STG.E.U16 desc[UR6][R14.64], R17 ;  /* 0x000000110e004986 */ /* 0x0003e2000c101506 */
[CC--:B------:R-:W-:Y:S01]  /*82170*/  LEA R8, P4, R0.reuse, R3.reuse, 0x1 ;  /* 0x0000000300087211 */ /* 0x0c0fe200078808ff */
[----:B0-----:R-:W-:Y:S01]  /*82180*/  VIADD R13, R0, UR4 ;  /* 0x00000004000d7c36 */ /* 0x001fe20008000000 */
[----:B------:R-:W-:Y:S01]  /*82190*/  ISETP.LT.AND P5, PT, R4, UR5, !P0 ;  /* 0x0000000504007c0c */ /* 0x000fe2000c7a1270 */
[----:B------:R-:W-:Y:S01]  /*821a0*/  ULDC UR5, c[0x0][0x248] ;  /* 0x0000920000057ab9 */ /* 0x000fe20000000800 */
[----:B------:R-:W0:Y:S01]  /*821b0*/  LDS.128 R4, [R2] ;  /* 0x0000000002047984 */ /* 0x000e220000000c00 */
[-C--:B------:R-:W-:Y:S01]  /*821c0*/  LEA.HI.X.SX32 R9, R0, R20.reuse, 0x1, P4 ;  /* 0x0000001400097211 */ /* 0x080fe200020f0eff */
[C---:B------:R-:W-:Y:S01]  /*821d0*/  VIADD R0, R13.reuse, UR5 ;  /* 0x000000050d007c36 */ /* 0x040fe20008000000 */
[-C--:B------:R-:W-:Y:S01]  /*821e0*/  LEA R12, P4, R13, R3.reuse, 0x1 ;  /* 0x000000030d0c7211 */ /* 0x080fe200078808ff */
[----:B------:R-:W-:Y:S01]  /*821f0*/  VIADD R16, R29, 0xf1 ;  /* 0x000000f11d107836 */ /* 0x000fe20000000000 */
[----:B------:R-:W-:Y:S01]  /*82200*/  ULDC UR4, c[0x0][0x22c] ;  /* 0x00008b0000047ab9 */ /* 0x000fe20000000800 */
[----:B-1----:R-:W-:Y:S01]  /*82210*/  PRMT R15, R10, 0x7632, R15 ;  /* 0x000076320a0f7816 */ /* 0x002fe2000000000f */
[----:B------:R1:W-:Y:S01]  /*82220*/  @P6 STG.E.U16 desc[UR6][R8.64], R10 ;  /* 0x0000000a08006986 */ /* 0x0003e2000c101506 */
[----:B------:R-:W-:Y:S01]  /*82230*/  LEA.HI.X.SX32 R13, R13, R20, 0x1, P4 ;  /* 0x000000140d0d7211 */ /* 0x000fe200020f0eff */
[----:B------:R-:W-:Y:S01]  /*82240*/  ULDC UR5, c[0x0][0x22c] ;  /* 0x00008b0000057ab9 */ /* 0x000fe20000000800 */
[----:B------:R-:W-:-:S02]  /*82250*/  LEA R14, P4, R0, R3, 0x1 ;  /* 0x00000003000e7211 */ /* 0x000fc400078808ff */
[----:B------:R-:W-:Y:S01]  /*82260*/  ISETP.LT.AND P6, PT, R16, UR4, !P0 ;  /* 0x0000000410007c0c */ /* 0x000fe2000c7c1270 */
[----:B------:R2:W-:Y:S01]  /*82270*/  @P3 STG.E.U16 desc[UR6][R12.64], R15 ;  /* 0x0000000f0c003986 */ /* 0x0005e2000c101506 */
[----:B------:R-:W-:Y:S01]  /*82280*/  ULDC UR4, c[0x0][0x248] ;  /* 0x0000920000047ab9 */ /* 0x000fe20000000800 */
[C---:B------:R-:W-:Y:S02]  /*82290*/  VIADD R16, R29.reuse, 0xf2 ;  /* 0x000000f21d107836 */ /* 0x040fe40000000000 */
[----:B-1----:R-:W-:Y:S01]  /*822a0*/  VIADD R9, R29, 0xf3 ;  /* 0x000000f31d097836 */ /* 0x002fe20000000000 */
[C---:B--2---:R-:W-:Y:S01]  /*822b0*/  LEA.HI.X.SX32 R15, R0.reuse, R20, 0x1, P4 ;  /* 0x00000014000f7211 */ /* 0x044fe200020f0eff */
[----:B------:R-:W-:Y:S01]  /*822c0*/  VIADD R0, R0, UR4 ;  /* 0x0000000400007c36 */ /* 0x000fe20008000000 */
[----:B------:R-:W-:Y:S01]  /*822d0*/  ISETP.LT.AND P3, PT, R16, UR5, !P0 ;  /* 0x0000000510007c0c */ /* 0x000fe2000c761270 */
[----:B------:R-:W-:Y:S01]  /*822e0*/  ULDC UR5, c[0x0][0x22c] ;  /* 0x00008b0000057ab9 */ /* 0x000fe20000000800 */
[----:B------:R-:W-:-:S02]  /*822f0*/  ULDC UR4, c[0x0][0x248] ;  /* 0x0000920000047ab9 */ /* 0x000fc40000000800 */
[CC--:B------:R-:W-:Y:S01]  /*82300*/  LEA R8, P4, R0.reuse, R3.reuse, 0x1 ;  /* 0x0000000300087211 */ /* 0x0c0fe200078808ff */
[----:B------:R1:W-:Y:S01]  /*82310*/  @P2 STG.E.U16 desc[UR6][R14.64], R11 ;  /* 0x0000000b0e002986 */ /* 0x0003e2000c101506 */
[----:B------:R-:W-:Y:S01]  /*82320*/  ISETP.LT.AND P2, PT, R9, UR5, !P0 ;  /* 0x0000000509007c0c */ /* 0x000fe2000c741270 */
[C---:B------:R-:W-:Y:S01]  /*82330*/  VIADD R12, R0.reuse, UR4 ;  /* 0x00000004000c7c36 */ /* 0x040fe20008000000 */
[-C--:B------:R-:W-:Y:S01]  /*82340*/  LEA.HI.X.SX32 R9, R0, R20.reuse, 0x1, P4 ;  /* 0x0000001400097211 */ /* 0x080fe200020f0eff */
[----:B------:R-:W-:Y:S01]  /*82350*/  VIADD R0, R29, 0xf4 ;  /* 0x000000f41d007836 */ /* 0x000fe20000000000 */
[----:B------:R-:W-:Y:S01]  /*82360*/  PRMT R13, R11, 0x7632, R13 ;  /* 0x000076320b0d7816 */ /* 0x000fe2000000000d */
[----:B------:R-:W-:Y:S01]  /*82370*/  ULDC UR4, c[0x0][0x22c] ;  /* 0x00008b0000047ab9 */ /* 0x000fe20000000800 */
[----:B------:R-:W-:Y:S01]  /*82380*/  LEA R10, P4, R12, R3, 0x1 ;  /* 0x000000030c0a7211 */ /* 0x000fe200078808ff */
[----:B------:R-:W-:Y:S02]  /*82390*/  ULDC UR5, c[0x0][0x22c] ;  /* 0x00008b0000057ab9 */ /* 0x000fe40000000800 */
[----:B------:R2:W-:Y:S01]  /*823a0*/  @P1 STG.E.U16 desc[UR6][R8.64], R13 ;  /* 0x0000000d08001986 */ /* 0x0005e2000c101506 */
[----:B------:R-:W-:Y:S01]  /*823b0*/  ISETP.LT.AND P1, PT, R0, UR4, !P0 ;  /* 0x0000000400007c0c */ /* 0x000fe2000c721270 */
[----:B------:R-:W-:Y:S01]  /*823c0*/  VIADD R0, R29, 0xf5 ;  /* 0x000000f51d007836 */ /* 0x000fe20000000000 */
[----:B-1----:R-:W-:Y:S01]  /*823d0*/  LEA.HI.X.SX32 R11, R12, R20, 0x1, P4 ;  /* 0x000000140c0b7211 */ /* 0x002fe200020f0eff */
[----:B------:R-:W-:-:S03]  /*823e0*/  ULDC UR4, c[0x0][0x248] ;  /* 0x0000920000047ab9 */ /* 0x000fc60000000800 */
[----:B------:R-:W-:Y:S01]  /*823f0*/  ISETP.LT.AND P4, PT, R0, UR5, !P0 ;  /* 0x0000000500007c0c */ /* 0x000fe2000c781270 */
[----:B------:R-:W-:Y:S01]  /*82400*/  VIADD R0, R12, UR4 ;  /* 0x000000040c007c36 */ /* 0x000fe20008000000 */
[----:B0-----:R0:W-:Y:S01]  /*82410*/  @P5 STG.E.U16 desc[UR6][R10.64], R4 ;  /* 0x000000040a005986 */ /* 0x0011e2000c101506 */
[----:B------:R-:W-:Y:S01]  /*82420*/  ULDC UR4, c[0x0][0x248] ;  /* 0x0000920000047ab9 */ /* 0x000fe20000000800 */
[----:B------:R-:W-:Y:S01]  /*82430*/  VIADD R14, R29, 0xf6 ;  /* 0x000000f61d0e7836 */ /* 0x000fe20000000000 */
[----:B------:R-:W-:Y:S01]  /*82440*/  ULDC UR5, c[0x0][0x22c] ;  /* 0x00008b0000057ab9 */ /* 0x000fe20000000800 */
[CC--:B------:R-:W-:Y:S01]  /*82450*/  LEA R12, P5, R0.reuse, R3.reuse, 0x1 ;  /* 0x00000003000c7211 */ /* 0x0c0fe200078a08ff */
[C---:B--2---:R-:W-:Y:S01]  /*82460*/  VIADD R9, R0.reuse, UR4 ;  /* 0x0000000400097c36 */ /* 0x044fe20008000000 */
[----:B------:R-:W-:Y:S02]  /*82470*/  ULDC UR4, c[0x0][0x248] ;  /* 0x0000920000047ab9 */ /* 0x000fe40000000800 */
[----:B------:R-:W-:Y:S01]  /*82480*/  LEA.HI.X.SX32 R13, R0, R20, 0x1, P5 ;  /* 0x00000014000d7211 */ /* 0x000fe200028f0eff */
[C---:B------:R-:W-:Y:S01]  /*82490*/  VIADD R0, R9.reuse, UR4 ;  /* 0x0000000409007c36 */ /* 0x040fe20008000000 */
[----:B------:R-:W-:Y:S01]  /*824a0*/  LEA R8, P5, R9, R3, 0x1 ;  /* 0x0000000309087211 */ /* 0x000fe200078a08ff */
[----:B------:R-:W-:Y:S01]  /*824b0*/  ULDC UR4, c[0x0][0x248] ;  /* 0x0000920000047ab9 */ /* 0x000fe20000000800 */
[----:B0-----:R-:W-:-:S02]  /*824c0*/  PRMT R11, R4, 0x7632, R11 ;  /* 0x00007632040b7816 */ /* 0x001fc4000000000b */
[----:B------:R-:W-:-:S03]  /*824d0*/  LEA.HI.X.SX32 R9, R9, R20, 0x1, P5 ;  /* 0x0000001409097211 */ /* 0x000fc600028f0eff */
[----:B------:R0:W-:Y:S01]  /*824e0*/  @P6 STG.E.U16 desc[UR6][R12.64], R11 ;  /* 0x0000000b0c006986 */ /* 0x0001e2000c101506 */
[----:B------:R-:W-:Y:S01]  /*824f0*/  ISETP.LT.AND P6, PT, R14, UR5, !P0 ;  /* 0x000000050e007c0c */ /* 0x000fe2000c7c1270 */
[----:B------:R-:W-:Y:S01]  /*82500*/  VIADD R4, R29, 0xf7 ;  /* 0x000000f71d047836 */ /* 0x000fe20000000000 */
[----:B------:R-:W-:Y:S01]  /*82510*/  LEA R14, P5, R0, R3, 0x1 ;  /* 0x00000003000e7211 */ /* 0x000fe200078a08ff */
[----:B------:R-:W-:-:S03]  /*82520*/  ULDC UR5, c[0x0][0x22c] ;  /* 0x00008b0000057ab9 */ /* 0x000fc60000000800 */
[CC--:B------:R-:W-:Y:S01]  /*82530*/  LEA.HI.X.SX32 R15, R0.reuse, R20.reuse, 0x1, P5 ;  /* 0x00000014000f7211 */ /* 0x0c0fe200028f0eff */
[----:B------:R-:W-:Y:S01]  /*82540*/  VIADD R0, R0, UR4 ;  /* 0x0000000400007c36 */ /* 0x000fe20008000000 */
[----:B------:R1:W-:Y:S01]  /*82550*/  @P3 STG.E.U16 desc[UR6][R8.64], R5 ;  /* 0x0000000508003986 */ /* 0x0003e2000c101506 */
[----:B------:R-:W-:Y:S01]  /*82560*/  VIADD R10, R29, 0xf8 ;  /* 0x000000f81d0a7836 */ /* 0x000fe20000000000 */
[----:B0-----:R-:W-:Y:S01]  /*82570*/  PRMT R13, R5, 0x7632, R13 ;  /* 0x00007632050d7816 */ /* 0x001fe2000000000d */
[----:B------:R-:W-:Y:S01]  /*82580*/  ULDC UR4, c[0x0][0x248] ;  /* 0x0000920000047ab9 */ /* 0x000fe20000000800 */
[----:B------:R-:W-:Y:S01]  /*82590*/  ISETP.LT.AND P3, PT, R4, UR5, !P0 ;  /* 0x0000000504007c0c */ /* 0x000fe2000c761270 */
[----:B------:R-:W-:Y:S01]  /*825a0*/  ULDC UR5, c[0x0][0x22c] ;  /* 0x00008b0000057ab9 */ /* 0x000fe20000000800 */
[-C--:B------:R-:W-:Y:S01]  /*825b0*/  LEA R4, P5, R0, R3.reuse, 0x1 ;  /* 0x0000000300047211 */ /* 0x080fe200078a08ff */
[----:B------:R0:W-:Y:S01]  /*825c0*/  @P2 STG.E.U16 desc[UR6][R14.64], R13 ;  /* 0x0000000d0e002986 */ /* 0x0001e2000c101506 */
[----:B------:R-:W-:Y:S01]  /*825d0*/  ISETP.LT.AND P2, PT, R10, UR5, !P0 ;  /* 0x000000050a007c0c */ /* 0x000fe2000c741270 */
[C---:B------:R-:W-:Y:S01]  /*825e0*/  VIADD R16, R0.reuse, UR4 ;  /* 0x0000000400107c36 */ /* 0x040fe20008000000 */
[----:B------:R-:W-:Y:S01]  /*825f0*/  ULDC UR4, c[0x0][0x22c] ;  /* 0x00008b0000047ab9 */ /* 0x000fe20000000800 */
[----:B------:R-:W2:Y:S01]  /*82600*/  LDS.128 R8, [R2+0x400] ;  /* 0x0004000002087984 */ /* 0x000ea20000000c00 */
[----:B-1----:R-:W-:Y:S01]  /*82610*/  LEA.HI.X.SX32 R5, R0, R20, 0x1, P5 ;  /* 0x0000001400057211 */ /* 0x002fe200028f0eff */
[----:B------:R-:W-:Y:S01]  /*82620*/  VIADD R0, R29, 0xf9 ;  /* 0x000000f91d007836 */ /* 0x000fe20000000000 */
[----:B------:R-:W-:Y:S01]  /*82630*/  LEA R12, P5, R16, R3, 0x1 ;  /* 0x00000003100c7211 */ /* 0x000fe200078a08ff */
[----:B------:R-:W-:-:S02]  /*82640*/  ULDC UR5, c[0x0][0x22c] ;  /* 0x00008b0000057ab9 */ /* 0x000fc40000000800 */
[----:B------:R1:W-:Y:S01]  /*82650*/  @P1 STG.E.U16 desc[UR6][R4.64], R6 ;  /* 0x0000000604001986 */ /* 0x0003e2000c101506 */
[----:B------:R-:W-:Y:S01]  /*82660*/  ISETP.LT.AND P1, PT, R0, UR4, !P0 ;  /* 0x0000000400007c0c */ /* 0x000fe2000c721270 */
[----:B------:R-:W-:Y:S01]  /*82670*/  ULDC UR4, c[0x0][0x248] ;  /* 0x0000920000047ab9 */ /* 0x000fe20000000800 */
[C---:B0-----:R-:W-:Y:S01]  /*82680*/  LEA.HI.X.SX32 R13, R16.reuse, R20, 0x1, P5 ;  /* 0x00000014100d7211 */ /* 0x041fe200028f0eff */
[----:B------:R-:W-:Y:S01]  /*82690*/  VIADD R16, R16, UR4 ;  /* 0x0000000410107c36 */ /* 0x000fe20008000000 */
[----:B------:R-:W-:Y:S01]  /*826a0*/  ULDC UR4, c[0x0][0x22c] ;  /* 0x00008b0000047ab9 */ /* 0x000fe20000000800 */
[----:B------:R-:W-:Y:S01]  /*826b0*/  VIADD R0, R29, 0xfa ;  /* 0x000000fa1d007836 */ /* 0x000fe20000000000 */
[----:B-1----:R-:W-:-:S04]  /*826c0*/  PRMT R5, R6, 0x7632, R5 ;  /* 0x0000763206057816 */ /* 0x002fc80000000005 */
[----:B------:R-:W-:Y:S01]  /*826d0*/  ISETP.LT.AND P5, PT, R0, UR4, !P0 ;  /* 0x0000000400007c0c */ /* 0x000fe2000c7a1270 */
[----:B------:R-:W-:Y:S01]  /*826e0*/  ULDC UR4, c[0x0][0x248] ;  /* 0x0000920000047ab9 */ /* 0x000fe20000000800 */
[----:B------:R0:W-:Y:S01]  /*826f0*/  @P4 STG.E.U16 desc[UR6][R12.64], R5 ;  /* 0x000000050c004986 */ /* 0x0001e2000c101506 */
[----:B------:R-:W-:Y:S01]  /*82700*/  LEA R14, P4, R16, R3, 0x1 ;  /* 0x00000003100e7211 */ /* 0x000fe200078808ff */
[----:B------:R-:W-:-:S03]  /*82710*/  VIADD R0, R29, 0xfb ;  /* 0x000000fb1d007836 */ /* 0x000fc60000000000 */
[CC--:B------:R-:W-:Y:S01]  /*82720*/  LEA.HI.X.SX32 R15, R16.reuse, R20.reuse, 0x1, P4 ;  /* 0x00000014100f7211 */ /* 0x0c0fe200020f0eff */
[----:B------:R-:W-:Y:S01]  /*82730*/  VIADD R16, R16, UR4 ;  /* 0x0000000410107c36 */ /* 0x000fe20008000000 */
[----:B------:R-:W-:Y:S01]  /*82740*/  ULDC UR4, c[0x0][0x248] ;  /* 0x0000920000047ab9 */ /* 0x000fe20000000800 */
[----:B------:R-:W-:Y:S01]  /*82750*/  ISETP.LT.AND P4, PT, R0, UR5, !P0 ;  /* 0x0000000500007c0c */ /* 0x000fe2000c781270 */
[----:B------:R-:W-:Y:S01]  /*82760*/  ULDC UR5, c[0x0][0x248] ;  /* 0x0000920000057ab9 */ /* 0x000fe20000000800 */
[----:B------:R-:W-:Y:S01]  /*82770*/  @P6 STG.E.U16 desc[UR6][R14.64], R7 ;  /* 0x000000070e006986 */ /* 0x000fe2000c101506 */
[CC--:B------:R-:W-:Y:S01]  /*82780*/  LEA R4, P6, R16.reuse, R3.reuse, 0x1 ;  /* 0x0000000310047211 */ /* 0x0c0fe200078c08ff */
[C---:B------:R-:W-:Y:S01]  /*82790*/  VIADD R0, R16.reuse, UR4 ;  /* 0x0000000410007c36 */ /* 0x040fe20008000000 */
[----:B0-----:R-:W-:Y:S01]  /*827a0*/  PRMT R13, R7, 0x7632, R13 ;  /* 0x00007632070d7816 */ /* 0x001fe2000000000d */
[C---:B------:R-:W-:Y:S01]  /*827b0*/  VIADD R6, R29.reuse, 0xfc ;  /* 0x000000fc1d067836 */ /* 0x040fe20000000000 */
[-C--:B------:R-:W-:Y:S01]  /*827c0*/  LEA.HI.X.SX32 R5, R16, R20.reuse, 0x1, P6 ;  /* 0x0000001410057211 */ /* 0x080fe200030f0eff */
[----:B------:R-:W-:Y:S01]  /*827d0*/  ULDC UR4, c[0x0][0x22c] ;  /* 0x00008b0000047ab9 */ /* 0x000fe20000000800 */
[CC--:B------:R-:W-:Y:S01]  /*827e0*/  LEA R12, P6, R0.reuse, R3.reuse, 0x1 ;  /* 0x00000003000c7211 */ /* 0x0c0fe200078c08ff */
[----:B------:R-:W-:Y:S01]  /*827f0*/  VIADD R2, R0, UR5 ;  /* 0x0000000500027c36 */ /* 0x000fe20008000000 */
[----:B------:R-:W-:Y:S01]  /*82800*/  ULDC UR5, c[0x0][0x248] ;  /* 0x0000920000057ab9 */ /* 0x000fe20000000800 */
[----:B------:R0:W-:Y:S01]  /*82810*/  @P3 STG.E.U16 desc[UR6][R4.64], R13 ;  /* 0x0000000d04003986 */ /* 0x0001e2000c101506 */
[----:B------:R-:W-:Y:S01]  /*82820*/  ISETP.LT.AND P3, PT, R6, UR4, !P0 ;  /* 0x0000000406007c0c */ /* 0x000fe2000c761270 */
[----:B------:R-:W-:Y:S01]  /*82830*/  ULDC UR4, c[0x0][0x22c] ;  /* 0x00008b0000047ab9 */ /* 0x000fe20000000800 */
[----:B0-----:R-:W-:Y:S01]  /*82840*/  LEA.HI.X.SX32 R13, R0, R20, 0x1, P6 ;  /* 0x00000014000d7211 */ /* 0x001fe200030f0eff */
[----:B------:R-:W-:Y:S01]  /*82850*/  VIADD R0, R29, 0xfd ;  /* 0x000000fd1d007836 */ /* 0x000fe20000000000 */
[----:B------:R-:W-:-:S03]  /*82860*/  LEA R6, P6, R2, R3, 0x1 ;  /* 0x0000000302067211 */ /* 0x000fc600078c08ff */
[----:B--2---:R0:W-:Y:S01]  /*82870*/  @P2 STG.E.U16 desc[UR6][R12.64], R8 ;  /* 0x000000080c002986 */ /* 0x0041e2000c101506 */
[----:B------:R-:W-:Y:S01]  /*82880*/  ISETP.LT.AND P2, PT, R0, UR4, !P0 ;  /* 0x0000000400007c0c */ /* 0x000fe2000c741270 */
[----:B------:R-:W-:Y:S01]  /*82890*/  ULDC UR4, c[0x0][0x248] ;  /* 0x0000920000047ab9 */ /* 0x000fe20000000800 */
[C---:B------:R-:W-:Y:S01]  /*828a0*/  LEA.HI.X.SX32 R7, R2.reuse, R20, 0x1, P6 ;  /* 0x0000001402077211 */ /* 0x040fe200030f0eff */
[----:B------:R-:W-:Y:S01]  /*828b0*/  VIADD R2, R2, UR4 ;  /* 0x0000000402027c36 */ /* 0x000fe20008000000 */
[----:B------:R-:W-:Y:S01]  /*828c0*/  ULDC UR4, c[0x0][0x248] ;  /* 0x0000920000047ab9 */ /* 0x000fe20000000800 */
[----:B------:R-:W-:Y:S02]  /*828d0*/  PRMT R5, R8, 0x7632, R5 ;  /* 0x0000763208057816 */ /* 0x000fe40000000005 */
[----:B------:R-:W-:Y:S01]  /*828e0*/  VIADD R0, R2, UR4 ;  /* 0x0000000402007c36 */ /* 0x000fe20008000000 */
[----:B------:R-:W-:Y:S02]  /*828f0*/  ULDC UR4, c[0x0][0x248] ;  /* 0x0000920000047ab9 */ /* 0x000fe40000000800 */
[----:B------:R1:W-:Y:S01]  /*82900*/  @P1 STG.E.U16 desc[UR6][R6.64], R5 ;  /* 0x0000000506001986 */ /* 0x0003e2000c101506 */
[----:B0-----:R-:W-:Y:S01]  /*82910*/  VIADD R8, R0, UR5 ;  /* 0x0000000500087c36 */ /* 0x001fe20008000000 */
[----:B------:R-:W-:-:S03]  /*82920*/  LEA R4, P1, R2, R3, 0x1 ;  /* 0x0000000302047211 */ /* 0x000fc600078208ff */
[C---:B------:R-:W-:Y:S01]  /*82930*/  VIADD R15, R8.reuse, UR4 ;  /* 0x00000004080f7c36 */ /* 0x040fe20008000000 */
[-C--:B------:R-:W-:Y:S01]  /*82940*/  LEA R12, P6, R8, R3.reuse, 0x1 ;  /* 0x00000003080c7211 */ /* 0x080fe200078c08ff */
[----:B------:R-:W-:Y:S02]  /*82950*/  ULDC UR4, c[0x0][0x248] ;  /* 0x0000920000047ab9 */ /* 0x000fe40000000800 */
[----:B------:R-:W-:Y:S01]  /*82960*/  VIADD R17, R15, UR8 ;  /* 0x000000080f117c36 */ /* 0x000fe20008000000 */
[-C--:B-1----:R-:W-:Y:S02]  /*82970*/  LEA.HI.X.SX32 R5, R2, R20.reuse, 0x1, P1 ;  /* 0x0000001402057211 */ /* 0x082fe400008f0eff */
[-C--:B------:R-:W-:Y:S02]  /*82980*/  LEA R6, P1, R0, R3.reuse, 0x1 ;  /* 0x0000000300067211 */ /* 0x080fe400078208ff */
[-C--:B------:R-:W-:Y:S02]  /*82990*/  LEA.HI.X.SX32 R13, R8, R20.reuse, 0x1, P6 ;  /* 0x00000014080d7211 */ /* 0x080fe400030f0eff */
[-C--:B------:R-:W-:Y:S01]  /*829a0*/  LEA.HI.X.SX32 R7, R0, R20.reuse, 0x1, P1 ;  /* 0x0000001400077211 */ /* 0x080fe200008f0eff */
[----:B------:R-:W-:Y:S01]  /*829b0*/  VIADD R0, R17, UR4 ;  /* 0x0000000411007c36 */ /* 0x000fe20008000000 */
[-C--:B------:R-:W-:Y:S01]  /*829c0*/  LEA R14, P6, R15, R3.reuse, 0x1 ;  /* 0x000000030f0e7211 */ /* 0x080fe200078c08ff */
[----:B------:R-:W-:Y:S01]  /*829d0*/  VIADD R18, R29, 0xfe ;  /* 0x000000fe1d127836 */ /* 0x000fe20000000000 */
[-C--:B------:R-:W-:Y:S01]  /*829e0*/  LEA R2, P1, R17, R3.reuse, 0x1 ;  /* 0x0000000311027211 */ /* 0x080fe200078208ff */
[----:B------:R-:W-:Y:S01]  /*829f0*/  VIADD R19, R29, 0xff ;  /* 0x000000ff1d137836 */ /* 0x000fe20000000000 */
[----:B------:R-:W-:Y:S01]  /*82a00*/  LEA.HI.X.SX32 R15, R15, R20, 0x1, P6 ;  /* 0x000000140f0f7211 */ /* 0x000fe200030f0eff */
[----:B------:R-:W-:Y:S01]  /*82a10*/  ULDC UR4, c[0x0][0x22c] ;  /* 0x00008b0000047ab9 */ /* 0x000fe20000000800 */
[----:B------:R-:W-:-:S02]  /*82a20*/  LEA R16, P6, R0, R3, 0x1 ;  /* 0x0000000300107211 */ /* 0x000fc400078c08ff */
[-C--:B------:R-:W-:Y:S02]  /*82a30*/  LEA.HI.X.SX32 R3, R17, R20.reuse, 0x1, P1 ;  /* 0x0000001411037211 */ /* 0x080fe400008f0eff */
[----:B------:R-:W-:Y:S02]  /*82a40*/  ISETP.LT.AND P1, PT, R18, UR4, !P0 ;  /* 0x0000000412007c0c */ /* 0x000fe4000c721270 */
[----:B------:R-:W-:Y:S02]  /*82a50*/  ISETP.LT.AND P0, PT, R19, UR9, !P0 ;  /* 0x0000000913007c0c */ /* 0x000fe4000c701270 */
[----:B------:R-:W-:Y:S01]  /*82a60*/  LEA.HI.X.SX32 R17, R0, R20, 0x1, P6 ;  /* 0x0000001400117211 */ /* 0x000fe200030f0eff */
[----:B------:R0:W-:Y:S01]  /*82a70*/  @P5 STG.E.U16 desc[UR6][R4.64], R9 ;  /* 0x0000000904005986 */ /* 0x0001e2000c101506 */
[----:B------:R-:W-:-:S05]  /*82a80*/  PRMT R0, R9, 0x7632, R0 ;  /* 0x0000763209007816 */ /* 0x000fca0000000000 */
[----:B------:R1:W-:Y:S01]  /*82a90*/  @P4 STG.E.U16 desc[UR6][R6.64], R0 ;  /* 0x0000000006004986 */ /* 0x0003e2000c101506 */
[----:B0-----:R-:W-:-:S03]  /*82aa0*/  PRMT R5, R10, 0x7632, R5 ;  /* 0x000076320a057816 */ /* 0x001fc60000000005 */
[----:B------:R1:W-:Y:S04]  /*82ab0*/  @P3 STG.E.U16 desc[UR6][R12.64], R10 ;  /* 0x0000000a0c003986 */ /* 0x0003e8000c101506 */
[----:B------:R1:W-:Y:S04]  /*82ac0*/  @P2 STG.E.U16 desc[UR6][R14.64], R5 ;  /* 0x000000050e002986 */ /* 0x0003e8000c101506 */
[----:B------:R1:W-:Y:S01]  /*82ad0*/  @P1 STG.E.U16 desc[UR6][R2.64], R11 ;  /* 0x0000000b02001986 */ /* 0x0003e2000c101506 */
[----:B------:R-:W-:Y:S05]  /*82ae0*/  @!P0 EXIT ;  /* 0x000000000000894d */ /* 0x000fea0003800000 */
[----:B------:R-:W-:-:S05]  /*82af0*/  PRMT R8, R11, 0x7632, R8 ;  /* 0x000076320b087816 */ /* 0x000fca0000000008 */
[----:B------:R-:W-:Y:S01]  /*82b00*/  STG.E.U16 desc[UR6][R16.64], R8 ;  /* 0x0000000810007986 */ /* 0x000fe2000c101506 */
[----:B------:R-:W-:Y:S05]  /*82b10*/  EXIT ;  /* 0x000000000000794d */ /* 0x000fea0003800000 */
.L_x_2:
[----:B------:R-:W-:-:S00]  /*82b20*/  BRA `(.L_x_2) ;  /* 0xfffffffc00fc7947 */ /* 0x000fc0000383ffff */
[----:B------:R-:W-:-:S00]  /*82b30*/  NOP ;  /* 0x0000000000007918 */ /* 0x000fc00000000000 */
        /* <DEDUP_REMOVED lines=12> */
.L_x_3:


//--------------------- .nv.shared.matmul_kernel  --------------------------
	.section	.nv.shared.matmul_kernel,"aw",@nobits
	.sectionflags	@""
	.align	16
	.zero		1024


//--------------------- .nv.shared.reserved.0     --------------------------
	.section	.nv.shared.reserved.0,"aw",@nobits
	.weak		__nv_reservedSMEM_offset_0_alias
	.size		__nv_reservedSMEM_offset_0_alias, 0, 0
	.other		__nv_reservedSMEM_offset_0_alias,@"STO_CUDA_RESERVED_SHARED STV_DEFAULT"
__nv_reservedSMEM_offset_0_alias:
	.zero		0


//--------------------- .nv.constant0.matmul_kernel --------------------------
	.section	.nv.constant0.matmul_kernel,"a",@progbits
	.sectionflags	@""
	.align	4
.nv.constant0.matmul_kernel:
	.zero		608


//--------------------- SYMBOLS --------------------------

	.type		.nv.reservedSmem.offset0,@object
	.size		.nv.reservedSmem.offset0,0x4
